	.target	sm_80

	.elftype	@"ET_EXEC"


//--------------------- .note.nv.tkinfo           --------------------------
	.section	.note.nv.tkinfo,"",@"SHT_NOTE"
	.sectionflags	@"SHF_NOTE_NV_TKINFO"
	.tkinfo
        /*0018*/ 	.word	0x00000002
        /*0030*/ 	.string	""
        /*0030*/ 	.string	"ptxas"
        /*0030*/ 	.string	"Cuda compilation tools, release 13.0, V13.0.88"
        /*0030*/ 	.string	"Build cuda_13.0.r13.0/compiler.36424714_0"
        /*0030*/ 	.string	"-arch sm_80 -m 64 "



//--------------------- .note.nv.cuinfo           --------------------------
	.section	.note.nv.cuinfo,"",@"SHT_NOTE"
	.sectionflags	@"SHF_NOTE_NV_CUINFO"
        /*0018*/ 	.short	0x0002
        /*001a*/ 	.short	0x0050
        /*001c*/ 	.short	0x0082
	.zero		2


//--------------------- .nv.info                  --------------------------
	.section	.nv.info,"",@"SHT_CUDA_INFO"
	.align	4


	//----- nvinfo : EIATTR_REGCOUNT
	.align		4
        /*0000*/ 	.byte	0x04, 0x2f
        /*0002*/ 	.short	(.L_20 - .L_19)
	.align		4
.L_19:
        /*0004*/ 	.word	index@(_ZN17fastertransformer9transposeIfEEvPKT_PS1_iiiiPKfi)
        /*0008*/ 	.word	0x00000010


	//----- nvinfo : EIATTR_FRAME_SIZE
	.align		4
.L_20:
        /*000c*/ 	.byte	0x04, 0x11
        /*000e*/ 	.short	(.L_22 - .L_21)
	.align		4
.L_21:
        /*0010*/ 	.word	index@(_ZN17fastertransformer9transposeIfEEvPKT_PS1_iiiiPKfi)
        /*0014*/ 	.word	0x00000000


	//----- nvinfo : EIATTR_REGCOUNT
	.align		4
.L_22:
        /*0018*/ 	.byte	0x04, 0x2f
        /*001a*/ 	.short	(.L_24 - .L_23)
	.align		4
.L_23:
        /*001c*/ 	.word	index@(_ZN17fastertransformer12transpose_4dI6__halfEEvPT_S3_iiiiii)
        /*0020*/ 	.word	0x00000014


	//----- nvinfo : EIATTR_FRAME_SIZE
	.align		4
.L_24:
        /*0024*/ 	.byte	0x04, 0x11
        /*0026*/ 	.short	(.L_26 - .L_25)
	.align		4
.L_25:
        /*0028*/ 	.word	index@(_ZN17fastertransformer12transpose_4dI6__halfEEvPT_S3_iiiiii)
        /*002c*/ 	.word	0x00000000


	//----- nvinfo : EIATTR_REGCOUNT
	.align		4
.L_26:
        /*0030*/ 	.byte	0x04, 0x2f
        /*0032*/ 	.short	(.L_28 - .L_27)
	.align		4
.L_27:
        /*0034*/ 	.word	index@(_ZN17fastertransformer22add_head3Size_QKV_biasI6float2EEvPKT_S4_PS2_S5_S5_iiiii)
        /*0038*/ 	.word	0x0000000e


	//----- nvinfo : EIATTR_FRAME_SIZE
	.align		4
.L_28:
        /*003c*/ 	.byte	0x04, 0x11
        /*003e*/ 	.short	(.L_30 - .L_29)
	.align		4
.L_29:
        /*0040*/ 	.word	index@(_ZN17fastertransformer22add_head3Size_QKV_biasI6float2EEvPKT_S4_PS2_S5_S5_iiiii)
        /*0044*/ 	.word	0x00000000


	//----- nvinfo : EIATTR_REGCOUNT
	.align		4
.L_30:
        /*0048*/ 	.byte	0x04, 0x2f
        /*004a*/ 	.short	(.L_32 - .L_31)
	.align		4
.L_31:
        /*004c*/ 	.word	index@(_ZN17fastertransformer22add_head3Size_QKV_biasI7__half2EEvPKT_S4_PS2_S5_S5_iiiii)
        /*0050*/ 	.word	0x0000001a


	//----- nvinfo : EIATTR_FRAME_SIZE
	.align		4
.L_32:
        /*0054*/ 	.byte	0x04, 0x11
        /*0056*/ 	.short	(.L_34 - .L_33)
	.align		4
.L_33:
        /*0058*/ 	.word	index@(_ZN17fastertransformer22add_head3Size_QKV_biasI7__half2EEvPKT_S4_PS2_S5_S5_iiiii)
        /*005c*/ 	.word	0x00000000


	//----- nvinfo : EIATTR_REGCOUNT
	.align		4
.L_34:
        /*0060*/ 	.byte	0x04, 0x2f
        /*0062*/ 	.short	(.L_36 - .L_35)
	.align		4
.L_35:
        /*0064*/ 	.word	index@(_ZN17fastertransformer22addQKVBiasIA3TransposeIfEEvPT_S2_S2_PKS1_S4_S4_S4_S4_S4_PKiS4_S4_iiii)
        /*0068*/ 	.word	0x0000001d


	//----- nvinfo : EIATTR_FRAME_SIZE
	.align		4
.L_36:
        /*006c*/ 	.byte	0x04, 0x11
        /*006e*/ 	.short	(.L_38 - .L_37)
	.align		4
.L_37:
        /*0070*/ 	.word	index@(_ZN17fastertransformer22addQKVBiasIA3TransposeIfEEvPT_S2_S2_PKS1_S4_S4_S4_S4_S4_PKiS4_S4_iiii)
        /*0074*/ 	.word	0x00000000


	//----- nvinfo : EIATTR_REGCOUNT
	.align		4
.L_38:
        /*0078*/ 	.byte	0x04, 0x2f
        /*007a*/ 	.short	(.L_40 - .L_39)
	.align		4
.L_39:
        /*007c*/ 	.word	index@(_ZN17fastertransformer15QKVIA3TransposeIfEEvPT_S2_S2_PKS1_S4_S4_PKiS4_S4_iiii)
        /*0080*/ 	.word	0x0000001d


	//----- nvinfo : EIATTR_FRAME_SIZE
	.align		4
.L_40:
        /*0084*/ 	.byte	0x04, 0x11
        /*0086*/ 	.short	(.L_42 - .L_41)
	.align		4
.L_41:
        /*0088*/ 	.word	index@(_ZN17fastertransformer15QKVIA3TransposeIfEEvPT_S2_S2_PKS1_S4_S4_PKiS4_S4_iiii)
        /*008c*/ 	.word	0x00000000


	//----- nvinfo : EIATTR_REGCOUNT
	.align		4
.L_42:
        /*0090*/ 	.byte	0x04, 0x2f
        /*0092*/ 	.short	(.L_44 - .L_43)
	.align		4
.L_43:
        /*0094*/ 	.word	index@(_ZN17fastertransformer22addQKVBiasIA3TransposeI7__half2EEvPT_S3_S3_PKS2_S5_S5_S5_S5_S5_PKiS5_S5_iiii)
        /*0098*/ 	.word	0x00000020


	//----- nvinfo : EIATTR_FRAME_SIZE
	.align		4
.L_44:
        /*009c*/ 	.byte	0x04, 0x11
        /*009e*/ 	.short	(.L_46 - .L_45)
	.align		4
.L_45:
        /*00a0*/ 	.word	index@(_ZN17fastertransformer22addQKVBiasIA3TransposeI7__half2EEvPT_S3_S3_PKS2_S5_S5_S5_S5_S5_PKiS5_S5_iiii)
        /*00a4*/ 	.word	0x00000000


	//----- nvinfo : EIATTR_REGCOUNT
	.align		4
.L_46:
        /*00a8*/ 	.byte	0x04, 0x2f
        /*00aa*/ 	.short	(.L_48 - .L_47)
	.align		4
.L_47:
        /*00ac*/ 	.word	index@(_ZN17fastertransformer15QKVIA3TransposeI7__half2EEvPT_S3_S3_PKS2_S5_S5_PKiS5_S5_iiii)
        /*00b0*/ 	.word	0x0000001d


	//----- nvinfo : EIATTR_FRAME_SIZE
	.align		4
.L_48:
        /*00b4*/ 	.byte	0x04, 0x11
        /*00b6*/ 	.short	(.L_50 - .L_49)
	.align		4
.L_49:
        /*00b8*/ 	.word	index@(_ZN17fastertransformer15QKVIA3TransposeI7__half2EEvPT_S3_S3_PKS2_S5_S5_PKiS5_S5_iiii)
        /*00bc*/ 	.word	0x00000000


	//----- nvinfo : EIATTR_REGCOUNT
	.align		4
.L_50:
        /*00c0*/ 	.byte	0x04, 0x2f
        /*00c2*/ 	.short	(.L_52 - .L_51)
	.align		4
.L_51:
        /*00c4*/ 	.word	index@(_ZN17fastertransformer22addQKVBiasIA3TransposeI6__halfEEvPT_S3_S3_PKS2_S5_S5_S5_S5_S5_PKiS5_S5_iiii)
        /*00c8*/ 	.word	0x0000001c


	//----- nvinfo : EIATTR_FRAME_SIZE
	.align		4
.L_52:
        /*00cc*/ 	.byte	0x04, 0x11
        /*00ce*/ 	.short	(.L_54 - .L_53)
	.align		4
.L_53:
        /*00d0*/ 	.word	index@(_ZN17fastertransformer22addQKVBiasIA3TransposeI6__halfEEvPT_S3_S3_PKS2_S5_S5_S5_S5_S5_PKiS5_S5_iiii)
        /*00d4*/ 	.word	0x00000000


	//----- nvinfo : EIATTR_REGCOUNT
	.align		4
.L_54:
        /*00d8*/ 	.byte	0x04, 0x2f
        /*00da*/ 	.short	(.L_56 - .L_55)
	.align		4
.L_55:
        /*00dc*/ 	.word	index@(_ZN17fastertransformer15QKVIA3TransposeI6__halfEEvPT_S3_S3_PKS2_S5_S5_PKiS5_S5_iiii)
        /*00e0*/ 	.word	0x0000001c


	//----- nvinfo : EIATTR_FRAME_SIZE
	.align		4
.L_56:
        /*00e4*/ 	.byte	0x04, 0x11
        /*00e6*/ 	.short	(.L_58 - .L_57)
	.align		4
.L_57:
        /*00e8*/ 	.word	index@(_ZN17fastertransformer15QKVIA3TransposeI6__halfEEvPT_S3_S3_PKS2_S5_S5_PKiS5_S5_iiii)
        /*00ec*/ 	.word	0x00000000


	//----- nvinfo : EIATTR_REGCOUNT
	.align		4
.L_58:
        /*00f0*/ 	.byte	0x04, 0x2f
        /*00f2*/ 	.short	(.L_60 - .L_59)
	.align		4
.L_59:
        /*00f4*/ 	.word	index@(_ZN17fastertransformer20softmax_kernel_h2_v2I6__halfLi4ELi4EEEvPT_PKS2_S5_S5_iiiiS2_)
        /*00f8*/ 	.word	0x00000048


	//----- nvinfo : EIATTR_FRAME_SIZE
	.align		4
.L_60:
        /*00fc*/ 	.byte	0x04, 0x11
        /*00fe*/ 	.short	(.L_62 - .L_61)
	.align		4
.L_61:
        /*0100*/ 	.word	index@(_ZN17fastertransformer20softmax_kernel_h2_v2I6__halfLi4ELi4EEEvPT_PKS2_S5_S5_iiiiS2_)
        /*0104*/ 	.word	0x00000000


	//----- nvinfo : EIATTR_REGCOUNT
	.align		4
.L_62:
        /*0108*/ 	.byte	0x04, 0x2f
        /*010a*/ 	.short	(.L_64 - .L_63)
	.align		4
.L_63:
        /*010c*/ 	.word	index@(_ZN17fastertransformer17softmax_kernel_h2I6__halfLi4EEEvPT_PKS2_S5_S5_iiiiS2_)
        /*0110*/ 	.word	0x00000028


	//----- nvinfo : EIATTR_FRAME_SIZE
	.align		4
.L_64:
        /*0114*/ 	.byte	0x04, 0x11
        /*0116*/ 	.short	(.L_66 - .L_65)
	.align		4
.L_65:
        /*0118*/ 	.word	index@(_ZN17fastertransformer17softmax_kernel_h2I6__halfLi4EEEvPT_PKS2_S5_S5_iiiiS2_)
        /*011c*/ 	.word	0x00000000


	//----- nvinfo : EIATTR_REGCOUNT
	.align		4
.L_66:
        /*0120*/ 	.byte	0x04, 0x2f
        /*0122*/ 	.short	(.L_68 - .L_67)
	.align		4
.L_67:
        /*0124*/ 	.word	index@(_ZN17fastertransformer14softmax_kernelIffLi4EEEvPT_PKT0_PKS1_S7_iiiif)
        /*0128*/ 	.word	0x0000001c


	//----- nvinfo : EIATTR_FRAME_SIZE
	.align		4
.L_68:
        /*012c*/ 	.byte	0x04, 0x11
        /*012e*/ 	.short	(.L_70 - .L_69)
	.align		4
.L_69:
        /*0130*/ 	.word	index@(_ZN17fastertransformer14softmax_kernelIffLi4EEEvPT_PKT0_PKS1_S7_iiiif)
        /*0134*/ 	.word	0x00000010


	//----- nvinfo : EIATTR_REGCOUNT
	.align		4
.L_70:
        /*0138*/ 	.byte	0x04, 0x2f
        /*013a*/ 	.short	(.L_72 - .L_71)
	.align		4
.L_71:
        /*013c*/ 	.word	index@(_ZN17fastertransformer20softmax_kernel_h2_v2I6__halfLi2ELi4EEEvPT_PKS2_S5_S5_iiiiS2_)
        /*0140*/ 	.word	0x00000038


	//----- nvinfo : EIATTR_FRAME_SIZE
	.align		4
.L_72:
        /*0144*/ 	.byte	0x04, 0x11
        /*0146*/ 	.short	(.L_74 - .L_73)
	.align		4
.L_73:
        /*0148*/ 	.word	index@(_ZN17fastertransformer20softmax_kernel_h2_v2I6__halfLi2ELi4EEEvPT_PKS2_S5_S5_iiiiS2_)
        /*014c*/ 	.word	0x00000000


	//----- nvinfo : EIATTR_REGCOUNT
	.align		4
.L_74:
        /*0150*/ 	.byte	0x04, 0x2f
        /*0152*/ 	.short	(.L_76 - .L_75)
	.align		4
.L_75:
        /*0154*/ 	.word	index@(_ZN17fastertransformer17softmax_kernel_h2I6__halfLi2EEEvPT_PKS2_S5_S5_iiiiS2_)
        /*0158*/ 	.word	0x0000001e


	//----- nvinfo : EIATTR_FRAME_SIZE
	.align		4
.L_76:
        /*015c*/ 	.byte	0x04, 0x11
        /*015e*/ 	.short	(.L_78 - .L_77)
	.align		4
.L_77:
        /*0160*/ 	.word	index@(_ZN17fastertransformer17softmax_kernel_h2I6__halfLi2EEEvPT_PKS2_S5_S5_iiiiS2_)
        /*0164*/ 	.word	0x00000000


	//----- nvinfo : EIATTR_REGCOUNT
	.align		4
.L_78:
        /*0168*/ 	.byte	0x04, 0x2f
        /*016a*/ 	.short	(.L_80 - .L_79)
	.align		4
.L_79:
        /*016c*/ 	.word	index@(_ZN17fastertransformer14softmax_kernelIffLi2EEEvPT_PKT0_PKS1_S7_iiiif)
        /*0170*/ 	.word	0x0000001c


	//----- nvinfo : EIATTR_FRAME_SIZE
	.align		4
.L_80:
        /*0174*/ 	.byte	0x04, 0x11
        /*0176*/ 	.short	(.L_82 - .L_81)
	.align		4
.L_81:
        /*0178*/ 	.word	index@(_ZN17fastertransformer14softmax_kernelIffLi2EEEvPT_PKT0_PKS1_S7_iiiif)
        /*017c*/ 	.word	0x00000008


	//----- nvinfo : EIATTR_REGCOUNT
	.align		4
.L_82:
        /*0180*/ 	.byte	0x04, 0x2f
        /*0182*/ 	.short	(.L_84 - .L_83)
	.align		4
.L_83:
        /*0184*/ 	.word	index@(_ZN17fastertransformer20softmax_kernel_h2_v2I6__halfLi1ELi4EEEvPT_PKS2_S5_S5_iiiiS2_)
        /*0188*/ 	.word	0x00000038


	//----- nvinfo : EIATTR_FRAME_SIZE
	.align		4
.L_84:
        /*018c*/ 	.byte	0x04, 0x11
        /*018e*/ 	.short	(.L_86 - .L_85)
	.align		4
.L_85:
        /*0190*/ 	.word	index@(_ZN17fastertransformer20softmax_kernel_h2_v2I6__halfLi1ELi4EEEvPT_PKS2_S5_S5_iiiiS2_)
        /*0194*/ 	.word	0x00000000


	//----- nvinfo : EIATTR_REGCOUNT
	.align		4
.L_86:
        /*0198*/ 	.byte	0x04, 0x2f
        /*019a*/ 	.short	(.L_88 - .L_87)
	.align		4
.L_87:
        /*019c*/ 	.word	index@(_ZN17fastertransformer17softmax_kernel_h2I6__halfLi1EEEvPT_PKS2_S5_S5_iiiiS2_)
        /*01a0*/ 	.word	0x00000019


	//----- nvinfo : EIATTR_FRAME_SIZE
	.align		4
.L_88:
        /*01a4*/ 	.byte	0x04, 0x11
        /*01a6*/ 	.short	(.L_90 - .L_89)
	.align		4
.L_89:
        /*01a8*/ 	.word	index@(_ZN17fastertransformer17softmax_kernel_h2I6__halfLi1EEEvPT_PKS2_S5_S5_iiiiS2_)
        /*01ac*/ 	.word	0x00000000


	//----- nvinfo : EIATTR_REGCOUNT
	.align		4
.L_90:
        /*01b0*/ 	.byte	0x04, 0x2f
        /*01b2*/ 	.short	(.L_92 - .L_91)
	.align		4
.L_91:
        /*01b4*/ 	.word	index@(_ZN17fastertransformer14softmax_kernelIffLi1EEEvPT_PKT0_PKS1_S7_iiiif)
        /*01b8*/ 	.word	0x0000001e


	//----- nvinfo : EIATTR_FRAME_SIZE
	.align		4
.L_92:
        /*01bc*/ 	.byte	0x04, 0x11
        /*01be*/ 	.short	(.L_94 - .L_93)
	.align		4
.L_93:
        /*01c0*/ 	.word	index@(_ZN17fastertransformer14softmax_kernelIffLi1EEEvPT_PKT0_PKS1_S7_iiiif)
        /*01c4*/ 	.word	0x00000000


	//----- nvinfo : EIATTR_REGCOUNT
	.align		4
.L_94:
        /*01c8*/ 	.byte	0x04, 0x2f
        /*01ca*/ 	.short	(.L_96 - .L_95)
	.align		4
.L_95:
        /*01cc*/ 	.word	index@(_ZN17fastertransformer14softmax_kernelI6__halffLi4EEEvPT_PKT0_PKS2_S8_iiiif)
        /*01d0*/ 	.word	0x0000001c


	//----- nvinfo : EIATTR_FRAME_SIZE
	.align		4
.L_96:
        /*01d4*/ 	.byte	0x04, 0x11
        /*01d6*/ 	.short	(.L_98 - .L_97)
	.align		4
.L_97:
        /*01d8*/ 	.word	index@(_ZN17fastertransformer14softmax_kernelI6__halffLi4EEEvPT_PKT0_PKS2_S8_iiiif)
        /*01dc*/ 	.word	0x00000010


	//----- nvinfo : EIATTR_REGCOUNT
	.align		4
.L_98:
        /*01e0*/ 	.byte	0x04, 0x2f
        /*01e2*/ 	.short	(.L_100 - .L_99)
	.align		4
.L_99:
        /*01e4*/ 	.word	index@(_ZN17fastertransformer14softmax_kernelI6__halffLi2EEEvPT_PKT0_PKS2_S8_iiiif)
        /*01e8*/ 	.word	0x0000001c


	//----- nvinfo : EIATTR_FRAME_SIZE
	.align		4
.L_100:
        /*01ec*/ 	.byte	0x04, 0x11
        /*01ee*/ 	.short	(.L_102 - .L_101)
	.align		4
.L_101:
        /*01f0*/ 	.word	index@(_ZN17fastertransformer14softmax_kernelI6__halffLi2EEEvPT_PKT0_PKS2_S8_iiiif)
        /*01f4*/ 	.word	0x00000008


	//----- nvinfo : EIATTR_REGCOUNT
	.align		4
.L_102:
        /*01f8*/ 	.byte	0x04, 0x2f
        /*01fa*/ 	.short	(.L_104 - .L_103)
	.align		4
.L_103:
        /*01fc*/ 	.word	index@(_ZN17fastertransformer14softmax_kernelI6__halffLi1EEEvPT_PKT0_PKS2_S8_iiiif)
        /*0200*/ 	.word	0x0000001c


	//----- nvinfo : EIATTR_FRAME_SIZE
	.align		4
.L_104:
        /*0204*/ 	.byte	0x04, 0x11
        /*0206*/ 	.short	(.L_106 - .L_105)
	.align		4
.L_105:
        /*0208*/ 	.word	index@(_ZN17fastertransformer14softmax_kernelI6__halffLi1EEEvPT_PKT0_PKS2_S8_iiiif)
        /*020c*/ 	.word	0x00000000


	//----- nvinfo : EIATTR_REGCOUNT
	.align		4
.L_106:
        /*0210*/ 	.byte	0x04, 0x2f
        /*0212*/ 	.short	(.L_108 - .L_107)
	.align		4
.L_107:
        /*0214*/ 	.word	index@(_ZN17fastertransformer14softmax_kernelI6__halfS1_Li4EEEvPT_PKT0_PKS2_S8_iiiif)
        /*0218*/ 	.word	0x0000001b


	//----- nvinfo : EIATTR_FRAME_SIZE
	.align		4
.L_108:
        /*021c*/ 	.byte	0x04, 0x11
        /*021e*/ 	.short	(.L_110 - .L_109)
	.align		4
.L_109:
        /*0220*/ 	.word	index@(_ZN17fastertransformer14softmax_kernelI6__halfS1_Li4EEEvPT_PKT0_PKS2_S8_iiiif)
        /*0224*/ 	.word	0x00000010


	//----- nvinfo : EIATTR_REGCOUNT
	.align		4
.L_110:
        /*0228*/ 	.byte	0x04, 0x2f
        /*022a*/ 	.short	(.L_112 - .L_111)
	.align		4
.L_111:
        /*022c*/ 	.word	index@(_ZN17fastertransformer14softmax_kernelI6__halfS1_Li2EEEvPT_PKT0_PKS2_S8_iiiif)
        /*0230*/ 	.word	0x0000001b


	//----- nvinfo : EIATTR_FRAME_SIZE
	.align		4
.L_112:
        /*0234*/ 	.byte	0x04, 0x11
        /*0236*/ 	.short	(.L_114 - .L_113)
	.align		4
.L_113:
        /*0238*/ 	.word	index@(_ZN17fastertransformer14softmax_kernelI6__halfS1_Li2EEEvPT_PKT0_PKS2_S8_iiiif)
        /*023c*/ 	.word	0x00000008


	//----- nvinfo : EIATTR_REGCOUNT
	.align		4
.L_114:
        /*0240*/ 	.byte	0x04, 0x2f
        /*0242*/ 	.short	(.L_116 - .L_115)
	.align		4
.L_115:
        /*0244*/ 	.word	index@(_ZN17fastertransformer14softmax_kernelI6__halfS1_Li1EEEvPT_PKT0_PKS2_S8_iiiif)
        /*0248*/ 	.word	0x0000001c


	//----- nvinfo : EIATTR_FRAME_SIZE
	.align		4
.L_116:
        /*024c*/ 	.byte	0x04, 0x11
        /*024e*/ 	.short	(.L_118 - .L_117)
	.align		4
.L_117:
        /*0250*/ 	.word	index@(_ZN17fastertransformer14softmax_kernelI6__halfS1_Li1EEEvPT_PKT0_PKS2_S8_iiiif)
        /*0254*/ 	.word	0x00000000


	//----- nvinfo : EIATTR_REGCOUNT
	.align		4
.L_118:
        /*0258*/ 	.byte	0x04, 0x2f
        /*025a*/ 	.short	(.L_120 - .L_119)
	.align		4
.L_119:
        /*025c*/ 	.word	index@(_ZN17fastertransformer9transposeI7__half2EEvPKT_PS2_iiiiPKfi)
        /*0260*/ 	.word	0x00000017


	//----- nvinfo : EIATTR_FRAME_SIZE
	.align		4
.L_120:
        /*0264*/ 	.byte	0x04, 0x11
        /*0266*/ 	.short	(.L_122 - .L_121)
	.align		4
.L_121:
        /*0268*/ 	.word	index@(_ZN17fastertransformer9transposeI7__half2EEvPKT_PS2_iiiiPKfi)
        /*026c*/ 	.word	0x00000000


	//----- nvinfo : EIATTR_REGCOUNT
	.align		4
.L_122:
        /*0270*/ 	.byte	0x04, 0x2f
        /*0272*/ 	.short	(.L_124 - .L_123)
	.align		4
.L_123:
        /*0274*/ 	.word	index@(_ZN17fastertransformer9transposeI6__halfEEvPKT_PS2_iiiiPKfi)
        /*0278*/ 	.word	0x00000017


	//----- nvinfo : EIATTR_FRAME_SIZE
	.align		4
.L_124:
        /*027c*/ 	.byte	0x04, 0x11
        /*027e*/ 	.short	(.L_126 - .L_125)
	.align		4
.L_125:
        /*0280*/ 	.word	index@(_ZN17fastertransformer9transposeI6__halfEEvPKT_PS2_iiiiPKfi)
        /*0284*/ 	.word	0x00000000


	//----- nvinfo : EIATTR_REGCOUNT
	.align		4
.L_126:
        /*0288*/ 	.byte	0x04, 0x2f
        /*028a*/ 	.short	(.L_128 - .L_127)
	.align		4
.L_127:
        /*028c*/ 	.word	index@(_ZN17fastertransformer19rebuild_padding_ia3I7__half2EEvPKT_S4_S4_PS2_S5_S5_PKiS4_S4_iiiiS7_)
        /*0290*/ 	.word	0x0000001a


	//----- nvinfo : EIATTR_FRAME_SIZE
	.align		4
.L_128:
        /*0294*/ 	.byte	0x04, 0x11
        /*0296*/ 	.short	(.L_130 - .L_129)
	.align		4
.L_129:
        /*0298*/ 	.word	index@(_ZN17fastertransformer19rebuild_padding_ia3I7__half2EEvPKT_S4_S4_PS2_S5_S5_PKiS4_S4_iiiiS7_)
        /*029c*/ 	.word	0x00000000


	//----- nvinfo : EIATTR_REGCOUNT
	.align		4
.L_130:
        /*02a0*/ 	.byte	0x04, 0x2f
        /*02a2*/ 	.short	(.L_132 - .L_131)
	.align		4
.L_131:
        /*02a4*/ 	.word	index@(_ZN17fastertransformer19rebuild_padding_ia3IfEEvPKT_S3_S3_PS1_S4_S4_PKiS3_S3_iiiiS6_)
        /*02a8*/ 	.word	0x0000001b


	//----- nvinfo : EIATTR_FRAME_SIZE
	.align		4
.L_132:
        /*02ac*/ 	.byte	0x04, 0x11
        /*02ae*/ 	.short	(.L_134 - .L_133)
	.align		4
.L_133:
        /*02b0*/ 	.word	index@(_ZN17fastertransformer19rebuild_padding_ia3IfEEvPKT_S3_S3_PS1_S4_S4_PKiS3_S3_iiiiS6_)
        /*02b4*/ 	.word	0x00000000


	//----- nvinfo : EIATTR_REGCOUNT
	.align		4
.L_134:
        /*02b8*/ 	.byte	0x04, 0x2f
        /*02ba*/ 	.short	(.L_136 - .L_135)
	.align		4
.L_135:
        /*02bc*/ 	.word	index@(_ZN17fastertransformer32add_QKV_bias_rebuild_padding_ia3I7__half2EEvPKT_S4_S4_S4_S4_S4_PS2_S5_S5_PKiS4_S4_iiiiS7_)
        /*02c0*/ 	.word	0x00000020


	//----- nvinfo : EIATTR_FRAME_SIZE
	.align		4
.L_136:
        /*02c4*/ 	.byte	0x04, 0x11
        /*02c6*/ 	.short	(.L_138 - .L_137)
	.align		4
.L_137:
        /*02c8*/ 	.word	index@(_ZN17fastertransformer32add_QKV_bias_rebuild_padding_ia3I7__half2EEvPKT_S4_S4_S4_S4_S4_PS2_S5_S5_PKiS4_S4_iiiiS7_)
        /*02cc*/ 	.word	0x00000000


	//----- nvinfo : EIATTR_REGCOUNT
	.align		4
.L_138:
        /*02d0*/ 	.byte	0x04, 0x2f
        /*02d2*/ 	.short	(.L_140 - .L_139)
	.align		4
.L_139:
        /*02d4*/ 	.word	index@(_ZN17fastertransformer32add_QKV_bias_rebuild_padding_ia3IfEEvPKT_S3_S3_S3_S3_S3_PS1_S4_S4_PKiS3_S3_iiiiS6_)
        /*02d8*/ 	.word	0x0000001e


	//----- nvinfo : EIATTR_FRAME_SIZE
	.align		4
.L_140:
        /*02dc*/ 	.byte	0x04, 0x11
        /*02de*/ 	.short	(.L_142 - .L_141)
	.align		4
.L_141:
        /*02e0*/ 	.word	index@(_ZN17fastertransformer32add_QKV_bias_rebuild_padding_ia3IfEEvPKT_S3_S3_S3_S3_S3_PS1_S4_S4_PKiS3_S3_iiiiS6_)
        /*02e4*/ 	.word	0x00000000


	//----- nvinfo : EIATTR_REGCOUNT
	.align		4
.L_142:
        /*02e8*/ 	.byte	0x04, 0x2f
        /*02ea*/ 	.short	(.L_144 - .L_143)
	.align		4
.L_143:
        /*02ec*/ 	.word	index@(_ZN17fastertransformer19rebuild_padding_ia3I6__halfEEvPKT_S4_S4_PS2_S5_S5_PKiS4_S4_iiiiS7_)
        /*02f0*/ 	.word	0x0000001a


	//----- nvinfo : EIATTR_FRAME_SIZE
	.align		4
.L_144:
        /*02f4*/ 	.byte	0x04, 0x11
        /*02f6*/ 	.short	(.L_146 - .L_145)
	.align		4
.L_145:
        /*02f8*/ 	.word	index@(_ZN17fastertransformer19rebuild_padding_ia3I6__halfEEvPKT_S4_S4_PS2_S5_S5_PKiS4_S4_iiiiS7_)
        /*02fc*/ 	.word	0x00000000


	//----- nvinfo : EIATTR_REGCOUNT
	.align		4
.L_146:
        /*0300*/ 	.byte	0x04, 0x2f
        /*0302*/ 	.short	(.L_148 - .L_147)
	.align		4
.L_147:
        /*0304*/ 	.word	index@(_ZN17fastertransformer32add_QKV_bias_rebuild_padding_ia3I6__halfEEvPKT_S4_S4_S4_S4_S4_PS2_S5_S5_PKiS4_S4_iiiiS7_)
        /*0308*/ 	.word	0x0000001c


	//----- nvinfo : EIATTR_FRAME_SIZE
	.align		4
.L_148:
        /*030c*/ 	.byte	0x04, 0x11
        /*030e*/ 	.short	(.L_150 - .L_149)
	.align		4
.L_149:
        /*0310*/ 	.word	index@(_ZN17fastertransformer32add_QKV_bias_rebuild_padding_ia3I6__halfEEvPKT_S4_S4_S4_S4_S4_PS2_S5_S5_PKiS4_S4_iiiiS7_)
        /*0314*/ 	.word	0x00000000


	//----- nvinfo : EIATTR_REGCOUNT
	.align		4
.L_150:
        /*0318*/ 	.byte	0x04, 0x2f
        /*031a*/ 	.short	(.L_152 - .L_151)
	.align		4
.L_151:
        /*031c*/ 	.word	index@(_ZN17fastertransformer24transpose_remove_paddingI7__half2EEvPKT_PS2_iiiiPKiPKfi)
        /*0320*/ 	.word	0x00000010


	//----- nvinfo : EIATTR_FRAME_SIZE
	.align		4
.L_152:
        /*0324*/ 	.byte	0x04, 0x11
        /*0326*/ 	.short	(.L_154 - .L_153)
	.align		4
.L_153:
        /*0328*/ 	.word	index@(_ZN17fastertransformer24transpose_remove_paddingI7__half2EEvPKT_PS2_iiiiPKiPKfi)
        /*032c*/ 	.word	0x00000000


	//----- nvinfo : EIATTR_REGCOUNT
	.align		4
.L_154:
        /*0330*/ 	.byte	0x04, 0x2f
        /*0332*/ 	.short	(.L_156 - .L_155)
	.align		4
.L_155:
        /*0334*/ 	.word	index@(_ZN17fastertransformer24transpose_remove_paddingIfEEvPKT_PS1_iiiiPKiPKfi)
        /*0338*/ 	.word	0x0000000f


	//----- nvinfo : EIATTR_FRAME_SIZE
	.align		4
.L_156:
        /*033c*/ 	.byte	0x04, 0x11
        /*033e*/ 	.short	(.L_158 - .L_157)
	.align		4
.L_157:
        /*0340*/ 	.word	index@(_ZN17fastertransformer24transpose_remove_paddingIfEEvPKT_PS1_iiiiPKiPKfi)
        /*0344*/ 	.word	0x00000000


	//----- nvinfo : EIATTR_REGCOUNT
	.align		4
.L_158:
        /*0348*/ 	.byte	0x04, 0x2f
        /*034a*/ 	.short	(.L_160 - .L_159)
	.align		4
.L_159:
        /*034c*/ 	.word	index@(_ZN17fastertransformer24transpose_remove_paddingI6__halfEEvPKT_PS2_iiiiPKiPKfi)
        /*0350*/ 	.word	0x0000000f


	//----- nvinfo : EIATTR_FRAME_SIZE
	.align		4
.L_160:
        /*0354*/ 	.byte	0x04, 0x11
        /*0356*/ 	.short	(.L_162 - .L_161)
	.align		4
.L_161:
        /*0358*/ 	.word	index@(_ZN17fastertransformer24transpose_remove_paddingI6__halfEEvPKT_PS2_iiiiPKiPKfi)
        /*035c*/ 	.word	0x00000000


	//----- nvinfo : EIATTR_REGCOUNT
	.align		4
.L_162:
        /*0360*/ 	.byte	0x04, 0x2f
        /*0362*/ 	.short	(.L_164 - .L_163)
	.align		4
.L_163:
        /*0364*/ 	.word	index@(_ZN17fastertransformer34add_fusedQKV_bias_transpose_kernelIfEEvPT_S2_S2_S2_PKS1_PKiiiiiiPKfi)
        /*0368*/ 	.word	0x00000020


	//----- nvinfo : EIATTR_FRAME_SIZE
	.align		4
.L_164:
        /*036c*/ 	.byte	0x04, 0x11
        /*036e*/ 	.short	(.L_166 - .L_165)
	.align		4
.L_165:
        /*0370*/ 	.word	index@(_ZN17fastertransformer34add_fusedQKV_bias_transpose_kernelIfEEvPT_S2_S2_S2_PKS1_PKiiiiiiPKfi)
        /*0374*/ 	.word	0x00000018


	//----- nvinfo : EIATTR_REGCOUNT
	.align		4
.L_166:
        /*0378*/ 	.byte	0x04, 0x2f
        /*037a*/ 	.short	(.L_168 - .L_167)
	.align		4
.L_167:
        /*037c*/ 	.word	index@(_ZN17fastertransformer34add_fusedQKV_bias_transpose_kernelIfLb0EEEvPT_S2_S2_NS_29PrefixPromptBatchWeightsParamIS1_EES2_PKS1_PKiiiiiib)
        /*0380*/ 	.word	0x00000020


	//----- nvinfo : EIATTR_FRAME_SIZE
	.align		4
.L_168:
        /*0384*/ 	.byte	0x04, 0x11
        /*0386*/ 	.short	(.L_170 - .L_169)
	.align		4
.L_169:
        /*0388*/ 	.word	index@(_ZN17fastertransformer34add_fusedQKV_bias_transpose_kernelIfLb0EEEvPT_S2_S2_NS_29PrefixPromptBatchWeightsParamIS1_EES2_PKS1_PKiiiiiib)
        /*038c*/ 	.word	0x00000000


	//----- nvinfo : EIATTR_REGCOUNT
	.align		4
.L_170:
        /*0390*/ 	.byte	0x04, 0x2f
        /*0392*/ 	.short	(.L_172 - .L_171)
	.align		4
.L_171:
        /*0394*/ 	.word	index@(_ZN17fastertransformer34add_fusedQKV_bias_transpose_kernelIfLb1EEEvPT_S2_S2_NS_29PrefixPromptBatchWeightsParamIS1_EES2_PKS1_PKiiiiiib)
        /*0398*/ 	.word	0x00000026


	//----- nvinfo : EIATTR_FRAME_SIZE
	.align		4
.L_172:
        /*039c*/ 	.byte	0x04, 0x11
        /*039e*/ 	.short	(.L_174 - .L_173)
	.align		4
.L_173:
        /*03a0*/ 	.word	index@(_ZN17fastertransformer34add_fusedQKV_bias_transpose_kernelIfLb1EEEvPT_S2_S2_NS_29PrefixPromptBatchWeightsParamIS1_EES2_PKS1_PKiiiiiib)
        /*03a4*/ 	.word	0x00000000


	//----- nvinfo : EIATTR_REGCOUNT
	.align		4
.L_174:
        /*03a8*/ 	.byte	0x04, 0x2f
        /*03aa*/ 	.short	(.L_176 - .L_175)
	.align		4
.L_175:
        /*03ac*/ 	.word	index@(_ZN17fastertransformer34add_fusedQKV_bias_transpose_kernelI6__halfEEvPT_S3_S3_S3_PKS2_PKiiiiiiPKfi)
        /*03b0*/ 	.word	0x00000020


	//----- nvinfo : EIATTR_FRAME_SIZE
	.align		4
.L_176:
        /*03b4*/ 	.byte	0x04, 0x11
        /*03b6*/ 	.short	(.L_178 - .L_177)
	.align		4
.L_177:
        /*03b8*/ 	.word	index@(_ZN17fastertransformer34add_fusedQKV_bias_transpose_kernelI6__halfEEvPT_S3_S3_S3_PKS2_PKiiiiiiPKfi)
        /*03bc*/ 	.word	0x00000018


	//----- nvinfo : EIATTR_REGCOUNT
	.align		4
.L_178:
        /*03c0*/ 	.byte	0x04, 0x2f
        /*03c2*/ 	.short	(.L_180 - .L_179)
	.align		4
.L_179:
        /*03c4*/ 	.word	index@(_ZN17fastertransformer34add_fusedQKV_bias_transpose_kernelI6__halfLb0EEEvPT_S3_S3_NS_29PrefixPromptBatchWeightsParamIS2_EES3_PKS2_PKiiiiiib)
        /*03c8*/ 	.word	0x0000001f


	//----- nvinfo : EIATTR_FRAME_SIZE
	.align		4
.L_180:
        /*03cc*/ 	.byte	0x04, 0x11
        /*03ce*/ 	.short	(.L_182 - .L_181)
	.align		4
.L_181:
        /*03d0*/ 	.word	index@(_ZN17fastertransformer34add_fusedQKV_bias_transpose_kernelI6__halfLb0EEEvPT_S3_S3_NS_29PrefixPromptBatchWeightsParamIS2_EES3_PKS2_PKiiiiiib)
        /*03d4*/ 	.word	0x00000000


	//----- nvinfo : EIATTR_REGCOUNT
	.align		4
.L_182:
        /*03d8*/ 	.byte	0x04, 0x2f
        /*03da*/ 	.short	(.L_184 - .L_183)
	.align		4
.L_183:
        /*03dc*/ 	.word	index@(_ZN17fastertransformer34add_fusedQKV_bias_transpose_kernelI6__halfLb1EEEvPT_S3_S3_NS_29PrefixPromptBatchWeightsParamIS2_EES3_PKS2_PKiiiiiib)
        /*03e0*/ 	.word	0x00000020


	//----- nvinfo : EIATTR_FRAME_SIZE
	.align		4
.L_184:
        /*03e4*/ 	.byte	0x04, 0x11
        /*03e6*/ 	.short	(.L_186 - .L_185)
	.align		4
.L_185:
        /*03e8*/ 	.word	index@(_ZN17fastertransformer34add_fusedQKV_bias_transpose_kernelI6__halfLb1EEEvPT_S3_S3_NS_29PrefixPromptBatchWeightsParamIS2_EES3_PKS2_PKiiiiiib)
        /*03ec*/ 	.word	0x00000000


	//----- nvinfo : EIATTR_REGCOUNT
	.align		4
.L_186:
        /*03f0*/ 	.byte	0x04, 0x2f
        /*03f2*/ 	.short	(.L_188 - .L_187)
	.align		4
.L_187:
        /*03f4*/ 	.word	index@(_ZN17fastertransformer12transpose_4dIfEEvPT_S2_iiiiii)
        /*03f8*/ 	.word	0x00000014


	//----- nvinfo : EIATTR_FRAME_SIZE
	.align		4
.L_188:
        /*03fc*/ 	.byte	0x04, 0x11
        /*03fe*/ 	.short	(.L_190 - .L_189)
	.align		4
.L_189:
        /*0400*/ 	.word	index@(_ZN17fastertransformer12transpose_4dIfEEvPT_S2_iiiiii)
        /*0404*/ 	.word	0x00000000


	//----- nvinfo : EIATTR_REGCOUNT
	.align		4
.L_190:
        /*0408*/ 	.byte	0x04, 0x2f
        /*040a*/ 	.short	(.L_192 - .L_191)
	.align		4
.L_191:
        /*040c*/ 	.word	index@(_ZN17fastertransformer32transpose_4d_batch_major_k_cacheIfEEvPT_PKS1_iiii)
        /*0410*/ 	.word	0x0000000e


	//----- nvinfo : EIATTR_FRAME_SIZE
	.align		4
.L_192:
        /*0414*/ 	.byte	0x04, 0x11
        /*0416*/ 	.short	(.L_194 - .L_193)
	.align		4
.L_193:
        /*0418*/ 	.word	index@(_ZN17fastertransformer32transpose_4d_batch_major_k_cacheIfEEvPT_PKS1_iiii)
        /*041c*/ 	.word	0x00000000


	//----- nvinfo : EIATTR_REGCOUNT
	.align		4
.L_194:
        /*0420*/ 	.byte	0x04, 0x2f
        /*0422*/ 	.short	(.L_196 - .L_195)
	.align		4
.L_195:
        /*0424*/ 	.word	index@(_ZN17fastertransformer32transpose_4d_batch_major_v_cacheIfEEvPT_PKS1_iiii)
        /*0428*/ 	.word	0x0000000e


	//----- nvinfo : EIATTR_FRAME_SIZE
	.align		4
.L_196:
        /*042c*/ 	.byte	0x04, 0x11
        /*042e*/ 	.short	(.L_198 - .L_197)
	.align		4
.L_197:
        /*0430*/ 	.word	index@(_ZN17fastertransformer32transpose_4d_batch_major_v_cacheIfEEvPT_PKS1_iiii)
        /*0434*/ 	.word	0x00000000


	//----- nvinfo : EIATTR_REGCOUNT
	.align		4
.L_198:
        /*0438*/ 	.byte	0x04, 0x2f
        /*043a*/ 	.short	(.L_200 - .L_199)
	.align		4
.L_199:
        /*043c*/ 	.word	index@(_ZN17fastertransformer32transpose_4d_batch_major_k_cacheI6__halfEEvPT_PKS2_iiii)
        /*0440*/ 	.word	0x0000000e


	//----- nvinfo : EIATTR_FRAME_SIZE
	.align		4
.L_200:
        /*0444*/ 	.byte	0x04, 0x11
        /*0446*/ 	.short	(.L_202 - .L_201)
	.align		4
.L_201:
        /*0448*/ 	.word	index@(_ZN17fastertransformer32transpose_4d_batch_major_k_cacheI6__halfEEvPT_PKS2_iiii)
        /*044c*/ 	.word	0x00000000


	//----- nvinfo : EIATTR_REGCOUNT
	.align		4
.L_202:
        /*0450*/ 	.byte	0x04, 0x2f
        /*0452*/ 	.short	(.L_204 - .L_203)
	.align		4
.L_203:
        /*0454*/ 	.word	index@(_ZN17fastertransformer32transpose_4d_batch_major_v_cacheI6__halfEEvPT_PKS2_iiii)
        /*0458*/ 	.word	0x0000000e


	//----- nvinfo : EIATTR_FRAME_SIZE
	.align		4
.L_204:
        /*045c*/ 	.byte	0x04, 0x11
        /*045e*/ 	.short	(.L_206 - .L_205)
	.align		4
.L_205:
        /*0460*/ 	.word	index@(_ZN17fastertransformer32transpose_4d_batch_major_v_cacheI6__halfEEvPT_PKS2_iiii)
        /*0464*/ 	.word	0x00000000


	//----- nvinfo : EIATTR_REGCOUNT
	.align		4
.L_206:
        /*0468*/ 	.byte	0x04, 0x2f
        /*046a*/ 	.short	(.L_208 - .L_207)
	.align		4
.L_207:
        /*046c*/ 	.word	index@(_ZN17fastertransformer24addRelativeAttentionBiasI7__half2EEvPT_PKS2_iii)
        /*0470*/ 	.word	0x0000000e


	//----- nvinfo : EIATTR_FRAME_SIZE
	.align		4
.L_208:
        /*0474*/ 	.byte	0x04, 0x11
        /*0476*/ 	.short	(.L_210 - .L_209)
	.align		4
.L_209:
        /*0478*/ 	.word	index@(_ZN17fastertransformer24addRelativeAttentionBiasI7__half2EEvPT_PKS2_iii)
        /*047c*/ 	.word	0x00000000


	//----- nvinfo : EIATTR_REGCOUNT
	.align		4
.L_210:
        /*0480*/ 	.byte	0x04, 0x2f
        /*0482*/ 	.short	(.L_212 - .L_211)
	.align		4
.L_211:
        /*0484*/ 	.word	index@(_ZN17fastertransformer24addRelativeAttentionBiasIfEEvPT_PKS1_iii)
        /*0488*/ 	.word	0x0000000e


	//----- nvinfo : EIATTR_FRAME_SIZE
	.align		4
.L_212:
        /*048c*/ 	.byte	0x04, 0x11
        /*048e*/ 	.short	(.L_214 - .L_213)
	.align		4
.L_213:
        /*0490*/ 	.word	index@(_ZN17fastertransformer24addRelativeAttentionBiasIfEEvPT_PKS1_iii)
        /*0494*/ 	.word	0x00000000


	//----- nvinfo : EIATTR_REGCOUNT
	.align		4
.L_214:
        /*0498*/ 	.byte	0x04, 0x2f
        /*049a*/ 	.short	(.L_216 - .L_215)
	.align		4
.L_215:
        /*049c*/ 	.word	index@(_ZN17fastertransformer24addRelativeAttentionBiasI6__halfEEvPT_PKS2_iii)
        /*04a0*/ 	.word	0x0000000d


	//----- nvinfo : EIATTR_FRAME_SIZE
	.align		4
.L_216:
        /*04a4*/ 	.byte	0x04, 0x11
        /*04a6*/ 	.short	(.L_218 - .L_217)
	.align		4
.L_217:
        /*04a8*/ 	.word	index@(_ZN17fastertransformer24addRelativeAttentionBiasI6__halfEEvPT_PKS2_iii)
        /*04ac*/ 	.word	0x00000000


	//----- nvinfo : EIATTR_REGCOUNT
	.align		4
.L_218:
        /*04b0*/ 	.byte	0x04, 0x2f
        /*04b2*/ 	.short	(.L_220 - .L_219)
	.align		4
.L_219:
        /*04b4*/ 	.word	index@(_ZN17fastertransformer22add_head3Size_QKV_biasIfEEvPKT_S3_PS1_S4_S4_iiiii)
        /*04b8*/ 	.word	0x00000010


	//----- nvinfo : EIATTR_FRAME_SIZE
	.align		4
.L_220:
        /*04bc*/ 	.byte	0x04, 0x11
        /*04be*/ 	.short	(.L_222 - .L_221)
	.align		4
.L_221:
        /*04c0*/ 	.word	index@(_ZN17fastertransformer22add_head3Size_QKV_biasIfEEvPKT_S3_PS1_S4_S4_iiiii)
        /*04c4*/ 	.word	0x00000000


	//----- nvinfo : EIATTR_REGCOUNT
	.align		4
.L_222:
        /*04c8*/ 	.byte	0x04, 0x2f
        /*04ca*/ 	.short	(.L_224 - .L_223)
	.align		4
.L_223:
        /*04cc*/ 	.word	index@(_ZN17fastertransformer22add_head3Size_QKV_biasI6__halfEEvPKT_S4_PS2_S5_S5_iiiii)
        /*04d0*/ 	.word	0x00000010


	//----- nvinfo : EIATTR_FRAME_SIZE
	.align		4
.L_224:
        /*04d4*/ 	.byte	0x04, 0x11
        /*04d6*/ 	.short	(.L_226 - .L_225)
	.align		4
.L_225:
        /*04d8*/ 	.word	index@(_ZN17fastertransformer22add_head3Size_QKV_biasI6__halfEEvPKT_S4_PS2_S5_S5_iiiii)
        /*04dc*/ 	.word	0x00000000


	//----- nvinfo : EIATTR_REGCOUNT
	.align		4
.L_226:
        /*04e0*/ 	.byte	0x04, 0x2f
        /*04e2*/ 	.short	(.L_228 - .L_227)
	.align		4
.L_227:
        /*04e4*/ 	.word	index@(_ZN17fastertransformer38softmax_withRelPosBias_element4_kernelI6float4fEEvPT_PKS2_S5_iiiiif)
        /*04e8*/ 	.word	0x0000001c


	//----- nvinfo : EIATTR_FRAME_SIZE
	.align		4
.L_228:
        /*04ec*/ 	.byte	0x04, 0x11
        /*04ee*/ 	.short	(.L_230 - .L_229)
	.align		4
.L_229:
        /*04f0*/ 	.word	index@(_ZN17fastertransformer38softmax_withRelPosBias_element4_kernelI6float4fEEvPT_PKS2_S5_iiiiif)
        /*04f4*/ 	.word	0x00000000


	//----- nvinfo : EIATTR_REGCOUNT
	.align		4
.L_230:
        /*04f8*/ 	.byte	0x04, 0x2f
        /*04fa*/ 	.short	(.L_232 - .L_231)
	.align		4
.L_231:
        /*04fc*/ 	.word	index@(_ZN17fastertransformer38softmax_withRelPosBias_element4_kernelINS_5half4E6__halfEEvPT_PKS3_S6_iiiiif)
        /*0500*/ 	.word	0x0000001b


	//----- nvinfo : EIATTR_FRAME_SIZE
	.align		4
.L_232:
        /*0504*/ 	.byte	0x04, 0x11
        /*0506*/ 	.short	(.L_234 - .L_233)
	.align		4
.L_233:
        /*0508*/ 	.word	index@(_ZN17fastertransformer38softmax_withRelPosBias_element4_kernelINS_5half4E6__halfEEvPT_PKS3_S6_iiiiif)
        /*050c*/ 	.word	0x00000000


	//----- nvinfo : EIATTR_REGCOUNT
	.align		4
.L_234:
        /*0510*/ 	.byte	0x04, 0x2f
        /*0512*/ 	.short	(.L_236 - .L_235)
	.align		4
.L_235:
        /*0514*/ 	.word	index@(_ZN17fastertransformer38softmax_withRelPosBias_element2_kernelI6float2fEEvPT_PKS2_S5_iiiiif)
        /*0518*/ 	.word	0x00000018


	//----- nvinfo : EIATTR_FRAME_SIZE
	.align		4
.L_236:
        /*051c*/ 	.byte	0x04, 0x11
        /*051e*/ 	.short	(.L_238 - .L_237)
	.align		4
.L_237:
        /*0520*/ 	.word	index@(_ZN17fastertransformer38softmax_withRelPosBias_element2_kernelI6float2fEEvPT_PKS2_S5_iiiiif)
        /*0524*/ 	.word	0x00000000


	//----- nvinfo : EIATTR_REGCOUNT
	.align		4
.L_238:
        /*0528*/ 	.byte	0x04, 0x2f
        /*052a*/ 	.short	(.L_240 - .L_239)
	.align		4
.L_239:
        /*052c*/ 	.word	index@(_ZN17fastertransformer38softmax_withRelPosBias_element2_kernelI7__half26__halfEEvPT_PKS3_S6_iiiiif)
        /*0530*/ 	.word	0x00000018


	//----- nvinfo : EIATTR_FRAME_SIZE
	.align		4
.L_240:
        /*0534*/ 	.byte	0x04, 0x11
        /*0536*/ 	.short	(.L_242 - .L_241)
	.align		4
.L_241:
        /*0538*/ 	.word	index@(_ZN17fastertransformer38softmax_withRelPosBias_element2_kernelI7__half26__halfEEvPT_PKS3_S6_iiiiif)
        /*053c*/ 	.word	0x00000000


	//----- nvinfo : EIATTR_REGCOUNT
	.align		4
.L_242:
        /*0540*/ 	.byte	0x04, 0x2f
        /*0542*/ 	.short	(.L_244 - .L_243)
	.align		4
.L_243:
        /*0544*/ 	.word	index@(_ZN17fastertransformer38softmax_withRelPosBias_element1_kernelIfEEvPT_PKS1_S4_iiiiif)
        /*0548*/ 	.word	0x00000015


	//----- nvinfo : EIATTR_FRAME_SIZE
	.align		4
.L_244:
        /*054c*/ 	.byte	0x04, 0x11
        /*054e*/ 	.short	(.L_246 - .L_245)
	.align		4
.L_245:
        /*0550*/ 	.word	index@(_ZN17fastertransformer38softmax_withRelPosBias_element1_kernelIfEEvPT_PKS1_S4_iiiiif)
        /*0554*/ 	.word	0x00000000


	//----- nvinfo : EIATTR_REGCOUNT
	.align		4
.L_246:
        /*0558*/ 	.byte	0x04, 0x2f
        /*055a*/ 	.short	(.L_248 - .L_247)
	.align		4
.L_247:
        /*055c*/ 	.word	index@(_ZN17fastertransformer38softmax_withRelPosBias_element1_kernelI6__halfEEvPT_PKS2_S5_iiiiif)
        /*0560*/ 	.word	0x00000016


	//----- nvinfo : EIATTR_FRAME_SIZE
	.align		4
.L_248:
        /*0564*/ 	.byte	0x04, 0x11
        /*0566*/ 	.short	(.L_250 - .L_249)
	.align		4
.L_249:
        /*0568*/ 	.word	index@(_ZN17fastertransformer38softmax_withRelPosBias_element1_kernelI6__halfEEvPT_PKS2_S5_iiiiif)
        /*056c*/ 	.word	0x00000000


	//----- nvinfo : EIATTR_REGCOUNT
	.align		4
.L_250:
        /*0570*/ 	.byte	0x04, 0x2f
        /*0572*/ 	.short	(.L_252 - .L_251)
	.align		4
.L_251:
        /*0574*/ 	.word	index@(_ZN17fastertransformer20transpose_attentionsIfEEvPT_PKS1_mmmm)
        /*0578*/ 	.word	0x00000010


	//----- nvinfo : EIATTR_FRAME_SIZE
	.align		4
.L_252:
        /*057c*/ 	.byte	0x04, 0x11
        /*057e*/ 	.short	(.L_254 - .L_253)
	.align		4
.L_253:
        /*0580*/ 	.word	index@(_ZN17fastertransformer20transpose_attentionsIfEEvPT_PKS1_mmmm)
        /*0584*/ 	.word	0x00000000


	//----- nvinfo : EIATTR_REGCOUNT
	.align		4
.L_254:
        /*0588*/ 	.byte	0x04, 0x2f
        /*058a*/ 	.short	(.L_256 - .L_255)
	.align		4
.L_255:
        /*058c*/ 	.word	index@(_ZN17fastertransformer20transpose_attentionsI6__halfEEvPT_PKS2_mmmm)
        /*0590*/ 	.word	0x00000010


	//----- nvinfo : EIATTR_FRAME_SIZE
	.align		4
.L_256:
        /*0594*/ 	.byte	0x04, 0x11
        /*0596*/ 	.short	(.L_258 - .L_257)
	.align		4
.L_257:
        /*0598*/ 	.word	index@(_ZN17fastertransformer20transpose_attentionsI6__halfEEvPT_PKS2_mmmm)
        /*059c*/ 	.word	0x00000000


	//----- nvinfo : EIATTR_MIN_STACK_SIZE
	.align		4
.L_258:
        /*05a0*/ 	.byte	0x04, 0x12
        /*05a2*/ 	.short	(.L_260 - .L_259)
	.align		4
.L_259:
        /*05a4*/ 	.word	index@(_ZN17fastertransformer20transpose_attentionsI6__halfEEvPT_PKS2_mmmm)
        /*05a8*/ 	.word	0x00000000


	//----- nvinfo : EIATTR_MIN_STACK_SIZE
	.align		4
.L_260:
        /*05ac*/ 	.byte	0x04, 0x12
        /*05ae*/ 	.short	(.L_262 - .L_261)
	.align		4
.L_261:
        /*05b0*/ 	.word	index@(_ZN17fastertransformer20transpose_attentionsIfEEvPT_PKS1_mmmm)
        /*05b4*/ 	.word	0x00000000


	//----- nvinfo : EIATTR_MIN_STACK_SIZE
	.align		4
.L_262:
        /*05b8*/ 	.byte	0x04, 0x12
        /*05ba*/ 	.short	(.L_264 - .L_263)
	.align		4
.L_263:
        /*05bc*/ 	.word	index@(_ZN17fastertransformer38softmax_withRelPosBias_element1_kernelI6__halfEEvPT_PKS2_S5_iiiiif)
        /*05c0*/ 	.word	0x00000000


	//----- nvinfo : EIATTR_MIN_STACK_SIZE
	.align		4
.L_264:
        /*05c4*/ 	.byte	0x04, 0x12
        /*05c6*/ 	.short	(.L_266 - .L_265)
	.align		4
.L_265:
        /*05c8*/ 	.word	index@(_ZN17fastertransformer38softmax_withRelPosBias_element1_kernelIfEEvPT_PKS1_S4_iiiiif)
        /*05cc*/ 	.word	0x00000000


	//----- nvinfo : EIATTR_MIN_STACK_SIZE
	.align		4
.L_266:
        /*05d0*/ 	.byte	0x04, 0x12
        /*05d2*/ 	.short	(.L_268 - .L_267)
	.align		4
.L_267:
        /*05d4*/ 	.word	index@(_ZN17fastertransformer38softmax_withRelPosBias_element2_kernelI7__half26__halfEEvPT_PKS3_S6_iiiiif)
        /*05d8*/ 	.word	0x00000000


	//----- nvinfo : EIATTR_MIN_STACK_SIZE
	.align		4
.L_268:
        /*05dc*/ 	.byte	0x04, 0x12
        /*05de*/ 	.short	(.L_270 - .L_269)
	.align		4
.L_269:
        /*05e0*/ 	.word	index@(_ZN17fastertransformer38softmax_withRelPosBias_element2_kernelI6float2fEEvPT_PKS2_S5_iiiiif)
        /*05e4*/ 	.word	0x00000000


	//----- nvinfo : EIATTR_MIN_STACK_SIZE
	.align		4
.L_270:
        /*05e8*/ 	.byte	0x04, 0x12
        /*05ea*/ 	.short	(.L_272 - .L_271)
	.align		4
.L_271:
        /*05ec*/ 	.word	index@(_ZN17fastertransformer38softmax_withRelPosBias_element4_kernelINS_5half4E6__halfEEvPT_PKS3_S6_iiiiif)
        /*05f0*/ 	.word	0x00000000


	//----- nvinfo : EIATTR_MIN_STACK_SIZE
	.align		4
.L_272:
        /*05f4*/ 	.byte	0x04, 0x12
        /*05f6*/ 	.short	(.L_274 - .L_273)
	.align		4
.L_273:
        /*05f8*/ 	.word	index@(_ZN17fastertransformer38softmax_withRelPosBias_element4_kernelI6float4fEEvPT_PKS2_S5_iiiiif)
        /*05fc*/ 	.word	0x00000000


	//----- nvinfo : EIATTR_MIN_STACK_SIZE
	.align		4
.L_274:
        /*0600*/ 	.byte	0x04, 0x12
        /*0602*/ 	.short	(.L_276 - .L_275)
	.align		4
.L_275:
        /*0604*/ 	.word	index@(_ZN17fastertransformer22add_head3Size_QKV_biasI6__halfEEvPKT_S4_PS2_S5_S5_iiiii)
        /*0608*/ 	.word	0x00000000


	//----- nvinfo : EIATTR_MIN_STACK_SIZE
	.align		4
.L_276:
        /*060c*/ 	.byte	0x04, 0x12
        /*060e*/ 	.short	(.L_278 - .L_277)
	.align		4
.L_277:
        /*0610*/ 	.word	index@(_ZN17fastertransformer22add_head3Size_QKV_biasIfEEvPKT_S3_PS1_S4_S4_iiiii)
        /*0614*/ 	.word	0x00000000


	//----- nvinfo : EIATTR_MIN_STACK_SIZE
	.align		4
.L_278:
        /*0618*/ 	.byte	0x04, 0x12
        /*061a*/ 	.short	(.L_280 - .L_279)
	.align		4
.L_279:
        /*061c*/ 	.word	index@(_ZN17fastertransformer24addRelativeAttentionBiasI6__halfEEvPT_PKS2_iii)
        /*0620*/ 	.word	0x00000000


	//----- nvinfo : EIATTR_MIN_STACK_SIZE
	.align		4
.L_280:
        /*0624*/ 	.byte	0x04, 0x12
        /*0626*/ 	.short	(.L_282 - .L_281)
	.align		4
.L_281:
        /*0628*/ 	.word	index@(_ZN17fastertransformer24addRelativeAttentionBiasIfEEvPT_PKS1_iii)
        /*062c*/ 	.word	0x00000000


	//----- nvinfo : EIATTR_MIN_STACK_SIZE
	.align		4
.L_282:
        /*0630*/ 	.byte	0x04, 0x12
        /*0632*/ 	.short	(.L_284 - .L_283)
	.align		4
.L_283:
        /*0634*/ 	.word	index@(_ZN17fastertransformer24addRelativeAttentionBiasI7__half2EEvPT_PKS2_iii)
        /*0638*/ 	.word	0x00000000


	//----- nvinfo : EIATTR_MIN_STACK_SIZE
	.align		4
.L_284:
        /*063c*/ 	.byte	0x04, 0x12
        /*063e*/ 	.short	(.L_286 - .L_285)
	.align		4
.L_285:
        /*0640*/ 	.word	index@(_ZN17fastertransformer32transpose_4d_batch_major_v_cacheI6__halfEEvPT_PKS2_iiii)
        /*0644*/ 	.word	0x00000000


	//----- nvinfo : EIATTR_MIN_STACK_SIZE
	.align		4
.L_286:
        /*0648*/ 	.byte	0x04, 0x12
        /*064a*/ 	.short	(.L_288 - .L_287)
	.align		4
.L_287:
        /*064c*/ 	.word	index@(_ZN17fastertransformer32transpose_4d_batch_major_k_cacheI6__halfEEvPT_PKS2_iiii)
        /*0650*/ 	.word	0x00000000


	//----- nvinfo : EIATTR_MIN_STACK_SIZE
	.align		4
.L_288:
        /*0654*/ 	.byte	0x04, 0x12
        /*0656*/ 	.short	(.L_290 - .L_289)
	.align		4
.L_289:
        /*0658*/ 	.word	index@(_ZN17fastertransformer32transpose_4d_batch_major_v_cacheIfEEvPT_PKS1_iiii)
        /*065c*/ 	.word	0x00000000


	//----- nvinfo : EIATTR_MIN_STACK_SIZE
	.align		4
.L_290:
        /*0660*/ 	.byte	0x04, 0x12
        /*0662*/ 	.short	(.L_292 - .L_291)
	.align		4
.L_291:
        /*0664*/ 	.word	index@(_ZN17fastertransformer32transpose_4d_batch_major_k_cacheIfEEvPT_PKS1_iiii)
        /*0668*/ 	.word	0x00000000


	//----- nvinfo : EIATTR_MIN_STACK_SIZE
	.align		4
.L_292:
        /*066c*/ 	.byte	0x04, 0x12
        /*066e*/ 	.short	(.L_294 - .L_293)
	.align		4
.L_293:
        /*0670*/ 	.word	index@(_ZN17fastertransformer12transpose_4dIfEEvPT_S2_iiiiii)
        /*0674*/ 	.word	0x00000000


	//----- nvinfo : EIATTR_MIN_STACK_SIZE
	.align		4
.L_294:
        /*0678*/ 	.byte	0x04, 0x12
        /*067a*/ 	.short	(.L_296 - .L_295)
	.align		4
.L_295:
        /*067c*/ 	.word	index@(_ZN17fastertransformer34add_fusedQKV_bias_transpose_kernelI6__halfLb1EEEvPT_S3_S3_NS_29PrefixPromptBatchWeightsParamIS2_EES3_PKS2_PKiiiiiib)
        /*0680*/ 	.word	0x00000000


	//----- nvinfo : EIATTR_MIN_STACK_SIZE
	.align		4
.L_296:
        /*0684*/ 	.byte	0x04, 0x12
        /*0686*/ 	.short	(.L_298 - .L_297)
	.align		4
.L_297:
        /*0688*/ 	.word	index@(_ZN17fastertransformer34add_fusedQKV_bias_transpose_kernelI6__halfLb0EEEvPT_S3_S3_NS_29PrefixPromptBatchWeightsParamIS2_EES3_PKS2_PKiiiiiib)
        /*068c*/ 	.word	0x00000000


	//----- nvinfo : EIATTR_MIN_STACK_SIZE
	.align		4
.L_298:
        /*0690*/ 	.byte	0x04, 0x12
        /*0692*/ 	.short	(.L_300 - .L_299)
	.align		4
.L_299:
        /*0694*/ 	.word	index@(_ZN17fastertransformer34add_fusedQKV_bias_transpose_kernelI6__halfEEvPT_S3_S3_S3_PKS2_PKiiiiiiPKfi)
        /*0698*/ 	.word	0x00000018


	//----- nvinfo : EIATTR_MIN_STACK_SIZE
	.align		4
.L_300:
        /*069c*/ 	.byte	0x04, 0x12
        /*069e*/ 	.short	(.L_302 - .L_301)
	.align		4
.L_301:
        /*06a0*/ 	.word	index@(_ZN17fastertransformer34add_fusedQKV_bias_transpose_kernelIfLb1EEEvPT_S2_S2_NS_29PrefixPromptBatchWeightsParamIS1_EES2_PKS1_PKiiiiiib)
        /*06a4*/ 	.word	0x00000000


	//----- nvinfo : EIATTR_MIN_STACK_SIZE
	.align		4
.L_302:
        /*06a8*/ 	.byte	0x04, 0x12
        /*06aa*/ 	.short	(.L_304 - .L_303)
	.align		4
.L_303:
        /*06ac*/ 	.word	index@(_ZN17fastertransformer34add_fusedQKV_bias_transpose_kernelIfLb0EEEvPT_S2_S2_NS_29PrefixPromptBatchWeightsParamIS1_EES2_PKS1_PKiiiiiib)
        /*06b0*/ 	.word	0x00000000


	//----- nvinfo : EIATTR_MIN_STACK_SIZE
	.align		4
.L_304:
        /*06b4*/ 	.byte	0x04, 0x12
        /*06b6*/ 	.short	(.L_306 - .L_305)
	.align		4
.L_305:
        /*06b8*/ 	.word	index@(_ZN17fastertransformer34add_fusedQKV_bias_transpose_kernelIfEEvPT_S2_S2_S2_PKS1_PKiiiiiiPKfi)
        /*06bc*/ 	.word	0x00000018


	//----- nvinfo : EIATTR_MIN_STACK_SIZE
	.align		4
.L_306:
        /*06c0*/ 	.byte	0x04, 0x12
        /*06c2*/ 	.short	(.L_308 - .L_307)
	.align		4
.L_307:
        /*06c4*/ 	.word	index@(_ZN17fastertransformer24transpose_remove_paddingI6__halfEEvPKT_PS2_iiiiPKiPKfi)
        /*06c8*/ 	.word	0x00000000


	//----- nvinfo : EIATTR_MIN_STACK_SIZE
	.align		4
.L_308:
        /*06cc*/ 	.byte	0x04, 0x12
        /*06ce*/ 	.short	(.L_310 - .L_309)
	.align		4
.L_309:
        /*06d0*/ 	.word	index@(_ZN17fastertransformer24transpose_remove_paddingIfEEvPKT_PS1_iiiiPKiPKfi)
        /*06d4*/ 	.word	0x00000000


	//----- nvinfo : EIATTR_MIN_STACK_SIZE
	.align		4
.L_310:
        /*06d8*/ 	.byte	0x04, 0x12
        /*06da*/ 	.short	(.L_312 - .L_311)
	.align		4
.L_311:
        /*06dc*/ 	.word	index@(_ZN17fastertransformer24transpose_remove_paddingI7__half2EEvPKT_PS2_iiiiPKiPKfi)
        /*06e0*/ 	.word	0x00000000


	//----- nvinfo : EIATTR_MIN_STACK_SIZE
	.align		4
.L_312:
        /*06e4*/ 	.byte	0x04, 0x12
        /*06e6*/ 	.short	(.L_314 - .L_313)
	.align		4
.L_313:
        /*06e8*/ 	.word	index@(_ZN17fastertransformer32add_QKV_bias_rebuild_padding_ia3I6__halfEEvPKT_S4_S4_S4_S4_S4_PS2_S5_S5_PKiS4_S4_iiiiS7_)
        /*06ec*/ 	.word	0x00000000


	//----- nvinfo : EIATTR_MIN_STACK_SIZE
	.align		4
.L_314:
        /*06f0*/ 	.byte	0x04, 0x12
        /*06f2*/ 	.short	(.L_316 - .L_315)
	.align		4
.L_315:
        /*06f4*/ 	.word	index@(_ZN17fastertransformer19rebuild_padding_ia3I6__halfEEvPKT_S4_S4_PS2_S5_S5_PKiS4_S4_iiiiS7_)
        /*06f8*/ 	.word	0x00000000


	//----- nvinfo : EIATTR_MIN_STACK_SIZE
	.align		4
.L_316:
        /*06fc*/ 	.byte	0x04, 0x12
        /*06fe*/ 	.short	(.L_318 - .L_317)
	.align		4
.L_317:
        /*0700*/ 	.word	index@(_ZN17fastertransformer32add_QKV_bias_rebuild_padding_ia3IfEEvPKT_S3_S3_S3_S3_S3_PS1_S4_S4_PKiS3_S3_iiiiS6_)
        /*0704*/ 	.word	0x00000000


	//----- nvinfo : EIATTR_MIN_STACK_SIZE
	.align		4
.L_318:
        /*0708*/ 	.byte	0x04, 0x12
        /*070a*/ 	.short	(.L_320 - .L_319)
	.align		4
.L_319:
        /*070c*/ 	.word	index@(_ZN17fastertransformer32add_QKV_bias_rebuild_padding_ia3I7__half2EEvPKT_S4_S4_S4_S4_S4_PS2_S5_S5_PKiS4_S4_iiiiS7_)
        /*0710*/ 	.word	0x00000000


	//----- nvinfo : EIATTR_MIN_STACK_SIZE
	.align		4
.L_320:
        /*0714*/ 	.byte	0x04, 0x12
        /*0716*/ 	.short	(.L_322 - .L_321)
	.align		4
.L_321:
        /*0718*/ 	.word	index@(_ZN17fastertransformer19rebuild_padding_ia3IfEEvPKT_S3_S3_PS1_S4_S4_PKiS3_S3_iiiiS6_)
        /*071c*/ 	.word	0x00000000


	//----- nvinfo : EIATTR_MIN_STACK_SIZE
	.align		4
.L_322:
        /*0720*/ 	.byte	0x04, 0x12
        /*0722*/ 	.short	(.L_324 - .L_323)
	.align		4
.L_323:
        /*0724*/ 	.word	index@(_ZN17fastertransformer19rebuild_padding_ia3I7__half2EEvPKT_S4_S4_PS2_S5_S5_PKiS4_S4_iiiiS7_)
        /*0728*/ 	.word	0x00000000


	//----- nvinfo : EIATTR_MIN_STACK_SIZE
	.align		4
.L_324:
        /*072c*/ 	.byte	0x04, 0x12
        /*072e*/ 	.short	(.L_326 - .L_325)
	.align		4
.L_325:
        /*0730*/ 	.word	index@(_ZN17fastertransformer9transposeI6__halfEEvPKT_PS2_iiiiPKfi)
        /*0734*/ 	.word	0x00000000


	//----- nvinfo : EIATTR_MIN_STACK_SIZE
	.align		4
.L_326:
        /*0738*/ 	.byte	0x04, 0x12
        /*073a*/ 	.short	(.L_328 - .L_327)
	.align		4
.L_327:
        /*073c*/ 	.word	index@(_ZN17fastertransformer9transposeI7__half2EEvPKT_PS2_iiiiPKfi)
        /*0740*/ 	.word	0x00000000


	//----- nvinfo : EIATTR_MIN_STACK_SIZE
	.align		4
.L_328:
        /*0744*/ 	.byte	0x04, 0x12
        /*0746*/ 	.short	(.L_330 - .L_329)
	.align		4
.L_329:
        /*0748*/ 	.word	index@(_ZN17fastertransformer14softmax_kernelI6__halfS1_Li1EEEvPT_PKT0_PKS2_S8_iiiif)
        /*074c*/ 	.word	0x00000000


	//----- nvinfo : EIATTR_MIN_STACK_SIZE
	.align		4
.L_330:
        /*0750*/ 	.byte	0x04, 0x12
        /*0752*/ 	.short	(.L_332 - .L_331)
	.align		4
.L_331:
        /*0754*/ 	.word	index@(_ZN17fastertransformer14softmax_kernelI6__halfS1_Li2EEEvPT_PKT0_PKS2_S8_iiiif)
        /*0758*/ 	.word	0x00000008


	//----- nvinfo : EIATTR_MIN_STACK_SIZE
	.align		4
.L_332:
        /*075c*/ 	.byte	0x04, 0x12
        /*075e*/ 	.short	(.L_334 - .L_333)
	.align		4
.L_333:
        /*0760*/ 	.word	index@(_ZN17fastertransformer14softmax_kernelI6__halfS1_Li4EEEvPT_PKT0_PKS2_S8_iiiif)
        /*0764*/ 	.word	0x00000010


	//----- nvinfo : EIATTR_MIN_STACK_SIZE
	.align		4
.L_334:
        /*0768*/ 	.byte	0x04, 0x12
        /*076a*/ 	.short	(.L_336 - .L_335)
	.align		4
.L_335:
        /*076c*/ 	.word	index@(_ZN17fastertransformer14softmax_kernelI6__halffLi1EEEvPT_PKT0_PKS2_S8_iiiif)
        /*0770*/ 	.word	0x00000000


	//----- nvinfo : EIATTR_MIN_STACK_SIZE
	.align		4
.L_336:
        /*0774*/ 	.byte	0x04, 0x12
        /*0776*/ 	.short	(.L_338 - .L_337)
	.align		4
.L_337:
        /*0778*/ 	.word	index@(_ZN17fastertransformer14softmax_kernelI6__halffLi2EEEvPT_PKT0_PKS2_S8_iiiif)
        /*077c*/ 	.word	0x00000008


	//----- nvinfo : EIATTR_MIN_STACK_SIZE
	.align		4
.L_338:
        /*0780*/ 	.byte	0x04, 0x12
        /*0782*/ 	.short	(.L_340 - .L_339)
	.align		4
.L_339:
        /*0784*/ 	.word	index@(_ZN17fastertransformer14softmax_kernelI6__halffLi4EEEvPT_PKT0_PKS2_S8_iiiif)
        /*0788*/ 	.word	0x00000010


	//----- nvinfo : EIATTR_MIN_STACK_SIZE
	.align		4
.L_340:
        /*078c*/ 	.byte	0x04, 0x12
        /*078e*/ 	.short	(.L_342 - .L_341)
	.align		4
.L_341:
        /*0790*/ 	.word	index@(_ZN17fastertransformer14softmax_kernelIffLi1EEEvPT_PKT0_PKS1_S7_iiiif)
        /*0794*/ 	.word	0x00000000


	//----- nvinfo : EIATTR_MIN_STACK_SIZE
	.align		4
.L_342:
        /*0798*/ 	.byte	0x04, 0x12
        /*079a*/ 	.short	(.L_344 - .L_343)
	.align		4
.L_343:
        /*079c*/ 	.word	index@(_ZN17fastertransformer17softmax_kernel_h2I6__halfLi1EEEvPT_PKS2_S5_S5_iiiiS2_)
        /*07a0*/ 	.word	0x00000000


	//----- nvinfo : EIATTR_MIN_STACK_SIZE
	.align		4
.L_344:
        /*07a4*/ 	.byte	0x04, 0x12
        /*07a6*/ 	.short	(.L_346 - .L_345)
	.align		4
.L_345:
        /*07a8*/ 	.word	index@(_ZN17fastertransformer20softmax_kernel_h2_v2I6__halfLi1ELi4EEEvPT_PKS2_S5_S5_iiiiS2_)
        /*07ac*/ 	.word	0x00000000


	//----- nvinfo : EIATTR_MIN_STACK_SIZE
	.align		4
.L_346:
        /*07b0*/ 	.byte	0x04, 0x12
        /*07b2*/ 	.short	(.L_348 - .L_347)
	.align		4
.L_347:
        /*07b4*/ 	.word	index@(_ZN17fastertransformer14softmax_kernelIffLi2EEEvPT_PKT0_PKS1_S7_iiiif)
        /*07b8*/ 	.word	0x00000008


	//----- nvinfo : EIATTR_MIN_STACK_SIZE
	.align		4
.L_348:
        /*07bc*/ 	.byte	0x04, 0x12
        /*07be*/ 	.short	(.L_350 - .L_349)
	.align		4
.L_349:
        /*07c0*/ 	.word	index@(_ZN17fastertransformer17softmax_kernel_h2I6__halfLi2EEEvPT_PKS2_S5_S5_iiiiS2_)
        /*07c4*/ 	.word	0x00000000


	//----- nvinfo : EIATTR_MIN_STACK_SIZE
	.align		4
.L_350:
        /*07c8*/ 	.byte	0x04, 0x12
        /*07ca*/ 	.short	(.L_352 - .L_351)
	.align		4
.L_351:
        /*07cc*/ 	.word	index@(_ZN17fastertransformer20softmax_kernel_h2_v2I6__halfLi2ELi4EEEvPT_PKS2_S5_S5_iiiiS2_)
        /*07d0*/ 	.word	0x00000000


	//----- nvinfo : EIATTR_MIN_STACK_SIZE
	.align		4
.L_352:
        /*07d4*/ 	.byte	0x04, 0x12
        /*07d6*/ 	.short	(.L_354 - .L_353)
	.align		4
.L_353:
        /*07d8*/ 	.word	index@(_ZN17fastertransformer14softmax_kernelIffLi4EEEvPT_PKT0_PKS1_S7_iiiif)
        /*07dc*/ 	.word	0x00000010


	//----- nvinfo : EIATTR_MIN_STACK_SIZE
	.align		4
.L_354:
        /*07e0*/ 	.byte	0x04, 0x12
        /*07e2*/ 	.short	(.L_356 - .L_355)
	.align		4
.L_355:
        /*07e4*/ 	.word	index@(_ZN17fastertransformer17softmax_kernel_h2I6__halfLi4EEEvPT_PKS2_S5_S5_iiiiS2_)
        /*07e8*/ 	.word	0x00000000


	//----- nvinfo : EIATTR_MIN_STACK_SIZE
	.align		4
.L_356:
        /*07ec*/ 	.byte	0x04, 0x12
        /*07ee*/ 	.short	(.L_358 - .L_357)
	.align		4
.L_357:
        /*07f0*/ 	.word	index@(_ZN17fastertransformer20softmax_kernel_h2_v2I6__halfLi4ELi4EEEvPT_PKS2_S5_S5_iiiiS2_)
        /*07f4*/ 	.word	0x00000000


	//----- nvinfo : EIATTR_MIN_STACK_SIZE
	.align		4
.L_358:
        /*07f8*/ 	.byte	0x04, 0x12
        /*07fa*/ 	.short	(.L_360 - .L_359)
	.align		4
.L_359:
        /*07fc*/ 	.word	index@(_ZN17fastertransformer15QKVIA3TransposeI6__halfEEvPT_S3_S3_PKS2_S5_S5_PKiS5_S5_iiii)
        /*0800*/ 	.word	0x00000000


	//----- nvinfo : EIATTR_MIN_STACK_SIZE
	.align		4
.L_360:
        /*0804*/ 	.byte	0x04, 0x12
        /*0806*/ 	.short	(.L_362 - .L_361)
	.align		4
.L_361:
        /*0808*/ 	.word	index@(_ZN17fastertransformer22addQKVBiasIA3TransposeI6__halfEEvPT_S3_S3_PKS2_S5_S5_S5_S5_S5_PKiS5_S5_iiii)
        /*080c*/ 	.word	0x00000000


	//----- nvinfo : EIATTR_MIN_STACK_SIZE
	.align		4
.L_362:
        /*0810*/ 	.byte	0x04, 0x12
        /*0812*/ 	.short	(.L_364 - .L_363)
	.align		4
.L_363:
        /*0814*/ 	.word	index@(_ZN17fastertransformer15QKVIA3TransposeI7__half2EEvPT_S3_S3_PKS2_S5_S5_PKiS5_S5_iiii)
        /*0818*/ 	.word	0x00000000


	//----- nvinfo : EIATTR_MIN_STACK_SIZE
	.align		4
.L_364:
        /*081c*/ 	.byte	0x04, 0x12
        /*081e*/ 	.short	(.L_366 - .L_365)
	.align		4
.L_365:
        /*0820*/ 	.word	index@(_ZN17fastertransformer22addQKVBiasIA3TransposeI7__half2EEvPT_S3_S3_PKS2_S5_S5_S5_S5_S5_PKiS5_S5_iiii)
        /*0824*/ 	.word	0x00000000


	//----- nvinfo : EIATTR_MIN_STACK_SIZE
	.align		4
.L_366:
        /*0828*/ 	.byte	0x04, 0x12
        /*082a*/ 	.short	(.L_368 - .L_367)
	.align		4
.L_367:
        /*082c*/ 	.word	index@(_ZN17fastertransformer15QKVIA3TransposeIfEEvPT_S2_S2_PKS1_S4_S4_PKiS4_S4_iiii)
        /*0830*/ 	.word	0x00000000


	//----- nvinfo : EIATTR_MIN_STACK_SIZE
	.align		4
.L_368:
        /*0834*/ 	.byte	0x04, 0x12
        /*0836*/ 	.short	(.L_370 - .L_369)
	.align		4
.L_369:
        /*0838*/ 	.word	index@(_ZN17fastertransformer22addQKVBiasIA3TransposeIfEEvPT_S2_S2_PKS1_S4_S4_S4_S4_S4_PKiS4_S4_iiii)
        /*083c*/ 	.word	0x00000000


	//----- nvinfo : EIATTR_MIN_STACK_SIZE
	.align		4
.L_370:
        /*0840*/ 	.byte	0x04, 0x12
        /*0842*/ 	.short	(.L_372 - .L_371)
	.align		4
.L_371:
        /*0844*/ 	.word	index@(_ZN17fastertransformer22add_head3Size_QKV_biasI7__half2EEvPKT_S4_PS2_S5_S5_iiiii)
        /*0848*/ 	.word	0x00000000


	//----- nvinfo : EIATTR_MIN_STACK_SIZE
	.align		4
.L_372:
        /*084c*/ 	.byte	0x04, 0x12
        /*084e*/ 	.short	(.L_374 - .L_373)
	.align		4
.L_373:
        /*0850*/ 	.word	index@(_ZN17fastertransformer22add_head3Size_QKV_biasI6float2EEvPKT_S4_PS2_S5_S5_iiiii)
        /*0854*/ 	.word	0x00000000


	//----- nvinfo : EIATTR_MIN_STACK_SIZE
	.align		4
.L_374:
        /*0858*/ 	.byte	0x04, 0x12
        /*085a*/ 	.short	(.L_376 - .L_375)
	.align		4
.L_375:
        /*085c*/ 	.word	index@(_ZN17fastertransformer12transpose_4dI6__halfEEvPT_S3_iiiiii)
        /*0860*/ 	.word	0x00000000


	//----- nvinfo : EIATTR_MIN_STACK_SIZE
	.align		4
.L_376:
        /*0864*/ 	.byte	0x04, 0x12
        /*0866*/ 	.short	(.L_378 - .L_377)
	.align		4
.L_377:
        /*0868*/ 	.word	index@(_ZN17fastertransformer9transposeIfEEvPKT_PS1_iiiiPKfi)
        /*086c*/ 	.word	0x00000000
.L_378:


//--------------------- .nv.info._ZN17fastertransformer20transpose_attentionsI6__halfEEvPT_PKS2_mmmm --------------------------
	.section	.nv.info._ZN17fastertransformer20transpose_attentionsI6__halfEEvPT_PKS2_mmmm,"",@"SHT_CUDA_INFO"
	.sectionflags	@""
	.align	4


	//----- nvinfo : EIATTR_CUDA_API_VERSION
	.align		4
        /*0000*/ 	.byte	0x04, 0x37
        /*0002*/ 	.short	(.L_380 - .L_379)
.L_379:
        /*0004*/ 	.word	0x00000082


	//----- nvinfo : EIATTR_SW2861232_WAR
	.align		4
.L_380:
        /*0008*/ 	.byte	0x01, 0x35
	.zero		2


	//----- nvinfo : EIATTR_PARAM_CBANK
	.align		4
        /*000c*/ 	.byte	0x04, 0x0a
        /*000e*/ 	.short	(.L_382 - .L_381)
	.align		4
.L_381:
        /*0010*/ 	.word	index@(.nv.constant0._ZN17fastertransformer20transpose_attentionsI6__halfEEvPT_PKS2_mmmm)
        /*0014*/ 	.short	0x0160
        /*0016*/ 	.short	0x0030


	//----- nvinfo : EIATTR_CBANK_PARAM_SIZE
	.align		4
.L_382:
        /*0018*/ 	.byte	0x03, 0x19
        /*001a*/ 	.short	0x0030


	//----- nvinfo : EIATTR_KPARAM_INFO
	.align		4
        /*001c*/ 	.byte	0x04, 0x17
        /*001e*/ 	.short	(.L_384 - .L_383)
.L_383:
        /*0020*/ 	.word	0x00000000
        /*0024*/ 	.short	0x0005
        /*0026*/ 	.short	0x0028
        /*0028*/ 	.byte	0x00, 0xf0, 0x21, 0x00


	//----- nvinfo : EIATTR_KPARAM_INFO
	.align		4
.L_384:
        /*002c*/ 	.byte	0x04, 0x17
        /*002e*/ 	.short	(.L_386 - .L_385)
.L_385:
        /*0030*/ 	.word	0x00000000
        /*0034*/ 	.short	0x0004
        /*0036*/ 	.short	0x0020
        /*0038*/ 	.byte	0x00, 0xf0, 0x21, 0x00


	//----- nvinfo : EIATTR_KPARAM_INFO
	.align		4
.L_386:
        /*003c*/ 	.byte	0x04, 0x17
        /*003e*/ 	.short	(.L_388 - .L_387)
.L_387:
        /*0040*/ 	.word	0x00000000
        /*0044*/ 	.short	0x0003
        /*0046*/ 	.short	0x0018
        /*0048*/ 	.byte	0x00, 0xf0, 0x21, 0x00


	//----- nvinfo : EIATTR_KPARAM_INFO
	.align		4
.L_388:
        /*004c*/ 	.byte	0x04, 0x17
        /*004e*/ 	.short	(.L_390 - .L_389)
.L_389:
        /*0050*/ 	.word	0x00000000
        /*0054*/ 	.short	0x0002
        /*0056*/ 	.short	0x0010
        /*0058*/ 	.byte	0x00, 0xf0, 0x21, 0x00


	//----- nvinfo : EIATTR_KPARAM_INFO
	.align		4
.L_390:
        /*005c*/ 	.byte	0x04, 0x17
        /*005e*/ 	.short	(.L_392 - .L_391)
.L_391:
        /*0060*/ 	.word	0x00000000
        /*0064*/ 	.short	0x0001
        /*0066*/ 	.short	0x0008
        /*0068*/ 	.byte	0x00, 0xf0, 0x21, 0x00


	//----- nvinfo : EIATTR_KPARAM_INFO
	.align		4
.L_392:
        /*006c*/ 	.byte	0x04, 0x17
        /*006e*/ 	.short	(.L_394 - .L_393)
.L_393:
        /*0070*/ 	.word	0x00000000
        /*0074*/ 	.short	0x0000
        /*0076*/ 	.short	0x0000
        /*0078*/ 	.byte	0x00, 0xf0, 0x21, 0x00


	//----- nvinfo : EIATTR_MAXREG_COUNT
	.align		4
.L_394:
        /*007c*/ 	.byte	0x03, 0x1b
        /*007e*/ 	.short	0x00ff


	//----- nvinfo : EIATTR_MERCURY_ISA_VERSION
	.align		4
        /*0080*/ 	.byte	0x03, 0x5f
        /*0082*/ 	.short	0x0000


	//----- nvinfo : EIATTR_EXIT_INSTR_OFFSETS
	.align		4
        /*0084*/ 	.byte	0x04, 0x1c
        /*0086*/ 	.short	(.L_396 - .L_395)


	//   ....[0]....
.L_395:
        /*0088*/ 	.word	0x000000a0


	//   ....[1]....
        /*008c*/ 	.word	0x00000310


	//----- nvinfo : EIATTR_CRS_STACK_SIZE
	.align		4
.L_396:
        /*0090*/ 	.byte	0x04, 0x1e
        /*0092*/ 	.short	(.L_398 - .L_397)
.L_397:
        /*0094*/ 	.word	0x00000000
.L_398:


//--------------------- .nv.info._ZN17fastertransformer20transpose_attentionsIfEEvPT_PKS1_mmmm --------------------------
	.section	.nv.info._ZN17fastertransformer20transpose_attentionsIfEEvPT_PKS1_mmmm,"",@"SHT_CUDA_INFO"
	.sectionflags	@""
	.align	4


	//----- nvinfo : EIATTR_CUDA_API_VERSION
	.align		4
        /*0000*/ 	.byte	0x04, 0x37
        /*0002*/ 	.short	(.L_400 - .L_399)
.L_399:
        /*0004*/ 	.word	0x00000082


	//----- nvinfo : EIATTR_SW2861232_WAR
	.align		4
.L_400:
        /*0008*/ 	.byte	0x01, 0x35
	.zero		2


	//----- nvinfo : EIATTR_PARAM_CBANK
	.align		4
        /*000c*/ 	.byte	0x04, 0x0a
        /*000e*/ 	.short	(.L_402 - .L_401)
	.align		4
.L_401:
        /*0010*/ 	.word	index@(.nv.constant0._ZN17fastertransformer20transpose_attentionsIfEEvPT_PKS1_mmmm)
        /*0014*/ 	.short	0x0160
        /*0016*/ 	.short	0x0030


	//----- nvinfo : EIATTR_CBANK_PARAM_SIZE
	.align		4
.L_402:
        /*0018*/ 	.byte	0x03, 0x19
        /*001a*/ 	.short	0x0030


	//----- nvinfo : EIATTR_KPARAM_INFO
	.align		4
        /*001c*/ 	.byte	0x04, 0x17
        /*001e*/ 	.short	(.L_404 - .L_403)
.L_403:
        /*0020*/ 	.word	0x00000000
        /*0024*/ 	.short	0x0005
        /*0026*/ 	.short	0x0028
        /*0028*/ 	.byte	0x00, 0xf0, 0x21, 0x00


	//----- nvinfo : EIATTR_KPARAM_INFO
	.align		4
.L_404:
        /*002c*/ 	.byte	0x04, 0x17
        /*002e*/ 	.short	(.L_406 - .L_405)
.L_405:
        /*0030*/ 	.word	0x00000000
        /*0034*/ 	.short	0x0004
        /*0036*/ 	.short	0x0020
        /*0038*/ 	.byte	0x00, 0xf0, 0x21, 0x00


	//----- nvinfo : EIATTR_KPARAM_INFO
	.align		4
.L_406:
        /*003c*/ 	.byte	0x04, 0x17
        /*003e*/ 	.short	(.L_408 - .L_407)
.L_407:
        /*0040*/ 	.word	0x00000000
        /*0044*/ 	.short	0x0003
        /*0046*/ 	.short	0x0018
        /*0048*/ 	.byte	0x00, 0xf0, 0x21, 0x00


	//----- nvinfo : EIATTR_KPARAM_INFO
	.align		4
.L_408:
        /*004c*/ 	.byte	0x04, 0x17
        /*004e*/ 	.short	(.L_410 - .L_409)
.L_409:
        /*0050*/ 	.word	0x00000000
        /*0054*/ 	.short	0x0002
        /*0056*/ 	.short	0x0010
        /*0058*/ 	.byte	0x00, 0xf0, 0x21, 0x00


	//----- nvinfo : EIATTR_KPARAM_INFO
	.align		4
.L_410:
        /*005c*/ 	.byte	0x04, 0x17
        /*005e*/ 	.short	(.L_412 - .L_411)
.L_411:
        /*0060*/ 	.word	0x00000000
        /*0064*/ 	.short	0x0001
        /*0066*/ 	.short	0x0008
        /*0068*/ 	.byte	0x00, 0xf0, 0x21, 0x00


	//----- nvinfo : EIATTR_KPARAM_INFO
	.align		4
.L_412:
        /*006c*/ 	.byte	0x04, 0x17
        /*006e*/ 	.short	(.L_414 - .L_413)
.L_413:
        /*0070*/ 	.word	0x00000000
        /*0074*/ 	.short	0x0000
        /*0076*/ 	.short	0x0000
        /*0078*/ 	.byte	0x00, 0xf0, 0x21, 0x00


	//----- nvinfo : EIATTR_MAXREG_COUNT
	.align		4
.L_414:
        /*007c*/ 	.byte	0x03, 0x1b
        /*007e*/ 	.short	0x00ff


	//----- nvinfo : EIATTR_MERCURY_ISA_VERSION
	.align		4
        /*0080*/ 	.byte	0x03, 0x5f
        /*0082*/ 	.short	0x0000


	//----- nvinfo : EIATTR_EXIT_INSTR_OFFSETS
	.align		4
        /*0084*/ 	.byte	0x04, 0x1c
        /*0086*/ 	.short	(.L_416 - .L_415)


	//   ....[0]....
.L_415:
        /*0088*/ 	.word	0x000000a0


	//   ....[1]....
        /*008c*/ 	.word	0x00000310


	//----- nvinfo : EIATTR_CRS_STACK_SIZE
	.align		4
.L_416:
        /*0090*/ 	.byte	0x04, 0x1e
        /*0092*/ 	.short	(.L_418 - .L_417)
.L_417:
        /*0094*/ 	.word	0x00000000
.L_418:


//--------------------- .nv.info._ZN17fastertransformer38softmax_withRelPosBias_element1_kernelI6__halfEEvPT_PKS2_S5_iiiiif --------------------------
	.section	.nv.info._ZN17fastertransformer38softmax_withRelPosBias_element1_kernelI6__halfEEvPT_PKS2_S5_iiiiif,"",@"SHT_CUDA_INFO"
	.sectionflags	@""
	.align	4


	//----- nvinfo : EIATTR_CUDA_API_VERSION
	.align		4
        /*0000*/ 	.byte	0x04, 0x37
        /*0002*/ 	.short	(.L_420 - .L_419)
.L_419:
        /*0004*/ 	.word	0x00000082


	//----- nvinfo : EIATTR_SW2861232_WAR
	.align		4
.L_420:
        /*0008*/ 	.byte	0x01, 0x35
	.zero		2


	//----- nvinfo : EIATTR_PARAM_CBANK
	.align		4
        /*000c*/ 	.byte	0x04, 0x0a
        /*000e*/ 	.short	(.L_422 - .L_421)
	.align		4
.L_421:
        /*0010*/ 	.word	index@(.nv.constant0._ZN17fastertransformer38softmax_withRelPosBias_element1_kernelI6__halfEEvPT_PKS2_S5_iiiiif)
        /*0014*/ 	.short	0x0160
        /*0016*/ 	.short	0x0030


	//----- nvinfo : EIATTR_CBANK_PARAM_SIZE
	.align		4
.L_422:
        /*0018*/ 	.byte	0x03, 0x19
        /*001a*/ 	.short	0x0030


	//----- nvinfo : EIATTR_KPARAM_INFO
	.align		4
        /*001c*/ 	.byte	0x04, 0x17
        /*001e*/ 	.short	(.L_424 - .L_423)
.L_423:
        /*0020*/ 	.word	0x00000000
        /*0024*/ 	.short	0x0008
        /*0026*/ 	.short	0x002c
        /*0028*/ 	.byte	0x00, 0xf0, 0x11, 0x00


	//----- nvinfo : EIATTR_KPARAM_INFO
	.align		4
.L_424:
        /*002c*/ 	.byte	0x04, 0x17
        /*002e*/ 	.short	(.L_426 - .L_425)
.L_425:
        /*0030*/ 	.word	0x00000000
        /*0034*/ 	.short	0x0007
        /*0036*/ 	.short	0x0028
        /*0038*/ 	.byte	0x00, 0xf0, 0x11, 0x00


	//----- nvinfo : EIATTR_KPARAM_INFO
	.align		4
.L_426:
        /*003c*/ 	.byte	0x04, 0x17
        /*003e*/ 	.short	(.L_428 - .L_427)
.L_427:
        /*0040*/ 	.word	0x00000000
        /*0044*/ 	.short	0x0006
        /*0046*/ 	.short	0x0024
        /*0048*/ 	.byte	0x00, 0xf0, 0x11, 0x00


	//----- nvinfo : EIATTR_KPARAM_INFO
	.align		4
.L_428:
        /*004c*/ 	.byte	0x04, 0x17
        /*004e*/ 	.short	(.L_430 - .L_429)
.L_429:
        /*0050*/ 	.word	0x00000000
        /*0054*/ 	.short	0x0005
        /*0056*/ 	.short	0x0020
        /*0058*/ 	.byte	0x00, 0xf0, 0x11, 0x00


	//----- nvinfo : EIATTR_KPARAM_INFO
	.align		4
.L_430:
        /*005c*/ 	.byte	0x04, 0x17
        /*005e*/ 	.short	(.L_432 - .L_431)
.L_431:
        /*0060*/ 	.word	0x00000000
        /*0064*/ 	.short	0x0004
        /*0066*/ 	.short	0x001c
        /*0068*/ 	.byte	0x00, 0xf0, 0x11, 0x00


	//----- nvinfo : EIATTR_KPARAM_INFO
	.align		4
.L_432:
        /*006c*/ 	.byte	0x04, 0x17
        /*006e*/ 	.short	(.L_434 - .L_433)
.L_433:
        /*0070*/ 	.word	0x00000000
        /*0074*/ 	.short	0x0003
        /*0076*/ 	.short	0x0018
        /*0078*/ 	.byte	0x00, 0xf0, 0x11, 0x00


	//----- nvinfo : EIATTR_KPARAM_INFO
	.align		4
.L_434:
        /*007c*/ 	.byte	0x04, 0x17
        /*007e*/ 	.short	(.L_436 - .L_435)
.L_435:
        /*0080*/ 	.word	0x00000000
        /*0084*/ 	.short	0x0002
        /*0086*/ 	.short	0x0010
        /*0088*/ 	.byte	0x00, 0xf0, 0x21, 0x00


	//----- nvinfo : EIATTR_KPARAM_INFO
	.align		4
.L_436:
        /*008c*/ 	.byte	0x04, 0x17
        /*008e*/ 	.short	(.L_438 - .L_437)
.L_437:
        /*0090*/ 	.word	0x00000000
        /*0094*/ 	.short	0x0001
        /*0096*/ 	.short	0x0008
        /*0098*/ 	.byte	0x00, 0xf0, 0x21, 0x00


	//----- nvinfo : EIATTR_KPARAM_INFO
	.align		4
.L_438:
        /*009c*/ 	.byte	0x04, 0x17
        /*009e*/ 	.short	(.L_440 - .L_439)
.L_439:
        /*00a0*/ 	.word	0x00000000
        /*00a4*/ 	.short	0x0000
        /*00a6*/ 	.short	0x0000
        /*00a8*/ 	.byte	0x00, 0xf0, 0x21, 0x00


	//----- nvinfo : EIATTR_MAXREG_COUNT
	.align		4
.L_440:
        /*00ac*/ 	.byte	0x03, 0x1b
        /*00ae*/ 	.short	0x00ff


	//----- nvinfo : EIATTR_NUM_BARRIERS
	.align		4
        /*00b0*/ 	.byte	0x02, 0x4c
        /*00b2*/ 	.byte	0x01
	.zero		1


	//----- nvinfo : EIATTR_MERCURY_ISA_VERSION
	.align		4
        /*00b4*/ 	.byte	0x03, 0x5f
        /*00b6*/ 	.short	0x0000


	//----- nvinfo : EIATTR_COOP_GROUP_MASK_REGIDS
	.align		4
        /*00b8*/ 	.byte	0x04, 0x29
        /*00ba*/ 	.short	(.L_442 - .L_441)


	//   ....[0]....
.L_441:
        /*00bc*/ 	.word	0xffffffff


	//   ....[1]....
        /*00c0*/ 	.word	0xffffffff


	//   ....[2]....
        /*00c4*/ 	.word	0xffffffff


	//   ....[3]....
        /*00c8*/ 	.word	0xffffffff


	//   ....[4]....
        /*00cc*/ 	.word	0xffffffff


	//   ....[5]....
        /*00d0*/ 	.word	0xffffffff


	//   ....[6]....
        /*00d4*/ 	.word	0xffffffff


	//   ....[7]....
        /*00d8*/ 	.word	0xffffffff


	//   ....[8]....
        /*00dc*/ 	.word	0xffffffff


	//   ....[9]....
        /*00e0*/ 	.word	0xffffffff


	//   ....[10]....
        /*00e4*/ 	.word	0xffffffff


	//   ....[11]....
        /*00e8*/ 	.word	0xffffffff


	//   ....[12]....
        /*00ec*/ 	.word	0xffffffff


	//   ....[13]....
        /*00f0*/ 	.word	0xffffffff


	//   ....[14]....
        /*00f4*/ 	.word	0xffffffff


	//   ....[15]....
        /*00f8*/ 	.word	0xffffffff


	//   ....[16]....
        /*00fc*/ 	.word	0xffffffff


	//   ....[17]....
        /*0100*/ 	.word	0xffffffff


	//   ....[18]....
        /*0104*/ 	.word	0xffffffff


	//   ....[19]....
        /*0108*/ 	.word	0xffffffff


	//----- nvinfo : EIATTR_COOP_GROUP_INSTR_OFFSETS
	.align		4
.L_442:
        /*010c*/ 	.byte	0x04, 0x28
        /*010e*/ 	.short	(.L_444 - .L_443)


	//   ....[0]....
.L_443:
        /*0110*/ 	.word	0x000004c0


	//   ....[1]....
        /*0114*/ 	.word	0x00000530


	//   ....[2]....
        /*0118*/ 	.word	0x00000560


	//   ....[3]....
        /*011c*/ 	.word	0x00000580


	//   ....[4]....
        /*0120*/ 	.word	0x000005a0


	//   ....[5]....
        /*0124*/ 	.word	0x000005f0


	//   ....[6]....
        /*0128*/ 	.word	0x00000610


	//   ....[7]....
        /*012c*/ 	.word	0x00000630


	//   ....[8]....
        /*0130*/ 	.word	0x00000650


	//   ....[9]....
        /*0134*/ 	.word	0x00000670


	//   ....[10]....
        /*0138*/ 	.word	0x00000710


	//   ....[11]....
        /*013c*/ 	.word	0x00000730


	//   ....[12]....
        /*0140*/ 	.word	0x00000750


	//   ....[13]....
        /*0144*/ 	.word	0x00000770


	//   ....[14]....
        /*0148*/ 	.word	0x00000790


	//   ....[15]....
        /*014c*/ 	.word	0x000007f0


	//   ....[16]....
        /*0150*/ 	.word	0x00000810


	//   ....[17]....
        /*0154*/ 	.word	0x00000830


	//   ....[18]....
        /*0158*/ 	.word	0x00000850


	//   ....[19]....
        /*015c*/ 	.word	0x00000880


	//----- nvinfo : EIATTR_EXIT_INSTR_OFFSETS
	.align		4
.L_444:
        /*0160*/ 	.byte	0x04, 0x1c
        /*0162*/ 	.short	(.L_446 - .L_445)


	//   ....[0]....
.L_445:
        /*0164*/ 	.word	0x00000030


	//   ....[1]....
        /*0168*/ 	.word	0x00000950


	//----- nvinfo : EIATTR_CTAIDZ_USED
	.align		4
.L_446:
        /*016c*/ 	.byte	0x01, 0x04
	.zero		2


	//----- nvinfo : EIATTR_CRS_STACK_SIZE
	.align		4
        /*0170*/ 	.byte	0x04, 0x1e
        /*0172*/ 	.short	(.L_448 - .L_447)
.L_447:
        /*0174*/ 	.word	0x00000000
.L_448:


//--------------------- .nv.info._ZN17fastertransformer38softmax_withRelPosBias_element1_kernelIfEEvPT_PKS1_S4_iiiiif --------------------------
	.section	.nv.info._ZN17fastertransformer38softmax_withRelPosBias_element1_kernelIfEEvPT_PKS1_S4_iiiiif,"",@"SHT_CUDA_INFO"
	.sectionflags	@""
	.align	4


	//----- nvinfo : EIATTR_CUDA_API_VERSION
	.align		4
        /*0000*/ 	.byte	0x04, 0x37
        /*0002*/ 	.short	(.L_450 - .L_449)
.L_449:
        /*0004*/ 	.word	0x00000082


	//----- nvinfo : EIATTR_SW2861232_WAR
	.align		4
.L_450:
        /*0008*/ 	.byte	0x01, 0x35
	.zero		2


	//----- nvinfo : EIATTR_PARAM_CBANK
	.align		4
        /*000c*/ 	.byte	0x04, 0x0a
        /*000e*/ 	.short	(.L_452 - .L_451)
	.align		4
.L_451:
        /*0010*/ 	.word	index@(.nv.constant0._ZN17fastertransformer38softmax_withRelPosBias_element1_kernelIfEEvPT_PKS1_S4_iiiiif)
        /*0014*/ 	.short	0x0160
        /*0016*/ 	.short	0x0030


	//----- nvinfo : EIATTR_CBANK_PARAM_SIZE
	.align		4
.L_452:
        /*0018*/ 	.byte	0x03, 0x19
        /*001a*/ 	.short	0x0030


	//----- nvinfo : EIATTR_KPARAM_INFO
	.align		4
        /*001c*/ 	.byte	0x04, 0x17
        /*001e*/ 	.short	(.L_454 - .L_453)
.L_453:
        /*0020*/ 	.word	0x00000000
        /*0024*/ 	.short	0x0008
        /*0026*/ 	.short	0x002c
        /*0028*/ 	.byte	0x00, 0xf0, 0x11, 0x00


	//----- nvinfo : EIATTR_KPARAM_INFO
	.align		4
.L_454:
        /*002c*/ 	.byte	0x04, 0x17
        /*002e*/ 	.short	(.L_456 - .L_455)
.L_455:
        /*0030*/ 	.word	0x00000000
        /*0034*/ 	.short	0x0007
        /*0036*/ 	.short	0x0028
        /*0038*/ 	.byte	0x00, 0xf0, 0x11, 0x00


	//----- nvinfo : EIATTR_KPARAM_INFO
	.align		4
.L_456:
        /*003c*/ 	.byte	0x04, 0x17
        /*003e*/ 	.short	(.L_458 - .L_457)
.L_457:
        /*0040*/ 	.word	0x00000000
        /*0044*/ 	.short	0x0006
        /*0046*/ 	.short	0x0024
        /*0048*/ 	.byte	0x00, 0xf0, 0x11, 0x00


	//----- nvinfo : EIATTR_KPARAM_INFO
	.align		4
.L_458:
        /*004c*/ 	.byte	0x04, 0x17
        /*004e*/ 	.short	(.L_460 - .L_459)
.L_459:
        /*0050*/ 	.word	0x00000000
        /*0054*/ 	.short	0x0005
        /*0056*/ 	.short	0x0020
        /*0058*/ 	.byte	0x00, 0xf0, 0x11, 0x00


	//----- nvinfo : EIATTR_KPARAM_INFO
	.align		4
.L_460:
        /*005c*/ 	.byte	0x04, 0x17
        /*005e*/ 	.short	(.L_462 - .L_461)
.L_461:
        /*0060*/ 	.word	0x00000000
        /*0064*/ 	.short	0x0004
        /*0066*/ 	.short	0x001c
        /*0068*/ 	.byte	0x00, 0xf0, 0x11, 0x00


	//----- nvinfo : EIATTR_KPARAM_INFO
	.align		4
.L_462:
        /*006c*/ 	.byte	0x04, 0x17
        /*006e*/ 	.short	(.L_464 - .L_463)
.L_463:
        /*0070*/ 	.word	0x00000000
        /*0074*/ 	.short	0x0003
        /*0076*/ 	.short	0x0018
        /*0078*/ 	.byte	0x00, 0xf0, 0x11, 0x00


	//----- nvinfo : EIATTR_KPARAM_INFO
	.align		4
.L_464:
        /*007c*/ 	.byte	0x04, 0x17
        /*007e*/ 	.short	(.L_466 - .L_465)
.L_465:
        /*0080*/ 	.word	0x00000000
        /*0084*/ 	.short	0x0002
        /*0086*/ 	.short	0x0010
        /*0088*/ 	.byte	0x00, 0xf0, 0x21, 0x00


	//----- nvinfo : EIATTR_KPARAM_INFO
	.align		4
.L_466:
        /*008c*/ 	.byte	0x04, 0x17
        /*008e*/ 	.short	(.L_468 - .L_467)
.L_467:
        /*0090*/ 	.word	0x00000000
        /*0094*/ 	.short	0x0001
        /*0096*/ 	.short	0x0008
        /*0098*/ 	.byte	0x00, 0xf0, 0x21, 0x00


	//----- nvinfo : EIATTR_KPARAM_INFO
	.align		4
.L_468:
        /*009c*/ 	.byte	0x04, 0x17
        /*009e*/ 	.short	(.L_470 - .L_469)
.L_469:
        /*00a0*/ 	.word	0x00000000
        /*00a4*/ 	.short	0x0000
        /*00a6*/ 	.short	0x0000
        /*00a8*/ 	.byte	0x00, 0xf0, 0x21, 0x00


	//----- nvinfo : EIATTR_MAXREG_COUNT
	.align		4
.L_470:
        /*00ac*/ 	.byte	0x03, 0x1b
        /*00ae*/ 	.short	0x00ff


	//----- nvinfo : EIATTR_NUM_BARRIERS
	.align		4
        /*00b0*/ 	.byte	0x02, 0x4c
        /*00b2*/ 	.byte	0x01
	.zero		1


	//----- nvinfo : EIATTR_MERCURY_ISA_VERSION
	.align		4
        /*00b4*/ 	.byte	0x03, 0x5f
        /*00b6*/ 	.short	0x0000


	//----- nvinfo : EIATTR_COOP_GROUP_MASK_REGIDS
	.align		4
        /*00b8*/ 	.byte	0x04, 0x29
        /*00ba*/ 	.short	(.L_472 - .L_471)


	//   ....[0]....
.L_471:
        /*00bc*/ 	.word	0xffffffff


	//   ....[1]....
        /*00c0*/ 	.word	0xffffffff


	//   ....[2]....
        /*00c4*/ 	.word	0xffffffff


	//   ....[3]....
        /*00c8*/ 	.word	0xffffffff


	//   ....[4]....
        /*00cc*/ 	.word	0xffffffff


	//   ....[5]....
        /*00d0*/ 	.word	0xffffffff


	//   ....[6]....
        /*00d4*/ 	.word	0xffffffff


	//   ....[7]....
        /*00d8*/ 	.word	0xffffffff


	//   ....[8]....
        /*00dc*/ 	.word	0xffffffff


	//   ....[9]....
        /*00e0*/ 	.word	0xffffffff


	//   ....[10]....
        /*00e4*/ 	.word	0xffffffff


	//   ....[11]....
        /*00e8*/ 	.word	0xffffffff


	//   ....[12]....
        /*00ec*/ 	.word	0xffffffff


	//   ....[13]....
        /*00f0*/ 	.word	0xffffffff


	//   ....[14]....
        /*00f4*/ 	.word	0xffffffff


	//   ....[15]....
        /*00f8*/ 	.word	0xffffffff


	//   ....[16]....
        /*00fc*/ 	.word	0xffffffff


	//   ....[17]....
        /*0100*/ 	.word	0xffffffff


	//   ....[18]....
        /*0104*/ 	.word	0xffffffff


	//   ....[19]....
        /*0108*/ 	.word	0xffffffff


	//----- nvinfo : EIATTR_COOP_GROUP_INSTR_OFFSETS
	.align		4
.L_472:
        /*010c*/ 	.byte	0x04, 0x28
        /*010e*/ 	.short	(.L_474 - .L_473)


	//   ....[0]....
.L_473:
        /*0110*/ 	.word	0x00000430


	//   ....[1]....
        /*0114*/ 	.word	0x000004a0


	//   ....[2]....
        /*0118*/ 	.word	0x000004d0


	//   ....[3]....
        /*011c*/ 	.word	0x000004f0


	//   ....[4]....
        /*0120*/ 	.word	0x00000510


	//   ....[5]....
        /*0124*/ 	.word	0x00000560


	//   ....[6]....
        /*0128*/ 	.word	0x00000580


	//   ....[7]....
        /*012c*/ 	.word	0x000005a0


	//   ....[8]....
        /*0130*/ 	.word	0x000005c0


	//   ....[9]....
        /*0134*/ 	.word	0x000005e0


	//   ....[10]....
        /*0138*/ 	.word	0x00000680


	//   ....[11]....
        /*013c*/ 	.word	0x000006a0


	//   ....[12]....
        /*0140*/ 	.word	0x000006c0


	//   ....[13]....
        /*0144*/ 	.word	0x000006e0


	//   ....[14]....
        /*0148*/ 	.word	0x00000700


	//   ....[15]....
        /*014c*/ 	.word	0x00000760


	//   ....[16]....
        /*0150*/ 	.word	0x00000780


	//   ....[17]....
        /*0154*/ 	.word	0x000007a0


	//   ....[18]....
        /*0158*/ 	.word	0x000007c0


	//   ....[19]....
        /*015c*/ 	.word	0x000007e0


	//----- nvinfo : EIATTR_EXIT_INSTR_OFFSETS
	.align		4
.L_474:
        /*0160*/ 	.byte	0x04, 0x1c
        /*0162*/ 	.short	(.L_476 - .L_475)


	//   ....[0]....
.L_475:
        /*0164*/ 	.word	0x00000030


	//   ....[1]....
        /*0168*/ 	.word	0x000008b0


	//----- nvinfo : EIATTR_CTAIDZ_USED
	.align		4
.L_476:
        /*016c*/ 	.byte	0x01, 0x04
	.zero		2


	//----- nvinfo : EIATTR_CRS_STACK_SIZE
	.align		4
        /*0170*/ 	.byte	0x04, 0x1e
        /*0172*/ 	.short	(.L_478 - .L_477)
.L_477:
        /*0174*/ 	.word	0x00000000
.L_478:


//--------------------- .nv.info._ZN17fastertransformer38softmax_withRelPosBias_element2_kernelI7__half26__halfEEvPT_PKS3_S6_iiiiif --------------------------
	.section	.nv.info._ZN17fastertransformer38softmax_withRelPosBias_element2_kernelI7__half26__halfEEvPT_PKS3_S6_iiiiif,"",@"SHT_CUDA_INFO"
	.sectionflags	@""
	.align	4


	//----- nvinfo : EIATTR_CUDA_API_VERSION
	.align		4
        /*0000*/ 	.byte	0x04, 0x37
        /*0002*/ 	.short	(.L_480 - .L_479)
.L_479:
        /*0004*/ 	.word	0x00000082


	//----- nvinfo : EIATTR_SW2861232_WAR
	.align		4
.L_480:
        /*0008*/ 	.byte	0x01, 0x35
	.zero		2


	//----- nvinfo : EIATTR_PARAM_CBANK
	.align		4
        /*000c*/ 	.byte	0x04, 0x0a
        /*000e*/ 	.short	(.L_482 - .L_481)
	.align		4
.L_481:
        /*0010*/ 	.word	index@(.nv.constant0._ZN17fastertransformer38softmax_withRelPosBias_element2_kernelI7__half26__halfEEvPT_PKS3_S6_iiiiif)
        /*0014*/ 	.short	0x0160
        /*0016*/ 	.short	0x0030


	//----- nvinfo : EIATTR_CBANK_PARAM_SIZE
	.align		4
.L_482:
        /*0018*/ 	.byte	0x03, 0x19
        /*001a*/ 	.short	0x0030


	//----- nvinfo : EIATTR_KPARAM_INFO
	.align		4
        /*001c*/ 	.byte	0x04, 0x17
        /*001e*/ 	.short	(.L_484 - .L_483)
.L_483:
        /*0020*/ 	.word	0x00000000
        /*0024*/ 	.short	0x0008
        /*0026*/ 	.short	0x002c
        /*0028*/ 	.byte	0x00, 0xf0, 0x11, 0x00


	//----- nvinfo : EIATTR_KPARAM_INFO
	.align		4
.L_484:
        /*002c*/ 	.byte	0x04, 0x17
        /*002e*/ 	.short	(.L_486 - .L_485)
.L_485:
        /*0030*/ 	.word	0x00000000
        /*0034*/ 	.short	0x0007
        /*0036*/ 	.short	0x0028
        /*0038*/ 	.byte	0x00, 0xf0, 0x11, 0x00


	//----- nvinfo : EIATTR_KPARAM_INFO
	.align		4
.L_486:
        /*003c*/ 	.byte	0x04, 0x17
        /*003e*/ 	.short	(.L_488 - .L_487)
.L_487:
        /*0040*/ 	.word	0x00000000
        /*0044*/ 	.short	0x0006
        /*0046*/ 	.short	0x0024
        /*0048*/ 	.byte	0x00, 0xf0, 0x11, 0x00


	//----- nvinfo : EIATTR_KPARAM_INFO
	.align		4
.L_488:
        /*004c*/ 	.byte	0x04, 0x17
        /*004e*/ 	.short	(.L_490 - .L_489)
.L_489:
        /*0050*/ 	.word	0x00000000
        /*0054*/ 	.short	0x0005
        /*0056*/ 	.short	0x0020
        /*0058*/ 	.byte	0x00, 0xf0, 0x11, 0x00


	//----- nvinfo : EIATTR_KPARAM_INFO
	.align		4
.L_490:
        /*005c*/ 	.byte	0x04, 0x17
        /*005e*/ 	.short	(.L_492 - .L_491)
.L_491:
        /*0060*/ 	.word	0x00000000
        /*0064*/ 	.short	0x0004
        /*0066*/ 	.short	0x001c
        /*0068*/ 	.byte	0x00, 0xf0, 0x11, 0x00


	//----- nvinfo : EIATTR_KPARAM_INFO
	.align		4
.L_492:
        /*006c*/ 	.byte	0x04, 0x17
        /*006e*/ 	.short	(.L_494 - .L_493)
.L_493:
        /*0070*/ 	.word	0x00000000
        /*0074*/ 	.short	0x0003
        /*0076*/ 	.short	0x0018
        /*0078*/ 	.byte	0x00, 0xf0, 0x11, 0x00


	//----- nvinfo : EIATTR_KPARAM_INFO
	.align		4
.L_494:
        /*007c*/ 	.byte	0x04, 0x17
        /*007e*/ 	.short	(.L_496 - .L_495)
.L_495:
        /*0080*/ 	.word	0x00000000
        /*0084*/ 	.short	0x0002
        /*0086*/ 	.short	0x0010
        /*0088*/ 	.byte	0x00, 0xf0, 0x21, 0x00


	//----- nvinfo : EIATTR_KPARAM_INFO
	.align		4
.L_496:
        /*008c*/ 	.byte	0x04, 0x17
        /*008e*/ 	.short	(.L_498 - .L_497)
.L_497:
        /*0090*/ 	.word	0x00000000
        /*0094*/ 	.short	0x0001
        /*0096*/ 	.short	0x0008
        /*0098*/ 	.byte	0x00, 0xf0, 0x21, 0x00


	//----- nvinfo : EIATTR_KPARAM_INFO
	.align		4
.L_498:
        /*009c*/ 	.byte	0x04, 0x17
        /*009e*/ 	.short	(.L_500 - .L_499)
.L_499:
        /*00a0*/ 	.word	0x00000000
        /*00a4*/ 	.short	0x0000
        /*00a6*/ 	.short	0x0000
        /*00a8*/ 	.byte	0x00, 0xf0, 0x21, 0x00


	//----- nvinfo : EIATTR_MAXREG_COUNT
	.align		4
.L_500:
        /*00ac*/ 	.byte	0x03, 0x1b
        /*00ae*/ 	.short	0x00ff


	//----- nvinfo : EIATTR_NUM_BARRIERS
	.align		4
        /*00b0*/ 	.byte	0x02, 0x4c
        /*00b2*/ 	.byte	0x01
	.zero		1


	//----- nvinfo : EIATTR_MERCURY_ISA_VERSION
	.align		4
        /*00b4*/ 	.byte	0x03, 0x5f
        /*00b6*/ 	.short	0x0000


	//----- nvinfo : EIATTR_COOP_GROUP_MASK_REGIDS
	.align		4
        /*00b8*/ 	.byte	0x04, 0x29
        /*00ba*/ 	.short	(.L_502 - .L_501)


	//   ....[0]....
.L_501:
        /*00bc*/ 	.word	0xffffffff


	//   ....[1]....
        /*00c0*/ 	.word	0xffffffff


	//   ....[2]....
        /*00c4*/ 	.word	0xffffffff


	//   ....[3]....
        /*00c8*/ 	.word	0xffffffff


	//   ....[4]....
        /*00cc*/ 	.word	0xffffffff


	//   ....[5]....
        /*00d0*/ 	.word	0xffffffff


	//   ....[6]....
        /*00d4*/ 	.word	0xffffffff


	//   ....[7]....
        /*00d8*/ 	.word	0xffffffff


	//   ....[8]....
        /*00dc*/ 	.word	0xffffffff


	//   ....[9]....
        /*00e0*/ 	.word	0xffffffff


	//   ....[10]....
        /*00e4*/ 	.word	0xffffffff


	//   ....[11]....
        /*00e8*/ 	.word	0xffffffff


	//   ....[12]....
        /*00ec*/ 	.word	0xffffffff


	//   ....[13]....
        /*00f0*/ 	.word	0xffffffff


	//   ....[14]....
        /*00f4*/ 	.word	0xffffffff


	//   ....[15]....
        /*00f8*/ 	.word	0xffffffff


	//   ....[16]....
        /*00fc*/ 	.word	0xffffffff


	//   ....[17]....
        /*0100*/ 	.word	0xffffffff


	//   ....[18]....
        /*0104*/ 	.word	0xffffffff


	//   ....[19]....
        /*0108*/ 	.word	0xffffffff


	//   ....[20]....
        /*010c*/ 	.word	0xffffffff


	//   ....[21]....
        /*0110*/ 	.word	0xffffffff


	//   ....[22]....
        /*0114*/ 	.word	0xffffffff


	//   ....[23]....
        /*0118*/ 	.word	0xffffffff


	//   ....[24]....
        /*011c*/ 	.word	0xffffffff


	//   ....[25]....
        /*0120*/ 	.word	0xffffffff


	//   ....[26]....
        /*0124*/ 	.word	0xffffffff


	//   ....[27]....
        /*0128*/ 	.word	0xffffffff


	//   ....[28]....
        /*012c*/ 	.word	0xffffffff


	//   ....[29]....
        /*0130*/ 	.word	0xffffffff


	//----- nvinfo : EIATTR_COOP_GROUP_INSTR_OFFSETS
	.align		4
.L_502:
        /*0134*/ 	.byte	0x04, 0x28
        /*0136*/ 	.short	(.L_504 - .L_503)


	//   ....[0]....
.L_503:
        /*0138*/ 	.word	0x000005f0


	//   ....[1]....
        /*013c*/ 	.word	0x00000650


	//   ....[2]....
        /*0140*/ 	.word	0x00000670


	//   ....[3]....
        /*0144*/ 	.word	0x00000690


	//   ....[4]....
        /*0148*/ 	.word	0x000006b0


	//   ....[5]....
        /*014c*/ 	.word	0x00000700


	//   ....[6]....
        /*0150*/ 	.word	0x00000720


	//   ....[7]....
        /*0154*/ 	.word	0x00000740


	//   ....[8]....
        /*0158*/ 	.word	0x00000760


	//   ....[9]....
        /*015c*/ 	.word	0x00000780


	//   ....[10]....
        /*0160*/ 	.word	0x000007b0


	//   ....[11]....
        /*0164*/ 	.word	0x000007d0


	//   ....[12]....
        /*0168*/ 	.word	0x000007f0


	//   ....[13]....
        /*016c*/ 	.word	0x00000810


	//   ....[14]....
        /*0170*/ 	.word	0x00000830


	//   ....[15]....
        /*0174*/ 	.word	0x00000930


	//   ....[16]....
        /*0178*/ 	.word	0x00000980


	//   ....[17]....
        /*017c*/ 	.word	0x000009b0


	//   ....[18]....
        /*0180*/ 	.word	0x000009d0


	//   ....[19]....
        /*0184*/ 	.word	0x000009f0


	//   ....[20]....
        /*0188*/ 	.word	0x00000a40


	//   ....[21]....
        /*018c*/ 	.word	0x00000a60


	//   ....[22]....
        /*0190*/ 	.word	0x00000a80


	//   ....[23]....
        /*0194*/ 	.word	0x00000aa0


	//   ....[24]....
        /*0198*/ 	.word	0x00000ac0


	//   ....[25]....
        /*019c*/ 	.word	0x00000af0


	//   ....[26]....
        /*01a0*/ 	.word	0x00000b10


	//   ....[27]....
        /*01a4*/ 	.word	0x00000b30


	//   ....[28]....
        /*01a8*/ 	.word	0x00000b50


	//   ....[29]....
        /*01ac*/ 	.word	0x00000b70


	//----- nvinfo : EIATTR_EXIT_INSTR_OFFSETS
	.align		4
.L_504:
        /*01b0*/ 	.byte	0x04, 0x1c
        /*01b2*/ 	.short	(.L_506 - .L_505)


	//   ....[0]....
.L_505:
        /*01b4*/ 	.word	0x00000030


	//   ....[1]....
        /*01b8*/ 	.word	0x00000c80


	//----- nvinfo : EIATTR_CTAIDZ_USED
	.align		4
.L_506:
        /*01bc*/ 	.byte	0x01, 0x04
	.zero		2


	//----- nvinfo : EIATTR_CRS_STACK_SIZE
	.align		4
        /*01c0*/ 	.byte	0x04, 0x1e
        /*01c2*/ 	.short	(.L_508 - .L_507)
.L_507:
        /*01c4*/ 	.word	0x00000000
.L_508:


//--------------------- .nv.info._ZN17fastertransformer38softmax_withRelPosBias_element2_kernelI6float2fEEvPT_PKS2_S5_iiiiif --------------------------
	.section	.nv.info._ZN17fastertransformer38softmax_withRelPosBias_element2_kernelI6float2fEEvPT_PKS2_S5_iiiiif,"",@"SHT_CUDA_INFO"
	.sectionflags	@""
	.align	4


	//----- nvinfo : EIATTR_CUDA_API_VERSION
	.align		4
        /*0000*/ 	.byte	0x04, 0x37
        /*0002*/ 	.short	(.L_510 - .L_509)
.L_509:
        /*0004*/ 	.word	0x00000082


	//----- nvinfo : EIATTR_SW2861232_WAR
	.align		4
.L_510:
        /*0008*/ 	.byte	0x01, 0x35
	.zero		2


	//----- nvinfo : EIATTR_PARAM_CBANK
	.align		4
        /*000c*/ 	.byte	0x04, 0x0a
        /*000e*/ 	.short	(.L_512 - .L_511)
	.align		4
.L_511:
        /*0010*/ 	.word	index@(.nv.constant0._ZN17fastertransformer38softmax_withRelPosBias_element2_kernelI6float2fEEvPT_PKS2_S5_iiiiif)
        /*0014*/ 	.short	0x0160
        /*0016*/ 	.short	0x0030


	//----- nvinfo : EIATTR_CBANK_PARAM_SIZE
	.align		4
.L_512:
        /*0018*/ 	.byte	0x03, 0x19
        /*001a*/ 	.short	0x0030


	//----- nvinfo : EIATTR_KPARAM_INFO
	.align		4
        /*001c*/ 	.byte	0x04, 0x17
        /*001e*/ 	.short	(.L_514 - .L_513)
.L_513:
        /*0020*/ 	.word	0x00000000
        /*0024*/ 	.short	0x0008
        /*0026*/ 	.short	0x002c
        /*0028*/ 	.byte	0x00, 0xf0, 0x11, 0x00


	//----- nvinfo : EIATTR_KPARAM_INFO
	.align		4
.L_514:
        /*002c*/ 	.byte	0x04, 0x17
        /*002e*/ 	.short	(.L_516 - .L_515)
.L_515:
        /*0030*/ 	.word	0x00000000
        /*0034*/ 	.short	0x0007
        /*0036*/ 	.short	0x0028
        /*0038*/ 	.byte	0x00, 0xf0, 0x11, 0x00


	//----- nvinfo : EIATTR_KPARAM_INFO
	.align		4
.L_516:
        /*003c*/ 	.byte	0x04, 0x17
        /*003e*/ 	.short	(.L_518 - .L_517)
.L_517:
        /*0040*/ 	.word	0x00000000
        /*0044*/ 	.short	0x0006
        /*0046*/ 	.short	0x0024
        /*0048*/ 	.byte	0x00, 0xf0, 0x11, 0x00


	//----- nvinfo : EIATTR_KPARAM_INFO
	.align		4
.L_518:
        /*004c*/ 	.byte	0x04, 0x17
        /*004e*/ 	.short	(.L_520 - .L_519)
.L_519:
        /*0050*/ 	.word	0x00000000
        /*0054*/ 	.short	0x0005
        /*0056*/ 	.short	0x0020
        /*0058*/ 	.byte	0x00, 0xf0, 0x11, 0x00


	//----- nvinfo : EIATTR_KPARAM_INFO
	.align		4
.L_520:
        /*005c*/ 	.byte	0x04, 0x17
        /*005e*/ 	.short	(.L_522 - .L_521)
.L_521:
        /*0060*/ 	.word	0x00000000
        /*0064*/ 	.short	0x0004
        /*0066*/ 	.short	0x001c
        /*0068*/ 	.byte	0x00, 0xf0, 0x11, 0x00


	//----- nvinfo : EIATTR_KPARAM_INFO
	.align		4
.L_522:
        /*006c*/ 	.byte	0x04, 0x17
        /*006e*/ 	.short	(.L_524 - .L_523)
.L_523:
        /*0070*/ 	.word	0x00000000
        /*0074*/ 	.short	0x0003
        /*0076*/ 	.short	0x0018
        /*0078*/ 	.byte	0x00, 0xf0, 0x11, 0x00


	//----- nvinfo : EIATTR_KPARAM_INFO
	.align		4
.L_524:
        /*007c*/ 	.byte	0x04, 0x17
        /*007e*/ 	.short	(.L_526 - .L_525)
.L_525:
        /*0080*/ 	.word	0x00000000
        /*0084*/ 	.short	0x0002
        /*0086*/ 	.short	0x0010
        /*0088*/ 	.byte	0x00, 0xf0, 0x21, 0x00


	//----- nvinfo : EIATTR_KPARAM_INFO
	.align		4
.L_526:
        /*008c*/ 	.byte	0x04, 0x17
        /*008e*/ 	.short	(.L_528 - .L_527)
.L_527:
        /*0090*/ 	.word	0x00000000
        /*0094*/ 	.short	0x0001
        /*0096*/ 	.short	0x0008
        /*0098*/ 	.byte	0x00, 0xf0, 0x21, 0x00


	//----- nvinfo : EIATTR_KPARAM_INFO
	.align		4
.L_528:
        /*009c*/ 	.byte	0x04, 0x17
        /*009e*/ 	.short	(.L_530 - .L_529)
.L_529:
        /*00a0*/ 	.word	0x00000000
        /*00a4*/ 	.short	0x0000
        /*00a6*/ 	.short	0x0000
        /*00a8*/ 	.byte	0x00, 0xf0, 0x21, 0x00


	//----- nvinfo : EIATTR_MAXREG_COUNT
	.align		4
.L_530:
        /*00ac*/ 	.byte	0x03, 0x1b
        /*00ae*/ 	.short	0x00ff


	//----- nvinfo : EIATTR_NUM_BARRIERS
	.align		4
        /*00b0*/ 	.byte	0x02, 0x4c
        /*00b2*/ 	.byte	0x01
	.zero		1


	//----- nvinfo : EIATTR_MERCURY_ISA_VERSION
	.align		4
        /*00b4*/ 	.byte	0x03, 0x5f
        /*00b6*/ 	.short	0x0000


	//----- nvinfo : EIATTR_COOP_GROUP_MASK_REGIDS
	.align		4
        /*00b8*/ 	.byte	0x04, 0x29
        /*00ba*/ 	.short	(.L_532 - .L_531)


	//   ....[0]....
.L_531:
        /*00bc*/ 	.word	0xffffffff


	//   ....[1]....
        /*00c0*/ 	.word	0xffffffff


	//   ....[2]....
        /*00c4*/ 	.word	0xffffffff


	//   ....[3]....
        /*00c8*/ 	.word	0xffffffff


	//   ....[4]....
        /*00cc*/ 	.word	0xffffffff


	//   ....[5]....
        /*00d0*/ 	.word	0xffffffff


	//   ....[6]....
        /*00d4*/ 	.word	0xffffffff


	//   ....[7]....
        /*00d8*/ 	.word	0xffffffff


	//   ....[8]....
        /*00dc*/ 	.word	0xffffffff


	//   ....[9]....
        /*00e0*/ 	.word	0xffffffff


	//   ....[10]....
        /*00e4*/ 	.word	0xffffffff


	//   ....[11]....
        /*00e8*/ 	.word	0xffffffff


	//   ....[12]....
        /*00ec*/ 	.word	0xffffffff


	//   ....[13]....
        /*00f0*/ 	.word	0xffffffff


	//   ....[14]....
        /*00f4*/ 	.word	0xffffffff


	//   ....[15]....
        /*00f8*/ 	.word	0xffffffff


	//   ....[16]....
        /*00fc*/ 	.word	0xffffffff


	//   ....[17]....
        /*0100*/ 	.word	0xffffffff


	//   ....[18]....
        /*0104*/ 	.word	0xffffffff


	//   ....[19]....
        /*0108*/ 	.word	0xffffffff


	//   ....[20]....
        /*010c*/ 	.word	0xffffffff


	//   ....[21]....
        /*0110*/ 	.word	0xffffffff


	//   ....[22]....
        /*0114*/ 	.word	0xffffffff


	//   ....[23]....
        /*0118*/ 	.word	0xffffffff


	//   ....[24]....
        /*011c*/ 	.word	0xffffffff


	//   ....[25]....
        /*0120*/ 	.word	0xffffffff


	//   ....[26]....
        /*0124*/ 	.word	0xffffffff


	//   ....[27]....
        /*0128*/ 	.word	0xffffffff


	//   ....[28]....
        /*012c*/ 	.word	0xffffffff


	//   ....[29]....
        /*0130*/ 	.word	0xffffffff


	//----- nvinfo : EIATTR_COOP_GROUP_INSTR_OFFSETS
	.align		4
.L_532:
        /*0134*/ 	.byte	0x04, 0x28
        /*0136*/ 	.short	(.L_534 - .L_533)


	//   ....[0]....
.L_533:
        /*0138*/ 	.word	0x00000580


	//   ....[1]....
        /*013c*/ 	.word	0x000005e0


	//   ....[2]....
        /*0140*/ 	.word	0x00000600


	//   ....[3]....
        /*0144*/ 	.word	0x00000620


	//   ....[4]....
        /*0148*/ 	.word	0x00000640


	//   ....[5]....
        /*014c*/ 	.word	0x00000690


	//   ....[6]....
        /*0150*/ 	.word	0x000006b0


	//   ....[7]....
        /*0154*/ 	.word	0x000006d0


	//   ....[8]....
        /*0158*/ 	.word	0x000006f0


	//   ....[9]....
        /*015c*/ 	.word	0x00000710


	//   ....[10]....
        /*0160*/ 	.word	0x00000740


	//   ....[11]....
        /*0164*/ 	.word	0x00000760


	//   ....[12]....
        /*0168*/ 	.word	0x00000780


	//   ....[13]....
        /*016c*/ 	.word	0x000007a0


	//   ....[14]....
        /*0170*/ 	.word	0x000007c0


	//   ....[15]....
        /*0174*/ 	.word	0x000008c0


	//   ....[16]....
        /*0178*/ 	.word	0x00000910


	//   ....[17]....
        /*017c*/ 	.word	0x00000940


	//   ....[18]....
        /*0180*/ 	.word	0x00000960


	//   ....[19]....
        /*0184*/ 	.word	0x00000980


	//   ....[20]....
        /*0188*/ 	.word	0x000009d0


	//   ....[21]....
        /*018c*/ 	.word	0x000009f0


	//   ....[22]....
        /*0190*/ 	.word	0x00000a10


	//   ....[23]....
        /*0194*/ 	.word	0x00000a30


	//   ....[24]....
        /*0198*/ 	.word	0x00000a50


	//   ....[25]....
        /*019c*/ 	.word	0x00000a80


	//   ....[26]....
        /*01a0*/ 	.word	0x00000aa0


	//   ....[27]....
        /*01a4*/ 	.word	0x00000ac0


	//   ....[28]....
        /*01a8*/ 	.word	0x00000ae0


	//   ....[29]....
        /*01ac*/ 	.word	0x00000b00


	//----- nvinfo : EIATTR_EXIT_INSTR_OFFSETS
	.align		4
.L_534:
        /*01b0*/ 	.byte	0x04, 0x1c
        /*01b2*/ 	.short	(.L_536 - .L_535)


	//   ....[0]....
.L_535:
        /*01b4*/ 	.word	0x00000030


	//   ....[1]....
        /*01b8*/ 	.word	0x00000c20


	//----- nvinfo : EIATTR_CTAIDZ_USED
	.align		4
.L_536:
        /*01bc*/ 	.byte	0x01, 0x04
	.zero		2


	//----- nvinfo : EIATTR_CRS_STACK_SIZE
	.align		4
        /*01c0*/ 	.byte	0x04, 0x1e
        /*01c2*/ 	.short	(.L_538 - .L_537)
.L_537:
        /*01c4*/ 	.word	0x00000000
.L_538:


//--------------------- .nv.info._ZN17fastertransformer38softmax_withRelPosBias_element4_kernelINS_5half4E6__halfEEvPT_PKS3_S6_iiiiif --------------------------
	.section	.nv.info._ZN17fastertransformer38softmax_withRelPosBias_element4_kernelINS_5half4E6__halfEEvPT_PKS3_S6_iiiiif,"",@"SHT_CUDA_INFO"
	.sectionflags	@""
	.align	4


	//----- nvinfo : EIATTR_CUDA_API_VERSION
	.align		4
        /*0000*/ 	.byte	0x04, 0x37
        /*0002*/ 	.short	(.L_540 - .L_539)
.L_539:
        /*0004*/ 	.word	0x00000082


	//----- nvinfo : EIATTR_SW2861232_WAR
	.align		4
.L_540:
        /*0008*/ 	.byte	0x01, 0x35
	.zero		2


	//----- nvinfo : EIATTR_PARAM_CBANK
	.align		4
        /*000c*/ 	.byte	0x04, 0x0a
        /*000e*/ 	.short	(.L_542 - .L_541)
	.align		4
.L_541:
        /*0010*/ 	.word	index@(.nv.constant0._ZN17fastertransformer38softmax_withRelPosBias_element4_kernelINS_5half4E6__halfEEvPT_PKS3_S6_iiiiif)
        /*0014*/ 	.short	0x0160
        /*0016*/ 	.short	0x0030


	//----- nvinfo : EIATTR_CBANK_PARAM_SIZE
	.align		4
.L_542:
        /*0018*/ 	.byte	0x03, 0x19
        /*001a*/ 	.short	0x0030


	//----- nvinfo : EIATTR_KPARAM_INFO
	.align		4
        /*001c*/ 	.byte	0x04, 0x17
        /*001e*/ 	.short	(.L_544 - .L_543)
.L_543:
        /*0020*/ 	.word	0x00000000
        /*0024*/ 	.short	0x0008
        /*0026*/ 	.short	0x002c
        /*0028*/ 	.byte	0x00, 0xf0, 0x11, 0x00


	//----- nvinfo : EIATTR_KPARAM_INFO
	.align		4
.L_544:
        /*002c*/ 	.byte	0x04, 0x17
        /*002e*/ 	.short	(.L_546 - .L_545)
.L_545:
        /*0030*/ 	.word	0x00000000
        /*0034*/ 	.short	0x0007
        /*0036*/ 	.short	0x0028
        /*0038*/ 	.byte	0x00, 0xf0, 0x11, 0x00


	//----- nvinfo : EIATTR_KPARAM_INFO
	.align		4
.L_546:
        /*003c*/ 	.byte	0x04, 0x17
        /*003e*/ 	.short	(.L_548 - .L_547)
.L_547:
        /*0040*/ 	.word	0x00000000
        /*0044*/ 	.short	0x0006
        /*0046*/ 	.short	0x0024
        /*0048*/ 	.byte	0x00, 0xf0, 0x11, 0x00


	//----- nvinfo : EIATTR_KPARAM_INFO
	.align		4
.L_548:
        /*004c*/ 	.byte	0x04, 0x17
        /*004e*/ 	.short	(.L_550 - .L_549)
.L_549:
        /*0050*/ 	.word	0x00000000
        /*0054*/ 	.short	0x0005
        /*0056*/ 	.short	0x0020
        /*0058*/ 	.byte	0x00, 0xf0, 0x11, 0x00


	//----- nvinfo : EIATTR_KPARAM_INFO
	.align		4
.L_550:
        /*005c*/ 	.byte	0x04, 0x17
        /*005e*/ 	.short	(.L_552 - .L_551)
.L_551:
        /*0060*/ 	.word	0x00000000
        /*0064*/ 	.short	0x0004
        /*0066*/ 	.short	0x001c
        /*0068*/ 	.byte	0x00, 0xf0, 0x11, 0x00


	//----- nvinfo : EIATTR_KPARAM_INFO
	.align		4
.L_552:
        /*006c*/ 	.byte	0x04, 0x17
        /*006e*/ 	.short	(.L_554 - .L_553)
.L_553:
        /*0070*/ 	.word	0x00000000
        /*0074*/ 	.short	0x0003
        /*0076*/ 	.short	0x0018
        /*0078*/ 	.byte	0x00, 0xf0, 0x11, 0x00


	//----- nvinfo : EIATTR_KPARAM_INFO
	.align		4
.L_554:
        /*007c*/ 	.byte	0x04, 0x17
        /*007e*/ 	.short	(.L_556 - .L_555)
.L_555:
        /*0080*/ 	.word	0x00000000
        /*0084*/ 	.short	0x0002
        /*0086*/ 	.short	0x0010
        /*0088*/ 	.byte	0x00, 0xf0, 0x21, 0x00


	//----- nvinfo : EIATTR_KPARAM_INFO
	.align		4
.L_556:
        /*008c*/ 	.byte	0x04, 0x17
        /*008e*/ 	.short	(.L_558 - .L_557)
.L_557:
        /*0090*/ 	.word	0x00000000
        /*0094*/ 	.short	0x0001
        /*0096*/ 	.short	0x0008
        /*0098*/ 	.byte	0x00, 0xf0, 0x21, 0x00


	//----- nvinfo : EIATTR_KPARAM_INFO
	.align		4
.L_558:
        /*009c*/ 	.byte	0x04, 0x17
        /*009e*/ 	.short	(.L_560 - .L_559)
.L_559:
        /*00a0*/ 	.word	0x00000000
        /*00a4*/ 	.short	0x0000
        /*00a6*/ 	.short	0x0000
        /*00a8*/ 	.byte	0x00, 0xf0, 0x21, 0x00


	//----- nvinfo : EIATTR_MAXREG_COUNT
	.align		4
.L_560:
        /*00ac*/ 	.byte	0x03, 0x1b
        /*00ae*/ 	.short	0x00ff


	//----- nvinfo : EIATTR_NUM_BARRIERS
	.align		4
        /*00b0*/ 	.byte	0x02, 0x4c
        /*00b2*/ 	.byte	0x01
	.zero		1


	//----- nvinfo : EIATTR_MERCURY_ISA_VERSION
	.align		4
        /*00b4*/ 	.byte	0x03, 0x5f
        /*00b6*/ 	.short	0x0000


	//----- nvinfo : EIATTR_COOP_GROUP_MASK_REGIDS
	.align		4
        /*00b8*/ 	.byte	0x04, 0x29
        /*00ba*/ 	.short	(.L_562 - .L_561)


	//   ....[0]....
.L_561:
        /*00bc*/ 	.word	0xffffffff


	//   ....[1]....
        /*00c0*/ 	.word	0xffffffff


	//   ....[2]....
        /*00c4*/ 	.word	0xffffffff


	//   ....[3]....
        /*00c8*/ 	.word	0xffffffff


	//   ....[4]....
        /*00cc*/ 	.word	0xffffffff


	//   ....[5]....
        /*00d0*/ 	.word	0xffffffff


	//   ....[6]....
        /*00d4*/ 	.word	0xffffffff


	//   ....[7]....
        /*00d8*/ 	.word	0xffffffff


	//   ....[8]....
        /*00dc*/ 	.word	0xffffffff


	//   ....[9]....
        /*00e0*/ 	.word	0xffffffff


	//   ....[10]....
        /*00e4*/ 	.word	0xffffffff


	//   ....[11]....
        /*00e8*/ 	.word	0xffffffff


	//   ....[12]....
        /*00ec*/ 	.word	0xffffffff


	//   ....[13]....
        /*00f0*/ 	.word	0xffffffff


	//   ....[14]....
        /*00f4*/ 	.word	0xffffffff


	//   ....[15]....
        /*00f8*/ 	.word	0xffffffff


	//   ....[16]....
        /*00fc*/ 	.word	0xffffffff


	//   ....[17]....
        /*0100*/ 	.word	0xffffffff


	//   ....[18]....
        /*0104*/ 	.word	0xffffffff


	//   ....[19]....
        /*0108*/ 	.word	0xffffffff


	//   ....[20]....
        /*010c*/ 	.word	0xffffffff


	//   ....[21]....
        /*0110*/ 	.word	0xffffffff


	//   ....[22]....
        /*0114*/ 	.word	0xffffffff


	//   ....[23]....
        /*0118*/ 	.word	0xffffffff


	//   ....[24]....
        /*011c*/ 	.word	0xffffffff


	//   ....[25]....
        /*0120*/ 	.word	0xffffffff


	//   ....[26]....
        /*0124*/ 	.word	0xffffffff


	//   ....[27]....
        /*0128*/ 	.word	0xffffffff


	//   ....[28]....
        /*012c*/ 	.word	0xffffffff


	//   ....[29]....
        /*0130*/ 	.word	0xffffffff


	//----- nvinfo : EIATTR_COOP_GROUP_INSTR_OFFSETS
	.align		4
.L_562:
        /*0134*/ 	.byte	0x04, 0x28
        /*0136*/ 	.short	(.L_564 - .L_563)


	//   ....[0]....
.L_563:
        /*0138*/ 	.word	0x00000720


	//   ....[1]....
        /*013c*/ 	.word	0x00000780


	//   ....[2]....
        /*0140*/ 	.word	0x000007a0


	//   ....[3]....
        /*0144*/ 	.word	0x000007c0


	//   ....[4]....
        /*0148*/ 	.word	0x000007e0


	//   ....[5]....
        /*014c*/ 	.word	0x00000830


	//   ....[6]....
        /*0150*/ 	.word	0x00000850


	//   ....[7]....
        /*0154*/ 	.word	0x00000870


	//   ....[8]....
        /*0158*/ 	.word	0x00000890


	//   ....[9]....
        /*015c*/ 	.word	0x000008b0


	//   ....[10]....
        /*0160*/ 	.word	0x000008e0


	//   ....[11]....
        /*0164*/ 	.word	0x00000900


	//   ....[12]....
        /*0168*/ 	.word	0x00000920


	//   ....[13]....
        /*016c*/ 	.word	0x00000940


	//   ....[14]....
        /*0170*/ 	.word	0x00000960


	//   ....[15]....
        /*0174*/ 	.word	0x00000b20


	//   ....[16]....
        /*0178*/ 	.word	0x00000b70


	//   ....[17]....
        /*017c*/ 	.word	0x00000ba0


	//   ....[18]....
        /*0180*/ 	.word	0x00000bc0


	//   ....[19]....
        /*0184*/ 	.word	0x00000be0


	//   ....[20]....
        /*0188*/ 	.word	0x00000c30


	//   ....[21]....
        /*018c*/ 	.word	0x00000c50


	//   ....[22]....
        /*0190*/ 	.word	0x00000c70


	//   ....[23]....
        /*0194*/ 	.word	0x00000c90


	//   ....[24]....
        /*0198*/ 	.word	0x00000cb0


	//   ....[25]....
        /*019c*/ 	.word	0x00000ce0


	//   ....[26]....
        /*01a0*/ 	.word	0x00000d00


	//   ....[27]....
        /*01a4*/ 	.word	0x00000d20


	//   ....[28]....
        /*01a8*/ 	.word	0x00000d40


	//   ....[29]....
        /*01ac*/ 	.word	0x00000d60


	//----- nvinfo : EIATTR_EXIT_INSTR_OFFSETS
	.align		4
.L_564:
        /*01b0*/ 	.byte	0x04, 0x1c
        /*01b2*/ 	.short	(.L_566 - .L_565)


	//   ....[0]....
.L_565:
        /*01b4*/ 	.word	0x00000030


	//   ....[1]....
        /*01b8*/ 	.word	0x00000f30


	//----- nvinfo : EIATTR_CTAIDZ_USED
	.align		4
.L_566:
        /*01bc*/ 	.byte	0x01, 0x04
	.zero		2


	//----- nvinfo : EIATTR_CRS_STACK_SIZE
	.align		4
        /*01c0*/ 	.byte	0x04, 0x1e
        /*01c2*/ 	.short	(.L_568 - .L_567)
.L_567:
        /*01c4*/ 	.word	0x00000000
.L_568:


//--------------------- .nv.info._ZN17fastertransformer38softmax_withRelPosBias_element4_kernelI6float4fEEvPT_PKS2_S5_iiiiif --------------------------
	.section	.nv.info._ZN17fastertransformer38softmax_withRelPosBias_element4_kernelI6float4fEEvPT_PKS2_S5_iiiiif,"",@"SHT_CUDA_INFO"
	.sectionflags	@""
	.align	4


	//----- nvinfo : EIATTR_CUDA_API_VERSION
	.align		4
        /*0000*/ 	.byte	0x04, 0x37
        /*0002*/ 	.short	(.L_570 - .L_569)
.L_569:
        /*0004*/ 	.word	0x00000082


	//----- nvinfo : EIATTR_SW2861232_WAR
	.align		4
.L_570:
        /*0008*/ 	.byte	0x01, 0x35
	.zero		2


	//----- nvinfo : EIATTR_PARAM_CBANK
	.align		4
        /*000c*/ 	.byte	0x04, 0x0a
        /*000e*/ 	.short	(.L_572 - .L_571)
	.align		4
.L_571:
        /*0010*/ 	.word	index@(.nv.constant0._ZN17fastertransformer38softmax_withRelPosBias_element4_kernelI6float4fEEvPT_PKS2_S5_iiiiif)
        /*0014*/ 	.short	0x0160
        /*0016*/ 	.short	0x0030


	//----- nvinfo : EIATTR_CBANK_PARAM_SIZE
	.align		4
.L_572:
        /*0018*/ 	.byte	0x03, 0x19
        /*001a*/ 	.short	0x0030


	//----- nvinfo : EIATTR_KPARAM_INFO
	.align		4
        /*001c*/ 	.byte	0x04, 0x17
        /*001e*/ 	.short	(.L_574 - .L_573)
.L_573:
        /*0020*/ 	.word	0x00000000
        /*0024*/ 	.short	0x0008
        /*0026*/ 	.short	0x002c
        /*0028*/ 	.byte	0x00, 0xf0, 0x11, 0x00


	//----- nvinfo : EIATTR_KPARAM_INFO
	.align		4
.L_574:
        /*002c*/ 	.byte	0x04, 0x17
        /*002e*/ 	.short	(.L_576 - .L_575)
.L_575:
        /*0030*/ 	.word	0x00000000
        /*0034*/ 	.short	0x0007
        /*0036*/ 	.short	0x0028
        /*0038*/ 	.byte	0x00, 0xf0, 0x11, 0x00


	//----- nvinfo : EIATTR_KPARAM_INFO
	.align		4
.L_576:
        /*003c*/ 	.byte	0x04, 0x17
        /*003e*/ 	.short	(.L_578 - .L_577)
.L_577:
        /*0040*/ 	.word	0x00000000
        /*0044*/ 	.short	0x0006
        /*0046*/ 	.short	0x0024
        /*0048*/ 	.byte	0x00, 0xf0, 0x11, 0x00


	//----- nvinfo : EIATTR_KPARAM_INFO
	.align		4
.L_578:
        /*004c*/ 	.byte	0x04, 0x17
        /*004e*/ 	.short	(.L_580 - .L_579)
.L_579:
        /*0050*/ 	.word	0x00000000
        /*0054*/ 	.short	0x0005
        /*0056*/ 	.short	0x0020
        /*0058*/ 	.byte	0x00, 0xf0, 0x11, 0x00


	//----- nvinfo : EIATTR_KPARAM_INFO
	.align		4
.L_580:
        /*005c*/ 	.byte	0x04, 0x17
        /*005e*/ 	.short	(.L_582 - .L_581)
.L_581:
        /*0060*/ 	.word	0x00000000
        /*0064*/ 	.short	0x0004
        /*0066*/ 	.short	0x001c
        /*0068*/ 	.byte	0x00, 0xf0, 0x11, 0x00


	//----- nvinfo : EIATTR_KPARAM_INFO
	.align		4
.L_582:
        /*006c*/ 	.byte	0x04, 0x17
        /*006e*/ 	.short	(.L_584 - .L_583)
.L_583:
        /*0070*/ 	.word	0x00000000
        /*0074*/ 	.short	0x0003
        /*0076*/ 	.short	0x0018
        /*0078*/ 	.byte	0x00, 0xf0, 0x11, 0x00


	//----- nvinfo : EIATTR_KPARAM_INFO
	.align		4
.L_584:
        /*007c*/ 	.byte	0x04, 0x17
        /*007e*/ 	.short	(.L_586 - .L_585)
.L_585:
        /*0080*/ 	.word	0x00000000
        /*0084*/ 	.short	0x0002
        /*0086*/ 	.short	0x0010
        /*0088*/ 	.byte	0x00, 0xf0, 0x21, 0x00


	//----- nvinfo : EIATTR_KPARAM_INFO
	.align		4
.L_586:
        /*008c*/ 	.byte	0x04, 0x17
        /*008e*/ 	.short	(.L_588 - .L_587)
.L_587:
        /*0090*/ 	.word	0x00000000
        /*0094*/ 	.short	0x0001
        /*0096*/ 	.short	0x0008
        /*0098*/ 	.byte	0x00, 0xf0, 0x21, 0x00


	//----- nvinfo : EIATTR_KPARAM_INFO
	.align		4
.L_588:
        /*009c*/ 	.byte	0x04, 0x17
        /*009e*/ 	.short	(.L_590 - .L_589)
.L_589:
        /*00a0*/ 	.word	0x00000000
        /*00a4*/ 	.short	0x0000
        /*00a6*/ 	.short	0x0000
        /*00a8*/ 	.byte	0x00, 0xf0, 0x21, 0x00


	//----- nvinfo : EIATTR_MAXREG_COUNT
	.align		4
.L_590:
        /*00ac*/ 	.byte	0x03, 0x1b
        /*00ae*/ 	.short	0x00ff


	//----- nvinfo : EIATTR_NUM_BARRIERS
	.align		4
        /*00b0*/ 	.byte	0x02, 0x4c
        /*00b2*/ 	.byte	0x01
	.zero		1


	//----- nvinfo : EIATTR_MERCURY_ISA_VERSION
	.align		4
        /*00b4*/ 	.byte	0x03, 0x5f
        /*00b6*/ 	.short	0x0000


	//----- nvinfo : EIATTR_COOP_GROUP_MASK_REGIDS
	.align		4
        /*00b8*/ 	.byte	0x04, 0x29
        /*00ba*/ 	.short	(.L_592 - .L_591)


	//   ....[0]....
.L_591:
        /*00bc*/ 	.word	0xffffffff


	//   ....[1]....
        /*00c0*/ 	.word	0xffffffff


	//   ....[2]....
        /*00c4*/ 	.word	0xffffffff


	//   ....[3]....
        /*00c8*/ 	.word	0xffffffff


	//   ....[4]....
        /*00cc*/ 	.word	0xffffffff


	//   ....[5]....
        /*00d0*/ 	.word	0xffffffff


	//   ....[6]....
        /*00d4*/ 	.word	0xffffffff


	//   ....[7]....
        /*00d8*/ 	.word	0xffffffff


	//   ....[8]....
        /*00dc*/ 	.word	0xffffffff


	//   ....[9]....
        /*00e0*/ 	.word	0xffffffff


	//   ....[10]....
        /*00e4*/ 	.word	0xffffffff


	//   ....[11]....
        /*00e8*/ 	.word	0xffffffff


	//   ....[12]....
        /*00ec*/ 	.word	0xffffffff


	//   ....[13]....
        /*00f0*/ 	.word	0xffffffff


	//   ....[14]....
        /*00f4*/ 	.word	0xffffffff


	//   ....[15]....
        /*00f8*/ 	.word	0xffffffff


	//   ....[16]....
        /*00fc*/ 	.word	0xffffffff


	//   ....[17]....
        /*0100*/ 	.word	0xffffffff


	//   ....[18]....
        /*0104*/ 	.word	0xffffffff


	//   ....[19]....
        /*0108*/ 	.word	0xffffffff


	//   ....[20]....
        /*010c*/ 	.word	0xffffffff


	//   ....[21]....
        /*0110*/ 	.word	0xffffffff


	//   ....[22]....
        /*0114*/ 	.word	0xffffffff


	//   ....[23]....
        /*0118*/ 	.word	0xffffffff


	//   ....[24]....
        /*011c*/ 	.word	0xffffffff


	//   ....[25]....
        /*0120*/ 	.word	0xffffffff


	//   ....[26]....
        /*0124*/ 	.word	0xffffffff


	//   ....[27]....
        /*0128*/ 	.word	0xffffffff


	//   ....[28]....
        /*012c*/ 	.word	0xffffffff


	//   ....[29]....
        /*0130*/ 	.word	0xffffffff


	//----- nvinfo : EIATTR_COOP_GROUP_INSTR_OFFSETS
	.align		4
.L_592:
        /*0134*/ 	.byte	0x04, 0x28
        /*0136*/ 	.short	(.L_594 - .L_593)


	//   ....[0]....
.L_593:
        /*0138*/ 	.word	0x00000620


	//   ....[1]....
        /*013c*/ 	.word	0x00000680


	//   ....[2]....
        /*0140*/ 	.word	0x000006a0


	//   ....[3]....
        /*0144*/ 	.word	0x000006c0


	//   ....[4]....
        /*0148*/ 	.word	0x000006e0


	//   ....[5]....
        /*014c*/ 	.word	0x00000730


	//   ....[6]....
        /*0150*/ 	.word	0x00000750


	//   ....[7]....
        /*0154*/ 	.word	0x00000770


	//   ....[8]....
        /*0158*/ 	.word	0x00000790


	//   ....[9]....
        /*015c*/ 	.word	0x000007b0


	//   ....[10]....
        /*0160*/ 	.word	0x000007e0


	//   ....[11]....
        /*0164*/ 	.word	0x00000800


	//   ....[12]....
        /*0168*/ 	.word	0x00000820


	//   ....[13]....
        /*016c*/ 	.word	0x00000840


	//   ....[14]....
        /*0170*/ 	.word	0x00000860


	//   ....[15]....
        /*0174*/ 	.word	0x00000a10


	//   ....[16]....
        /*0178*/ 	.word	0x00000a60


	//   ....[17]....
        /*017c*/ 	.word	0x00000a90


	//   ....[18]....
        /*0180*/ 	.word	0x00000ab0


	//   ....[19]....
        /*0184*/ 	.word	0x00000ad0


	//   ....[20]....
        /*0188*/ 	.word	0x00000b20


	//   ....[21]....
        /*018c*/ 	.word	0x00000b40


	//   ....[22]....
        /*0190*/ 	.word	0x00000b60


	//   ....[23]....
        /*0194*/ 	.word	0x00000b80


	//   ....[24]....
        /*0198*/ 	.word	0x00000ba0


	//   ....[25]....
        /*019c*/ 	.word	0x00000bd0


	//   ....[26]....
        /*01a0*/ 	.word	0x00000bf0


	//   ....[27]....
        /*01a4*/ 	.word	0x00000c10


	//   ....[28]....
        /*01a8*/ 	.word	0x00000c30


	//   ....[29]....
        /*01ac*/ 	.word	0x00000c50


	//----- nvinfo : EIATTR_EXIT_INSTR_OFFSETS
	.align		4
.L_594:
        /*01b0*/ 	.byte	0x04, 0x1c
        /*01b2*/ 	.short	(.L_596 - .L_595)


	//   ....[0]....
.L_595:
        /*01b4*/ 	.word	0x00000030


	//   ....[1]....
        /*01b8*/ 	.word	0x00000db0


	//----- nvinfo : EIATTR_CTAIDZ_USED
	.align		4
.L_596:
        /*01bc*/ 	.byte	0x01, 0x04
	.zero		2


	//----- nvinfo : EIATTR_CRS_STACK_SIZE
	.align		4
        /*01c0*/ 	.byte	0x04, 0x1e
        /*01c2*/ 	.short	(.L_598 - .L_597)
.L_597:
        /*01c4*/ 	.word	0x00000000
.L_598:


//--------------------- .nv.info._ZN17fastertransformer22add_head3Size_QKV_biasI6__halfEEvPKT_S4_PS2_S5_S5_iiiii --------------------------
	.section	.nv.info._ZN17fastertransformer22add_head3Size_QKV_biasI6__halfEEvPKT_S4_PS2_S5_S5_iiiii,"",@"SHT_CUDA_INFO"
	.sectionflags	@""
	.align	4


	//----- nvinfo : EIATTR_CUDA_API_VERSION
	.align		4
        /*0000*/ 	.byte	0x04, 0x37
        /*0002*/ 	.short	(.L_600 - .L_599)
.L_599:
        /*0004*/ 	.word	0x00000082


	//----- nvinfo : EIATTR_SW2861232_WAR
	.align		4
.L_600:
        /*0008*/ 	.byte	0x01, 0x35
	.zero		2


	//----- nvinfo : EIATTR_PARAM_CBANK
	.align		4
        /*000c*/ 	.byte	0x04, 0x0a
        /*000e*/ 	.short	(.L_602 - .L_601)
	.align		4
.L_601:
        /*0010*/ 	.word	index@(.nv.constant0._ZN17fastertransformer22add_head3Size_QKV_biasI6__halfEEvPKT_S4_PS2_S5_S5_iiiii)
        /*0014*/ 	.short	0x0160
        /*0016*/ 	.short	0x003c


	//----- nvinfo : EIATTR_CBANK_PARAM_SIZE
	.align		4
.L_602:
        /*0018*/ 	.byte	0x03, 0x19
        /*001a*/ 	.short	0x003c


	//----- nvinfo : EIATTR_KPARAM_INFO
	.align		4
        /*001c*/ 	.byte	0x04, 0x17
        /*001e*/ 	.short	(.L_604 - .L_603)
.L_603:
        /*0020*/ 	.word	0x00000000
        /*0024*/ 	.short	0x0009
        /*0026*/ 	.short	0x0038
        /*0028*/ 	.byte	0x00, 0xf0, 0x11, 0x00


	//----- nvinfo : EIATTR_KPARAM_INFO
	.align		4
.L_604:
        /*002c*/ 	.byte	0x04, 0x17
        /*002e*/ 	.short	(.L_606 - .L_605)
.L_605:
        /*0030*/ 	.word	0x00000000
        /*0034*/ 	.short	0x0008
        /*0036*/ 	.short	0x0034
        /*0038*/ 	.byte	0x00, 0xf0, 0x11, 0x00


	//----- nvinfo : EIATTR_KPARAM_INFO
	.align		4
.L_606:
        /*003c*/ 	.byte	0x04, 0x17
        /*003e*/ 	.short	(.L_608 - .L_607)
.L_607:
        /*0040*/ 	.word	0x00000000
        /*0044*/ 	.short	0x0007
        /*0046*/ 	.short	0x0030
        /*0048*/ 	.byte	0x00, 0xf0, 0x11, 0x00


	//----- nvinfo : EIATTR_KPARAM_INFO
	.align		4
.L_608:
        /*004c*/ 	.byte	0x04, 0x17
        /*004e*/ 	.short	(.L_610 - .L_609)
.L_609:
        /*0050*/ 	.word	0x00000000
        /*0054*/ 	.short	0x0006
        /*0056*/ 	.short	0x002c
        /*0058*/ 	.byte	0x00, 0xf0, 0x11, 0x00


	//----- nvinfo : EIATTR_KPARAM_INFO
	.align		4
.L_610:
        /*005c*/ 	.byte	0x04, 0x17
        /*005e*/ 	.short	(.L_612 - .L_611)
.L_611:
        /*0060*/ 	.word	0x00000000
        /*0064*/ 	.short	0x0005
        /*0066*/ 	.short	0x0028
        /*0068*/ 	.byte	0x00, 0xf0, 0x11, 0x00


	//----- nvinfo : EIATTR_KPARAM_INFO
	.align		4
.L_612:
        /*006c*/ 	.byte	0x04, 0x17
        /*006e*/ 	.short	(.L_614 - .L_613)
.L_613:
        /*0070*/ 	.word	0x00000000
        /*0074*/ 	.short	0x0004
        /*0076*/ 	.short	0x0020
        /*0078*/ 	.byte	0x00, 0xf0, 0x21, 0x00


	//----- nvinfo : EIATTR_KPARAM_INFO
	.align		4
.L_614:
        /*007c*/ 	.byte	0x04, 0x17
        /*007e*/ 	.short	(.L_616 - .L_615)
.L_615:
        /*0080*/ 	.word	0x00000000
        /*0084*/ 	.short	0x0003
        /*0086*/ 	.short	0x0018
        /*0088*/ 	.byte	0x00, 0xf0, 0x21, 0x00


	//----- nvinfo : EIATTR_KPARAM_INFO
	.align		4
.L_616:
        /*008c*/ 	.byte	0x04, 0x17
        /*008e*/ 	.short	(.L_618 - .L_617)
.L_617:
        /*0090*/ 	.word	0x00000000
        /*0094*/ 	.short	0x0002
        /*0096*/ 	.short	0x0010
        /*0098*/ 	.byte	0x00, 0xf0, 0x21, 0x00


	//----- nvinfo : EIATTR_KPARAM_INFO
	.align		4
.L_618:
        /*009c*/ 	.byte	0x04, 0x17
        /*009e*/ 	.short	(.L_620 - .L_619)
.L_619:
        /*00a0*/ 	.word	0x00000000
        /*00a4*/ 	.short	0x0001
        /*00a6*/ 	.short	0x0008
        /*00a8*/ 	.byte	0x00, 0xf0, 0x21, 0x00


	//----- nvinfo : EIATTR_KPARAM_INFO
	.align		4
.L_620:
        /*00ac*/ 	.byte	0x04, 0x17
        /*00ae*/ 	.short	(.L_622 - .L_621)
.L_621:
        /*00b0*/ 	.word	0x00000000
        /*00b4*/ 	.short	0x0000
        /*00b6*/ 	.short	0x0000
        /*00b8*/ 	.byte	0x00, 0xf0, 0x21, 0x00


	//----- nvinfo : EIATTR_MAXREG_COUNT
	.align		4
.L_622:
        /*00bc*/ 	.byte	0x03, 0x1b
        /*00be*/ 	.short	0x00ff


	//----- nvinfo : EIATTR_MERCURY_ISA_VERSION
	.align		4
        /*00c0*/ 	.byte	0x03, 0x5f
        /*00c2*/ 	.short	0x0000


	//----- nvinfo : EIATTR_EXIT_INSTR_OFFSETS
	.align		4
        /*00c4*/ 	.byte	0x04, 0x1c
        /*00c6*/ 	.short	(.L_624 - .L_623)


	//   ....[0]....
.L_623:
        /*00c8*/ 	.word	0x000004e0


	//----- nvinfo : EIATTR_CTAIDZ_USED
	.align		4
.L_624:
        /*00cc*/ 	.byte	0x01, 0x04
	.zero		2


//--------------------- .nv.info._ZN17fastertransformer22add_head3Size_QKV_biasIfEEvPKT_S3_PS1_S4_S4_iiiii --------------------------
	.section	.nv.info._ZN17fastertransformer22add_head3Size_QKV_biasIfEEvPKT_S3_PS1_S4_S4_iiiii,"",@"SHT_CUDA_INFO"
	.sectionflags	@""
	.align	4


	//----- nvinfo : EIATTR_CUDA_API_VERSION
	.align		4
        /*0000*/ 	.byte	0x04, 0x37
        /*0002*/ 	.short	(.L_626 - .L_625)
.L_625:
        /*0004*/ 	.word	0x00000082


	//----- nvinfo : EIATTR_SW2861232_WAR
	.align		4
.L_626:
        /*0008*/ 	.byte	0x01, 0x35
	.zero		2


	//----- nvinfo : EIATTR_PARAM_CBANK
	.align		4
        /*000c*/ 	.byte	0x04, 0x0a
        /*000e*/ 	.short	(.L_628 - .L_627)
	.align		4
.L_627:
        /*0010*/ 	.word	index@(.nv.constant0._ZN17fastertransformer22add_head3Size_QKV_biasIfEEvPKT_S3_PS1_S4_S4_iiiii)
        /*0014*/ 	.short	0x0160
        /*0016*/ 	.short	0x003c


	//----- nvinfo : EIATTR_CBANK_PARAM_SIZE
	.align		4
.L_628:
        /*0018*/ 	.byte	0x03, 0x19
        /*001a*/ 	.short	0x003c


	//----- nvinfo : EIATTR_KPARAM_INFO
	.align		4
        /*001c*/ 	.byte	0x04, 0x17
        /*001e*/ 	.short	(.L_630 - .L_629)
.L_629:
        /*0020*/ 	.word	0x00000000
        /*0024*/ 	.short	0x0009
        /*0026*/ 	.short	0x0038
        /*0028*/ 	.byte	0x00, 0xf0, 0x11, 0x00


	//----- nvinfo : EIATTR_KPARAM_INFO
	.align		4
.L_630:
        /*002c*/ 	.byte	0x04, 0x17
        /*002e*/ 	.short	(.L_632 - .L_631)
.L_631:
        /*0030*/ 	.word	0x00000000
        /*0034*/ 	.short	0x0008
        /*0036*/ 	.short	0x0034
        /*0038*/ 	.byte	0x00, 0xf0, 0x11, 0x00


	//----- nvinfo : EIATTR_KPARAM_INFO
	.align		4
.L_632:
        /*003c*/ 	.byte	0x04, 0x17
        /*003e*/ 	.short	(.L_634 - .L_633)
.L_633:
        /*0040*/ 	.word	0x00000000
        /*0044*/ 	.short	0x0007
        /*0046*/ 	.short	0x0030
        /*0048*/ 	.byte	0x00, 0xf0, 0x11, 0x00


	//----- nvinfo : EIATTR_KPARAM_INFO
	.align		4
.L_634:
        /*004c*/ 	.byte	0x04, 0x17
        /*004e*/ 	.short	(.L_636 - .L_635)
.L_635:
        /*0050*/ 	.word	0x00000000
        /*0054*/ 	.short	0x0006
        /*0056*/ 	.short	0x002c
        /*0058*/ 	.byte	0x00, 0xf0, 0x11, 0x00


	//----- nvinfo : EIATTR_KPARAM_INFO
	.align		4
.L_636:
        /*005c*/ 	.byte	0x04, 0x17
        /*005e*/ 	.short	(.L_638 - .L_637)
.L_637:
        /*0060*/ 	.word	0x00000000
        /*0064*/ 	.short	0x0005
        /*0066*/ 	.short	0x0028
        /*0068*/ 	.byte	0x00, 0xf0, 0x11, 0x00


	//----- nvinfo : EIATTR_KPARAM_INFO
	.align		4
.L_638:
        /*006c*/ 	.byte	0x04, 0x17
        /*006e*/ 	.short	(.L_640 - .L_639)
.L_639:
        /*0070*/ 	.word	0x00000000
        /*0074*/ 	.short	0x0004
        /*0076*/ 	.short	0x0020
        /*0078*/ 	.byte	0x00, 0xf0, 0x21, 0x00


	//----- nvinfo : EIATTR_KPARAM_INFO
	.align		4
.L_640:
        /*007c*/ 	.byte	0x04, 0x17
        /*007e*/ 	.short	(.L_642 - .L_641)
.L_641:
        /*0080*/ 	.word	0x00000000
        /*0084*/ 	.short	0x0003
        /*0086*/ 	.short	0x0018
        /*0088*/ 	.byte	0x00, 0xf0, 0x21, 0x00


	//----- nvinfo : EIATTR_KPARAM_INFO
	.align		4
.L_642:
        /*008c*/ 	.byte	0x04, 0x17
        /*008e*/ 	.short	(.L_644 - .L_643)
.L_643:
        /*0090*/ 	.word	0x00000000
        /*0094*/ 	.short	0x0002
        /*0096*/ 	.short	0x0010
        /*0098*/ 	.byte	0x00, 0xf0, 0x21, 0x00


	//----- nvinfo : EIATTR_KPARAM_INFO
	.align		4
.L_644:
        /*009c*/ 	.byte	0x04, 0x17
        /*009e*/ 	.short	(.L_646 - .L_645)
.L_645:
        /*00a0*/ 	.word	0x00000000
        /*00a4*/ 	.short	0x0001
        /*00a6*/ 	.short	0x0008
        /*00a8*/ 	.byte	0x00, 0xf0, 0x21, 0x00


	//----- nvinfo : EIATTR_KPARAM_INFO
	.align		4
.L_646:
        /*00ac*/ 	.byte	0x04, 0x17
        /*00ae*/ 	.short	(.L_648 - .L_647)
.L_647:
        /*00b0*/ 	.word	0x00000000
        /*00b4*/ 	.short	0x0000
        /*00b6*/ 	.short	0x0000
        /*00b8*/ 	.byte	0x00, 0xf0, 0x21, 0x00


	//----- nvinfo : EIATTR_MAXREG_COUNT
	.align		4
.L_648:
        /*00bc*/ 	.byte	0x03, 0x1b
        /*00be*/ 	.short	0x00ff


	//----- nvinfo : EIATTR_MERCURY_ISA_VERSION
	.align		4
        /*00c0*/ 	.byte	0x03, 0x5f
        /*00c2*/ 	.short	0x0000


	//----- nvinfo : EIATTR_EXIT_INSTR_OFFSETS
	.align		4
        /*00c4*/ 	.byte	0x04, 0x1c
        /*00c6*/ 	.short	(.L_650 - .L_649)


	//   ....[0]....
.L_649:
        /*00c8*/ 	.word	0x000004e0


	//----- nvinfo : EIATTR_CTAIDZ_USED
	.align		4
.L_650:
        /*00cc*/ 	.byte	0x01, 0x04
	.zero		2


//--------------------- .nv.info._ZN17fastertransformer24addRelativeAttentionBiasI6__halfEEvPT_PKS2_iii --------------------------
	.section	.nv.info._ZN17fastertransformer24addRelativeAttentionBiasI6__halfEEvPT_PKS2_iii,"",@"SHT_CUDA_INFO"
	.sectionflags	@""
	.align	4


	//----- nvinfo : EIATTR_CUDA_API_VERSION
	.align		4
        /*0000*/ 	.byte	0x04, 0x37
        /*0002*/ 	.short	(.L_652 - .L_651)
.L_651:
        /*0004*/ 	.word	0x00000082


	//----- nvinfo : EIATTR_SW2861232_WAR
	.align		4
.L_652:
        /*0008*/ 	.byte	0x01, 0x35
	.zero		2


	//----- nvinfo : EIATTR_PARAM_CBANK
	.align		4
        /*000c*/ 	.byte	0x04, 0x0a
        /*000e*/ 	.short	(.L_654 - .L_653)
	.align		4
.L_653:
        /*0010*/ 	.word	index@(.nv.constant0._ZN17fastertransformer24addRelativeAttentionBiasI6__halfEEvPT_PKS2_iii)
        /*0014*/ 	.short	0x0160
        /*0016*/ 	.short	0x001c


	//----- nvinfo : EIATTR_CBANK_PARAM_SIZE
	.align		4
.L_654:
        /*0018*/ 	.byte	0x03, 0x19
        /*001a*/ 	.short	0x001c


	//----- nvinfo : EIATTR_KPARAM_INFO
	.align		4
        /*001c*/ 	.byte	0x04, 0x17
        /*001e*/ 	.short	(.L_656 - .L_655)
.L_655:
        /*0020*/ 	.word	0x00000000
        /*0024*/ 	.short	0x0004
        /*0026*/ 	.short	0x0018
        /*0028*/ 	.byte	0x00, 0xf0, 0x11, 0x00


	//----- nvinfo : EIATTR_KPARAM_INFO
	.align		4
.L_656:
        /*002c*/ 	.byte	0x04, 0x17
        /*002e*/ 	.short	(.L_658 - .L_657)
.L_657:
        /*0030*/ 	.word	0x00000000
        /*0034*/ 	.short	0x0003
        /*0036*/ 	.short	0x0014
        /*0038*/ 	.byte	0x00, 0xf0, 0x11, 0x00


	//----- nvinfo : EIATTR_KPARAM_INFO
	.align		4
.L_658:
        /*003c*/ 	.byte	0x04, 0x17
        /*003e*/ 	.short	(.L_660 - .L_659)
.L_659:
        /*0040*/ 	.word	0x00000000
        /*0044*/ 	.short	0x0002
        /*0046*/ 	.short	0x0010
        /*0048*/ 	.byte	0x00, 0xf0, 0x11, 0x00


	//----- nvinfo : EIATTR_KPARAM_INFO
	.align		4
.L_660:
        /*004c*/ 	.byte	0x04, 0x17
        /*004e*/ 	.short	(.L_662 - .L_661)
.L_661:
        /*0050*/ 	.word	0x00000000
        /*0054*/ 	.short	0x0001
        /*0056*/ 	.short	0x0008
        /*0058*/ 	.byte	0x00, 0xf0, 0x21, 0x00


	//----- nvinfo : EIATTR_KPARAM_INFO
	.align		4
.L_662:
        /*005c*/ 	.byte	0x04, 0x17
        /*005e*/ 	.short	(.L_664 - .L_663)
.L_663:
        /*0060*/ 	.word	0x00000000
        /*0064*/ 	.short	0x0000
        /*0066*/ 	.short	0x0000
        /*0068*/ 	.byte	0x00, 0xf0, 0x21, 0x00


	//----- nvinfo : EIATTR_MAXREG_COUNT
	.align		4
.L_664:
        /*006c*/ 	.byte	0x03, 0x1b
        /*006e*/ 	.short	0x00ff


	//----- nvinfo : EIATTR_MERCURY_ISA_VERSION
	.align		4
        /*0070*/ 	.byte	0x03, 0x5f
        /*0072*/ 	.short	0x0000


	//----- nvinfo : EIATTR_EXIT_INSTR_OFFSETS
	.align		4
        /*0074*/ 	.byte	0x04, 0x1c
        /*0076*/ 	.short	(.L_666 - .L_665)


	//   ....[0]....
.L_665:
        /*0078*/ 	.word	0x00000060


	//   ....[1]....
        /*007c*/ 	.word	0x00000330


	//----- nvinfo : EIATTR_CRS_STACK_SIZE
	.align		4
.L_666:
        /*0080*/ 	.byte	0x04, 0x1e
        /*0082*/ 	.short	(.L_668 - .L_667)
.L_667:
        /*0084*/ 	.word	0x00000000
.L_668:


//--------------------- .nv.info._ZN17fastertransformer24addRelativeAttentionBiasIfEEvPT_PKS1_iii --------------------------
	.section	.nv.info._ZN17fastertransformer24addRelativeAttentionBiasIfEEvPT_PKS1_iii,"",@"SHT_CUDA_INFO"
	.sectionflags	@""
	.align	4


	//----- nvinfo : EIATTR_CUDA_API_VERSION
	.align		4
        /*0000*/ 	.byte	0x04, 0x37
        /*0002*/ 	.short	(.L_670 - .L_669)
.L_669:
        /*0004*/ 	.word	0x00000082


	//----- nvinfo : EIATTR_SW2861232_WAR
	.align		4
.L_670:
        /*0008*/ 	.byte	0x01, 0x35
	.zero		2


	//----- nvinfo : EIATTR_PARAM_CBANK
	.align		4
        /*000c*/ 	.byte	0x04, 0x0a
        /*000e*/ 	.short	(.L_672 - .L_671)
	.align		4
.L_671:
        /*0010*/ 	.word	index@(.nv.constant0._ZN17fastertransformer24addRelativeAttentionBiasIfEEvPT_PKS1_iii)
        /*0014*/ 	.short	0x0160
        /*0016*/ 	.short	0x001c


	//----- nvinfo : EIATTR_CBANK_PARAM_SIZE
	.align		4
.L_672:
        /*0018*/ 	.byte	0x03, 0x19
        /*001a*/ 	.short	0x001c


	//----- nvinfo : EIATTR_KPARAM_INFO
	.align		4
        /*001c*/ 	.byte	0x04, 0x17
        /*001e*/ 	.short	(.L_674 - .L_673)
.L_673:
        /*0020*/ 	.word	0x00000000
        /*0024*/ 	.short	0x0004
        /*0026*/ 	.short	0x0018
        /*0028*/ 	.byte	0x00, 0xf0, 0x11, 0x00


	//----- nvinfo : EIATTR_KPARAM_INFO
	.align		4
.L_674:
        /*002c*/ 	.byte	0x04, 0x17
        /*002e*/ 	.short	(.L_676 - .L_675)
.L_675:
        /*0030*/ 	.word	0x00000000
        /*0034*/ 	.short	0x0003
        /*0036*/ 	.short	0x0014
        /*0038*/ 	.byte	0x00, 0xf0, 0x11, 0x00


	//----- nvinfo : EIATTR_KPARAM_INFO
	.align		4
.L_676:
        /*003c*/ 	.byte	0x04, 0x17
        /*003e*/ 	.short	(.L_678 - .L_677)
.L_677:
        /*0040*/ 	.word	0x00000000
        /*0044*/ 	.short	0x0002
        /*0046*/ 	.short	0x0010
        /*0048*/ 	.byte	0x00, 0xf0, 0x11, 0x00


	//----- nvinfo : EIATTR_KPARAM_INFO
	.align		4
.L_678:
        /*004c*/ 	.byte	0x04, 0x17
        /*004e*/ 	.short	(.L_680 - .L_679)
.L_679:
        /*0050*/ 	.word	0x00000000
        /*0054*/ 	.short	0x0001
        /*0056*/ 	.short	0x0008
        /*0058*/ 	.byte	0x00, 0xf0, 0x21, 0x00


	//----- nvinfo : EIATTR_KPARAM_INFO
	.align		4
.L_680:
        /*005c*/ 	.byte	0x04, 0x17
        /*005e*/ 	.short	(.L_682 - .L_681)
.L_681:
        /*0060*/ 	.word	0x00000000
        /*0064*/ 	.short	0x0000
        /*0066*/ 	.short	0x0000
        /*0068*/ 	.byte	0x00, 0xf0, 0x21, 0x00


	//----- nvinfo : EIATTR_MAXREG_COUNT
	.align		4
.L_682:
        /*006c*/ 	.byte	0x03, 0x1b
        /*006e*/ 	.short	0x00ff


	//----- nvinfo : EIATTR_MERCURY_ISA_VERSION
	.align		4
        /*0070*/ 	.byte	0x03, 0x5f
        /*0072*/ 	.short	0x0000


	//----- nvinfo : EIATTR_EXIT_INSTR_OFFSETS
	.align		4
        /*0074*/ 	.byte	0x04, 0x1c
        /*0076*/ 	.short	(.L_684 - .L_683)


	//   ....[0]....
.L_683:
        /*0078*/ 	.word	0x00000060


	//   ....[1]....
        /*007c*/ 	.word	0x00000330


	//----- nvinfo : EIATTR_CRS_STACK_SIZE
	.align		4
.L_684:
        /*0080*/ 	.byte	0x04, 0x1e
        /*0082*/ 	.short	(.L_686 - .L_685)
.L_685:
        /*0084*/ 	.word	0x00000000
.L_686:


//--------------------- .nv.info._ZN17fastertransformer24addRelativeAttentionBiasI7__half2EEvPT_PKS2_iii --------------------------
	.section	.nv.info._ZN17fastertransformer24addRelativeAttentionBiasI7__half2EEvPT_PKS2_iii,"",@"SHT_CUDA_INFO"
	.sectionflags	@""
	.align	4


	//----- nvinfo : EIATTR_CUDA_API_VERSION
	.align		4
        /*0000*/ 	.byte	0x04, 0x37
        /*0002*/ 	.short	(.L_688 - .L_687)
.L_687:
        /*0004*/ 	.word	0x00000082


	//----- nvinfo : EIATTR_SW2861232_WAR
	.align		4
.L_688:
        /*0008*/ 	.byte	0x01, 0x35
	.zero		2


	//----- nvinfo : EIATTR_PARAM_CBANK
	.align		4
        /*000c*/ 	.byte	0x04, 0x0a
        /*000e*/ 	.short	(.L_690 - .L_689)
	.align		4
.L_689:
        /*0010*/ 	.word	index@(.nv.constant0._ZN17fastertransformer24addRelativeAttentionBiasI7__half2EEvPT_PKS2_iii)
        /*0014*/ 	.short	0x0160
        /*0016*/ 	.short	0x001c


	//----- nvinfo : EIATTR_CBANK_PARAM_SIZE
	.align		4
.L_690:
        /*0018*/ 	.byte	0x03, 0x19
        /*001a*/ 	.short	0x001c


	//----- nvinfo : EIATTR_KPARAM_INFO
	.align		4
        /*001c*/ 	.byte	0x04, 0x17
        /*001e*/ 	.short	(.L_692 - .L_691)
.L_691:
        /*0020*/ 	.word	0x00000000
        /*0024*/ 	.short	0x0004
        /*0026*/ 	.short	0x0018
        /*0028*/ 	.byte	0x00, 0xf0, 0x11, 0x00


	//----- nvinfo : EIATTR_KPARAM_INFO
	.align		4
.L_692:
        /*002c*/ 	.byte	0x04, 0x17
        /*002e*/ 	.short	(.L_694 - .L_693)
.L_693:
        /*0030*/ 	.word	0x00000000
        /*0034*/ 	.short	0x0003
        /*0036*/ 	.short	0x0014
        /*0038*/ 	.byte	0x00, 0xf0, 0x11, 0x00


	//----- nvinfo : EIATTR_KPARAM_INFO
	.align		4
.L_694:
        /*003c*/ 	.byte	0x04, 0x17
        /*003e*/ 	.short	(.L_696 - .L_695)
.L_695:
        /*0040*/ 	.word	0x00000000
        /*0044*/ 	.short	0x0002
        /*0046*/ 	.short	0x0010
        /*0048*/ 	.byte	0x00, 0xf0, 0x11, 0x00


	//----- nvinfo : EIATTR_KPARAM_INFO
	.align		4
.L_696:
        /*004c*/ 	.byte	0x04, 0x17
        /*004e*/ 	.short	(.L_698 - .L_697)
.L_697:
        /*0050*/ 	.word	0x00000000
        /*0054*/ 	.short	0x0001
        /*0056*/ 	.short	0x0008
        /*0058*/ 	.byte	0x00, 0xf0, 0x21, 0x00


	//----- nvinfo : EIATTR_KPARAM_INFO
	.align		4
.L_698:
        /*005c*/ 	.byte	0x04, 0x17
        /*005e*/ 	.short	(.L_700 - .L_699)
.L_699:
        /*0060*/ 	.word	0x00000000
        /*0064*/ 	.short	0x0000
        /*0066*/ 	.short	0x0000
        /*0068*/ 	.byte	0x00, 0xf0, 0x21, 0x00


	//----- nvinfo : EIATTR_MAXREG_COUNT
	.align		4
.L_700:
        /*006c*/ 	.byte	0x03, 0x1b
        /*006e*/ 	.short	0x00ff


	//----- nvinfo : EIATTR_MERCURY_ISA_VERSION
	.align		4
        /*0070*/ 	.byte	0x03, 0x5f
        /*0072*/ 	.short	0x0000


	//----- nvinfo : EIATTR_EXIT_INSTR_OFFSETS
	.align		4
        /*0074*/ 	.byte	0x04, 0x1c
        /*0076*/ 	.short	(.L_702 - .L_701)


	//   ....[0]....
.L_701:
        /*0078*/ 	.word	0x00000060


	//   ....[1]....
        /*007c*/ 	.word	0x00000330


	//----- nvinfo : EIATTR_CRS_STACK_SIZE
	.align		4
.L_702:
        /*0080*/ 	.byte	0x04, 0x1e
        /*0082*/ 	.short	(.L_704 - .L_703)
.L_703:
        /*0084*/ 	.word	0x00000000
.L_704:


//--------------------- .nv.info._ZN17fastertransformer32transpose_4d_batch_major_v_cacheI6__halfEEvPT_PKS2_iiii --------------------------
	.section	.nv.info._ZN17fastertransformer32transpose_4d_batch_major_v_cacheI6__halfEEvPT_PKS2_iiii,"",@"SHT_CUDA_INFO"
	.sectionflags	@""
	.align	4


	//----- nvinfo : EIATTR_CUDA_API_VERSION
	.align		4
        /*0000*/ 	.byte	0x04, 0x37
        /*0002*/ 	.short	(.L_706 - .L_705)
.L_705:
        /*0004*/ 	.word	0x00000082


	//----- nvinfo : EIATTR_SW2861232_WAR
	.align		4
.L_706:
        /*0008*/ 	.byte	0x01, 0x35
	.zero		2


	//----- nvinfo : EIATTR_PARAM_CBANK
	.align		4
        /*000c*/ 	.byte	0x04, 0x0a
        /*000e*/ 	.short	(.L_708 - .L_707)
	.align		4
.L_707:
        /*0010*/ 	.word	index@(.nv.constant0._ZN17fastertransformer32transpose_4d_batch_major_v_cacheI6__halfEEvPT_PKS2_iiii)
        /*0014*/ 	.short	0x0160
        /*0016*/ 	.short	0x0020


	//----- nvinfo : EIATTR_CBANK_PARAM_SIZE
	.align		4
.L_708:
        /*0018*/ 	.byte	0x03, 0x19
        /*001a*/ 	.short	0x0020


	//----- nvinfo : EIATTR_KPARAM_INFO
	.align		4
        /*001c*/ 	.byte	0x04, 0x17
        /*001e*/ 	.short	(.L_710 - .L_709)
.L_709:
        /*0020*/ 	.word	0x00000000
        /*0024*/ 	.short	0x0005
        /*0026*/ 	.short	0x001c
        /*0028*/ 	.byte	0x00, 0xf0, 0x11, 0x00


	//----- nvinfo : EIATTR_KPARAM_INFO
	.align		4
.L_710:
        /*002c*/ 	.byte	0x04, 0x17
        /*002e*/ 	.short	(.L_712 - .L_711)
.L_711:
        /*0030*/ 	.word	0x00000000
        /*0034*/ 	.short	0x0004
        /*0036*/ 	.short	0x0018
        /*0038*/ 	.byte	0x00, 0xf0, 0x11, 0x00


	//----- nvinfo : EIATTR_KPARAM_INFO
	.align		4
.L_712:
        /*003c*/ 	.byte	0x04, 0x17
        /*003e*/ 	.short	(.L_714 - .L_713)
.L_713:
        /*0040*/ 	.word	0x00000000
        /*0044*/ 	.short	0x0003
        /*0046*/ 	.short	0x0014
        /*0048*/ 	.byte	0x00, 0xf0, 0x11, 0x00


	//----- nvinfo : EIATTR_KPARAM_INFO
	.align		4
.L_714:
        /*004c*/ 	.byte	0x04, 0x17
        /*004e*/ 	.short	(.L_716 - .L_715)
.L_715:
        /*0050*/ 	.word	0x00000000
        /*0054*/ 	.short	0x0002
        /*0056*/ 	.short	0x0010
        /*0058*/ 	.byte	0x00, 0xf0, 0x11, 0x00


	//----- nvinfo : EIATTR_KPARAM_INFO
	.align		4
.L_716:
        /*005c*/ 	.byte	0x04, 0x17
        /*005e*/ 	.short	(.L_718 - .L_717)
.L_717:
        /*0060*/ 	.word	0x00000000
        /*0064*/ 	.short	0x0001
        /*0066*/ 	.short	0x0008
        /*0068*/ 	.byte	0x00, 0xf0, 0x21, 0x00


	//----- nvinfo : EIATTR_KPARAM_INFO
	.align		4
.L_718:
        /*006c*/ 	.byte	0x04, 0x17
        /*006e*/ 	.short	(.L_720 - .L_719)
.L_719:
        /*0070*/ 	.word	0x00000000
        /*0074*/ 	.short	0x0000
        /*0076*/ 	.short	0x0000
        /*0078*/ 	.byte	0x00, 0xf0, 0x21, 0x00


	//----- nvinfo : EIATTR_MAXREG_COUNT
	.align		4
.L_720:
        /*007c*/ 	.byte	0x03, 0x1b
        /*007e*/ 	.short	0x00ff


	//----- nvinfo : EIATTR_MERCURY_ISA_VERSION
	.align		4
        /*0080*/ 	.byte	0x03, 0x5f
        /*0082*/ 	.short	0x0000


	//----- nvinfo : EIATTR_EXIT_INSTR_OFFSETS
	.align		4
        /*0084*/ 	.byte	0x04, 0x1c
        /*0086*/ 	.short	(.L_722 - .L_721)


	//   ....[0]....
.L_721:
        /*0088*/ 	.word	0x000000b0


	//   ....[1]....
        /*008c*/ 	.word	0x000002c0


	//----- nvinfo : EIATTR_CTAIDZ_USED
	.align		4
.L_722:
        /*0090*/ 	.byte	0x01, 0x04
	.zero		2


//--------------------- .nv.info._ZN17fastertransformer32transpose_4d_batch_major_k_cacheI6__halfEEvPT_PKS2_iiii --------------------------
	.section	.nv.info._ZN17fastertransformer32transpose_4d_batch_major_k_cacheI6__halfEEvPT_PKS2_iiii,"",@"SHT_CUDA_INFO"
	.sectionflags	@""
	.align	4


	//----- nvinfo : EIATTR_CUDA_API_VERSION
	.align		4
        /*0000*/ 	.byte	0x04, 0x37
        /*0002*/ 	.short	(.L_724 - .L_723)
.L_723:
        /*0004*/ 	.word	0x00000082


	//----- nvinfo : EIATTR_SW2861232_WAR
	.align		4
.L_724:
        /*0008*/ 	.byte	0x01, 0x35
	.zero		2


	//----- nvinfo : EIATTR_PARAM_CBANK
	.align		4
        /*000c*/ 	.byte	0x04, 0x0a
        /*000e*/ 	.short	(.L_726 - .L_725)
	.align		4
.L_725:
        /*0010*/ 	.word	index@(.nv.constant0._ZN17fastertransformer32transpose_4d_batch_major_k_cacheI6__halfEEvPT_PKS2_iiii)
        /*0014*/ 	.short	0x0160
        /*0016*/ 	.short	0x0020


	//----- nvinfo : EIATTR_CBANK_PARAM_SIZE
	.align		4
.L_726:
        /*0018*/ 	.byte	0x03, 0x19
        /*001a*/ 	.short	0x0020


	//----- nvinfo : EIATTR_KPARAM_INFO
	.align		4
        /*001c*/ 	.byte	0x04, 0x17
        /*001e*/ 	.short	(.L_728 - .L_727)
.L_727:
        /*0020*/ 	.word	0x00000000
        /*0024*/ 	.short	0x0005
        /*0026*/ 	.short	0x001c
        /*0028*/ 	.byte	0x00, 0xf0, 0x11, 0x00


	//----- nvinfo : EIATTR_KPARAM_INFO
	.align		4
.L_728:
        /*002c*/ 	.byte	0x04, 0x17
        /*002e*/ 	.short	(.L_730 - .L_729)
.L_729:
        /*0030*/ 	.word	0x00000000
        /*0034*/ 	.short	0x0004
        /*0036*/ 	.short	0x0018
        /*0038*/ 	.byte	0x00, 0xf0, 0x11, 0x00


	//----- nvinfo : EIATTR_KPARAM_INFO
	.align		4
.L_730:
        /*003c*/ 	.byte	0x04, 0x17
        /*003e*/ 	.short	(.L_732 - .L_731)
.L_731:
        /*0040*/ 	.word	0x00000000
        /*0044*/ 	.short	0x0003
        /*0046*/ 	.short	0x0014
        /*0048*/ 	.byte	0x00, 0xf0, 0x11, 0x00


	//----- nvinfo : EIATTR_KPARAM_INFO
	.align		4
.L_732:
        /*004c*/ 	.byte	0x04, 0x17
        /*004e*/ 	.short	(.L_734 - .L_733)
.L_733:
        /*0050*/ 	.word	0x00000000
        /*0054*/ 	.short	0x0002
        /*0056*/ 	.short	0x0010
        /*0058*/ 	.byte	0x00, 0xf0, 0x11, 0x00


	//----- nvinfo : EIATTR_KPARAM_INFO
	.align		4
.L_734:
        /*005c*/ 	.byte	0x04, 0x17
        /*005e*/ 	.short	(.L_736 - .L_735)
.L_735:
        /*0060*/ 	.word	0x00000000
        /*0064*/ 	.short	0x0001
        /*0066*/ 	.short	0x0008
        /*0068*/ 	.byte	0x00, 0xf0, 0x21, 0x00


	//----- nvinfo : EIATTR_KPARAM_INFO
	.align		4
.L_736:
        /*006c*/ 	.byte	0x04, 0x17
        /*006e*/ 	.short	(.L_738 - .L_737)
.L_737:
        /*0070*/ 	.word	0x00000000
        /*0074*/ 	.short	0x0000
        /*0076*/ 	.short	0x0000
        /*0078*/ 	.byte	0x00, 0xf0, 0x21, 0x00


	//----- nvinfo : EIATTR_MAXREG_COUNT
	.align		4
.L_738:
        /*007c*/ 	.byte	0x03, 0x1b
        /*007e*/ 	.short	0x00ff


	//----- nvinfo : EIATTR_MERCURY_ISA_VERSION
	.align		4
        /*0080*/ 	.byte	0x03, 0x5f
        /*0082*/ 	.short	0x0000


	//----- nvinfo : EIATTR_EXIT_INSTR_OFFSETS
	.align		4
        /*0084*/ 	.byte	0x04, 0x1c
        /*0086*/ 	.short	(.L_740 - .L_739)


	//   ....[0]....
.L_739:
        /*0088*/ 	.word	0x000000a0


	//   ....[1]....
        /*008c*/ 	.word	0x00000240


	//   ....[2]....
        /*0090*/ 	.word	0x00000660


	//----- nvinfo : EIATTR_CTAIDZ_USED
	.align		4
.L_740:
        /*0094*/ 	.byte	0x01, 0x04
	.zero		2


//--------------------- .nv.info._ZN17fastertransformer32transpose_4d_batch_major_v_cacheIfEEvPT_PKS1_iiii --------------------------
	.section	.nv.info._ZN17fastertransformer32transpose_4d_batch_major_v_cacheIfEEvPT_PKS1_iiii,"",@"SHT_CUDA_INFO"
	.sectionflags	@""
	.align	4


	//----- nvinfo : EIATTR_CUDA_API_VERSION
	.align		4
        /*0000*/ 	.byte	0x04, 0x37
        /*0002*/ 	.short	(.L_742 - .L_741)
.L_741:
        /*0004*/ 	.word	0x00000082


	//----- nvinfo : EIATTR_SW2861232_WAR
	.align		4
.L_742:
        /*0008*/ 	.byte	0x01, 0x35
	.zero		2


	//----- nvinfo : EIATTR_PARAM_CBANK
	.align		4
        /*000c*/ 	.byte	0x04, 0x0a
        /*000e*/ 	.short	(.L_744 - .L_743)
	.align		4
.L_743:
        /*0010*/ 	.word	index@(.nv.constant0._ZN17fastertransformer32transpose_4d_batch_major_v_cacheIfEEvPT_PKS1_iiii)
        /*0014*/ 	.short	0x0160
        /*0016*/ 	.short	0x0020


	//----- nvinfo : EIATTR_CBANK_PARAM_SIZE
	.align		4
.L_744:
        /*0018*/ 	.byte	0x03, 0x19
        /*001a*/ 	.short	0x0020


	//----- nvinfo : EIATTR_KPARAM_INFO
	.align		4
        /*001c*/ 	.byte	0x04, 0x17
        /*001e*/ 	.short	(.L_746 - .L_745)
.L_745:
        /*0020*/ 	.word	0x00000000
        /*0024*/ 	.short	0x0005
        /*0026*/ 	.short	0x001c
        /*0028*/ 	.byte	0x00, 0xf0, 0x11, 0x00


	//----- nvinfo : EIATTR_KPARAM_INFO
	.align		4
.L_746:
        /*002c*/ 	.byte	0x04, 0x17
        /*002e*/ 	.short	(.L_748 - .L_747)
.L_747:
        /*0030*/ 	.word	0x00000000
        /*0034*/ 	.short	0x0004
        /*0036*/ 	.short	0x0018
        /*0038*/ 	.byte	0x00, 0xf0, 0x11, 0x00


	//----- nvinfo : EIATTR_KPARAM_INFO
	.align		4
.L_748:
        /*003c*/ 	.byte	0x04, 0x17
        /*003e*/ 	.short	(.L_750 - .L_749)
.L_749:
        /*0040*/ 	.word	0x00000000
        /*0044*/ 	.short	0x0003
        /*0046*/ 	.short	0x0014
        /*0048*/ 	.byte	0x00, 0xf0, 0x11, 0x00


	//----- nvinfo : EIATTR_KPARAM_INFO
	.align		4
.L_750:
        /*004c*/ 	.byte	0x04, 0x17
        /*004e*/ 	.short	(.L_752 - .L_751)
.L_751:
        /*0050*/ 	.word	0x00000000
        /*0054*/ 	.short	0x0002
        /*0056*/ 	.short	0x0010
        /*0058*/ 	.byte	0x00, 0xf0, 0x11, 0x00


	//----- nvinfo : EIATTR_KPARAM_INFO
	.align		4
.L_752:
        /*005c*/ 	.byte	0x04, 0x17
        /*005e*/ 	.short	(.L_754 - .L_753)
.L_753:
        /*0060*/ 	.word	0x00000000
        /*0064*/ 	.short	0x0001
        /*0066*/ 	.short	0x0008
        /*0068*/ 	.byte	0x00, 0xf0, 0x21, 0x00


	//----- nvinfo : EIATTR_KPARAM_INFO
	.align		4
.L_754:
        /*006c*/ 	.byte	0x04, 0x17
        /*006e*/ 	.short	(.L_756 - .L_755)
.L_755:
        /*0070*/ 	.word	0x00000000
        /*0074*/ 	.short	0x0000
        /*0076*/ 	.short	0x0000
        /*0078*/ 	.byte	0x00, 0xf0, 0x21, 0x00


	//----- nvinfo : EIATTR_MAXREG_COUNT
	.align		4
.L_756:
        /*007c*/ 	.byte	0x03, 0x1b
        /*007e*/ 	.short	0x00ff


	//----- nvinfo : EIATTR_MERCURY_ISA_VERSION
	.align		4
        /*0080*/ 	.byte	0x03, 0x5f
        /*0082*/ 	.short	0x0000


	//----- nvinfo : EIATTR_EXIT_INSTR_OFFSETS
	.align		4
        /*0084*/ 	.byte	0x04, 0x1c
        /*0086*/ 	.short	(.L_758 - .L_757)


	//   ....[0]....
.L_757:
        /*0088*/ 	.word	0x000000b0


	//   ....[1]....
        /*008c*/ 	.word	0x000002c0


	//----- nvinfo : EIATTR_CTAIDZ_USED
	.align		4
.L_758:
        /*0090*/ 	.byte	0x01, 0x04
	.zero		2


//--------------------- .nv.info._ZN17fastertransformer32transpose_4d_batch_major_k_cacheIfEEvPT_PKS1_iiii --------------------------
	.section	.nv.info._ZN17fastertransformer32transpose_4d_batch_major_k_cacheIfEEvPT_PKS1_iiii,"",@"SHT_CUDA_INFO"
	.sectionflags	@""
	.align	4


	//----- nvinfo : EIATTR_CUDA_API_VERSION
	.align		4
        /*0000*/ 	.byte	0x04, 0x37
        /*0002*/ 	.short	(.L_760 - .L_759)
.L_759:
        /*0004*/ 	.word	0x00000082


	//----- nvinfo : EIATTR_SW2861232_WAR
	.align		4
.L_760:
        /*0008*/ 	.byte	0x01, 0x35
	.zero		2


	//----- nvinfo : EIATTR_PARAM_CBANK
	.align		4
        /*000c*/ 	.byte	0x04, 0x0a
        /*000e*/ 	.short	(.L_762 - .L_761)
	.align		4
.L_761:
        /*0010*/ 	.word	index@(.nv.constant0._ZN17fastertransformer32transpose_4d_batch_major_k_cacheIfEEvPT_PKS1_iiii)
        /*0014*/ 	.short	0x0160
        /*0016*/ 	.short	0x0020


	//----- nvinfo : EIATTR_CBANK_PARAM_SIZE
	.align		4
.L_762:
        /*0018*/ 	.byte	0x03, 0x19
        /*001a*/ 	.short	0x0020


	//----- nvinfo : EIATTR_KPARAM_INFO
	.align		4
        /*001c*/ 	.byte	0x04, 0x17
        /*001e*/ 	.short	(.L_764 - .L_763)
.L_763:
        /*0020*/ 	.word	0x00000000
        /*0024*/ 	.short	0x0005
        /*0026*/ 	.short	0x001c
        /*0028*/ 	.byte	0x00, 0xf0, 0x11, 0x00


	//----- nvinfo : EIATTR_KPARAM_INFO
	.align		4
.L_764:
        /*002c*/ 	.byte	0x04, 0x17
        /*002e*/ 	.short	(.L_766 - .L_765)
.L_765:
        /*0030*/ 	.word	0x00000000
        /*0034*/ 	.short	0x0004
        /*0036*/ 	.short	0x0018
        /*0038*/ 	.byte	0x00, 0xf0, 0x11, 0x00


	//----- nvinfo : EIATTR_KPARAM_INFO
	.align		4
.L_766:
        /*003c*/ 	.byte	0x04, 0x17
        /*003e*/ 	.short	(.L_768 - .L_767)
.L_767:
        /*0040*/ 	.word	0x00000000
        /*0044*/ 	.short	0x0003
        /*0046*/ 	.short	0x0014
        /*0048*/ 	.byte	0x00, 0xf0, 0x11, 0x00


	//----- nvinfo : EIATTR_KPARAM_INFO
	.align		4
.L_768:
        /*004c*/ 	.byte	0x04, 0x17
        /*004e*/ 	.short	(.L_770 - .L_769)
.L_769:
        /*0050*/ 	.word	0x00000000
        /*0054*/ 	.short	0x0002
        /*0056*/ 	.short	0x0010
        /*0058*/ 	.byte	0x00, 0xf0, 0x11, 0x00


	//----- nvinfo : EIATTR_KPARAM_INFO
	.align		4
.L_770:
        /*005c*/ 	.byte	0x04, 0x17
        /*005e*/ 	.short	(.L_772 - .L_771)
.L_771:
        /*0060*/ 	.word	0x00000000
        /*0064*/ 	.short	0x0001
        /*0066*/ 	.short	0x0008
        /*0068*/ 	.byte	0x00, 0xf0, 0x21, 0x00


	//----- nvinfo : EIATTR_KPARAM_INFO
	.align		4
.L_772:
        /*006c*/ 	.byte	0x04, 0x17
        /*006e*/ 	.short	(.L_774 - .L_773)
.L_773:
        /*0070*/ 	.word	0x00000000
        /*0074*/ 	.short	0x0000
        /*0076*/ 	.short	0x0000
        /*0078*/ 	.byte	0x00, 0xf0, 0x21, 0x00


	//----- nvinfo : EIATTR_MAXREG_COUNT
	.align		4
.L_774:
        /*007c*/ 	.byte	0x03, 0x1b
        /*007e*/ 	.short	0x00ff


	//----- nvinfo : EIATTR_MERCURY_ISA_VERSION
	.align		4
        /*0080*/ 	.byte	0x03, 0x5f
        /*0082*/ 	.short	0x0000


	//----- nvinfo : EIATTR_EXIT_INSTR_OFFSETS
	.align		4
        /*0084*/ 	.byte	0x04, 0x1c
        /*0086*/ 	.short	(.L_776 - .L_775)


	//   ....[0]....
.L_775:
        /*0088*/ 	.word	0x000000a0


	//   ....[1]....
        /*008c*/ 	.word	0x00000240


	//   ....[2]....
        /*0090*/ 	.word	0x00000660


	//----- nvinfo : EIATTR_CTAIDZ_USED
	.align		4
.L_776:
        /*0094*/ 	.byte	0x01, 0x04
	.zero		2


//--------------------- .nv.info._ZN17fastertransformer12transpose_4dIfEEvPT_S2_iiiiii --------------------------
	.section	.nv.info._ZN17fastertransformer12transpose_4dIfEEvPT_S2_iiiiii,"",@"SHT_CUDA_INFO"
	.sectionflags	@""
	.align	4


	//----- nvinfo : EIATTR_CUDA_API_VERSION
	.align		4
        /*0000*/ 	.byte	0x04, 0x37
        /*0002*/ 	.short	(.L_778 - .L_777)
.L_777:
        /*0004*/ 	.word	0x00000082


	//----- nvinfo : EIATTR_SW2861232_WAR
	.align		4
.L_778:
        /*0008*/ 	.byte	0x01, 0x35
	.zero		2


	//----- nvinfo : EIATTR_PARAM_CBANK
	.align		4
        /*000c*/ 	.byte	0x04, 0x0a
        /*000e*/ 	.short	(.L_780 - .L_779)
	.align		4
.L_779:
        /*0010*/ 	.word	index@(.nv.constant0._ZN17fastertransformer12transpose_4dIfEEvPT_S2_iiiiii)
        /*0014*/ 	.short	0x0160
        /*0016*/ 	.short	0x0028


	//----- nvinfo : EIATTR_CBANK_PARAM_SIZE
	.align		4
.L_780:
        /*0018*/ 	.byte	0x03, 0x19
        /*001a*/ 	.short	0x0028


	//----- nvinfo : EIATTR_KPARAM_INFO
	.align		4
        /*001c*/ 	.byte	0x04, 0x17
        /*001e*/ 	.short	(.L_782 - .L_781)
.L_781:
        /*0020*/ 	.word	0x00000000
        /*0024*/ 	.short	0x0007
        /*0026*/ 	.short	0x0024
        /*0028*/ 	.byte	0x00, 0xf0, 0x11, 0x00


	//----- nvinfo : EIATTR_KPARAM_INFO
	.align		4
.L_782:
        /*002c*/ 	.byte	0x04, 0x17
        /*002e*/ 	.short	(.L_784 - .L_783)
.L_783:
        /*0030*/ 	.word	0x00000000
        /*0034*/ 	.short	0x0006
        /*0036*/ 	.short	0x0020
        /*0038*/ 	.byte	0x00, 0xf0, 0x11, 0x00


	//----- nvinfo : EIATTR_KPARAM_INFO
	.align		4
.L_784:
        /*003c*/ 	.byte	0x04, 0x17
        /*003e*/ 	.short	(.L_786 - .L_785)
.L_785:
        /*0040*/ 	.word	0x00000000
        /*0044*/ 	.short	0x0005
        /*0046*/ 	.short	0x001c
        /*0048*/ 	.byte	0x00, 0xf0, 0x11, 0x00


	//----- nvinfo : EIATTR_KPARAM_INFO
	.align		4
.L_786:
        /*004c*/ 	.byte	0x04, 0x17
        /*004e*/ 	.short	(.L_788 - .L_787)
.L_787:
        /*0050*/ 	.word	0x00000000
        /*0054*/ 	.short	0x0004
        /*0056*/ 	.short	0x0018
        /*0058*/ 	.byte	0x00, 0xf0, 0x11, 0x00


	//----- nvinfo : EIATTR_KPARAM_INFO
	.align		4
.L_788:
        /*005c*/ 	.byte	0x04, 0x17
        /*005e*/ 	.short	(.L_790 - .L_789)
.L_789:
        /*0060*/ 	.word	0x00000000
        /*0064*/ 	.short	0x0003
        /*0066*/ 	.short	0x0014
        /*0068*/ 	.byte	0x00, 0xf0, 0x11, 0x00


	//----- nvinfo : EIATTR_KPARAM_INFO
	.align		4
.L_790:
        /*006c*/ 	.byte	0x04, 0x17
        /*006e*/ 	.short	(.L_792 - .L_791)
.L_791:
        /*0070*/ 	.word	0x00000000
        /*0074*/ 	.short	0x0002
        /*0076*/ 	.short	0x0010
        /*0078*/ 	.byte	0x00, 0xf0, 0x11, 0x00


	//----- nvinfo : EIATTR_KPARAM_INFO
	.align		4
.L_792:
        /*007c*/ 	.byte	0x04, 0x17
        /*007e*/ 	.short	(.L_794 - .L_793)
.L_793:
        /*0080*/ 	.word	0x00000000
        /*0084*/ 	.short	0x0001
        /*0086*/ 	.short	0x0008
        /*0088*/ 	.byte	0x00, 0xf0, 0x21, 0x00


	//----- nvinfo : EIATTR_KPARAM_INFO
	.align		4
.L_794:
        /*008c*/ 	.byte	0x04, 0x17
        /*008e*/ 	.short	(.L_796 - .L_795)
.L_795:
        /*0090*/ 	.word	0x00000000
        /*0094*/ 	.short	0x0000
        /*0096*/ 	.short	0x0000
        /*0098*/ 	.byte	0x00, 0xf0, 0x21, 0x00


	//----- nvinfo : EIATTR_MAXREG_COUNT
	.align		4
.L_796:
        /*009c*/ 	.byte	0x03, 0x1b
        /*009e*/ 	.short	0x00ff


	//----- nvinfo : EIATTR_MERCURY_ISA_VERSION
	.align		4
        /*00a0*/ 	.byte	0x03, 0x5f
        /*00a2*/ 	.short	0x0000


	//----- nvinfo : EIATTR_EXIT_INSTR_OFFSETS
	.align		4
        /*00a4*/ 	.byte	0x04, 0x1c
        /*00a6*/ 	.short	(.L_798 - .L_797)


	//   ....[0]....
.L_797:
        /*00a8*/ 	.word	0x000000a0


	//   ....[1]....
        /*00ac*/ 	.word	0x00000820


	//----- nvinfo : EIATTR_CRS_STACK_SIZE
	.align		4
.L_798:
        /*00b0*/ 	.byte	0x04, 0x1e
        /*00b2*/ 	.short	(.L_800 - .L_799)
.L_799:
        /*00b4*/ 	.word	0x00000000
.L_800:


//--------------------- .nv.info._ZN17fastertransformer34add_fusedQKV_bias_transpose_kernelI6__halfLb1EEEvPT_S3_S3_NS_29PrefixPromptBatchWeightsParamIS2_EES3_PKS2_PKiiiiiib --------------------------
	.section	.nv.info._ZN17fastertransformer34add_fusedQKV_bias_transpose_kernelI6__halfLb1EEEvPT_S3_S3_NS_29PrefixPromptBatchWeightsParamIS2_EES3_PKS2_PKiiiiiib,"",@"SHT_CUDA_INFO"
	.sectionflags	@""
	.align	4


	//----- nvinfo : EIATTR_CUDA_API_VERSION
	.align		4
        /*0000*/ 	.byte	0x04, 0x37
        /*0002*/ 	.short	(.L_802 - .L_801)
.L_801:
        /*0004*/ 	.word	0x00000082


	//----- nvinfo : EIATTR_SW2861232_WAR
	.align		4
.L_802:
        /*0008*/ 	.byte	0x01, 0x35
	.zero		2


	//----- nvinfo : EIATTR_PARAM_CBANK
	.align		4
        /*000c*/ 	.byte	0x04, 0x0a
        /*000e*/ 	.short	(.L_804 - .L_803)
	.align		4
.L_803:
        /*0010*/ 	.word	index@(.nv.constant0._ZN17fastertransformer34add_fusedQKV_bias_transpose_kernelI6__halfLb1EEEvPT_S3_S3_NS_29PrefixPromptBatchWeightsParamIS2_EES3_PKS2_PKiiiiiib)
        /*0014*/ 	.short	0x0160
        /*0016*/ 	.short	0x0065


	//----- nvinfo : EIATTR_CBANK_PARAM_SIZE
	.align		4
.L_804:
        /*0018*/ 	.byte	0x03, 0x19
        /*001a*/ 	.short	0x0065


	//----- nvinfo : EIATTR_KPARAM_INFO
	.align		4
        /*001c*/ 	.byte	0x04, 0x17
        /*001e*/ 	.short	(.L_806 - .L_805)
.L_805:
        /*0020*/ 	.word	0x00000000
        /*0024*/ 	.short	0x000c
        /*0026*/ 	.short	0x0064
        /*0028*/ 	.byte	0x00, 0xf0, 0x05, 0x00


	//----- nvinfo : EIATTR_KPARAM_INFO
	.align		4
.L_806:
        /*002c*/ 	.byte	0x04, 0x17
        /*002e*/ 	.short	(.L_808 - .L_807)
.L_807:
        /*0030*/ 	.word	0x00000000
        /*0034*/ 	.short	0x000b
        /*0036*/ 	.short	0x0060
        /*0038*/ 	.byte	0x00, 0xf0, 0x11, 0x00


	//----- nvinfo : EIATTR_KPARAM_INFO
	.align		4
.L_808:
        /*003c*/ 	.byte	0x04, 0x17
        /*003e*/ 	.short	(.L_810 - .L_809)
.L_809:
        /*0040*/ 	.word	0x00000000
        /*0044*/ 	.short	0x000a
        /*0046*/ 	.short	0x005c
        /*0048*/ 	.byte	0x00, 0xf0, 0x11, 0x00


	//----- nvinfo : EIATTR_KPARAM_INFO
	.align		4
.L_810:
        /*004c*/ 	.byte	0x04, 0x17
        /*004e*/ 	.short	(.L_812 - .L_811)
.L_811:
        /*0050*/ 	.word	0x00000000
        /*0054*/ 	.short	0x0009
        /*0056*/ 	.short	0x0058
        /*0058*/ 	.byte	0x00, 0xf0, 0x11, 0x00


	//----- nvinfo : EIATTR_KPARAM_INFO
	.align		4
.L_812:
        /*005c*/ 	.byte	0x04, 0x17
        /*005e*/ 	.short	(.L_814 - .L_813)
.L_813:
        /*0060*/ 	.word	0x00000000
        /*0064*/ 	.short	0x0008
        /*0066*/ 	.short	0x0054
        /*0068*/ 	.byte	0x00, 0xf0, 0x11, 0x00


	//----- nvinfo : EIATTR_KPARAM_INFO
	.align		4
.L_814:
        /*006c*/ 	.byte	0x04, 0x17
        /*006e*/ 	.short	(.L_816 - .L_815)
.L_815:
        /*0070*/ 	.word	0x00000000
        /*0074*/ 	.short	0x0007
        /*0076*/ 	.short	0x0050
        /*0078*/ 	.byte	0x00, 0xf0, 0x11, 0x00


	//----- nvinfo : EIATTR_KPARAM_INFO
	.align		4
.L_816:
        /*007c*/ 	.byte	0x04, 0x17
        /*007e*/ 	.short	(.L_818 - .L_817)
.L_817:
        /*0080*/ 	.word	0x00000000
        /*0084*/ 	.short	0x0006
        /*0086*/ 	.short	0x0048
        /*0088*/ 	.byte	0x00, 0xf0, 0x21, 0x00


	//----- nvinfo : EIATTR_KPARAM_INFO
	.align		4
.L_818:
        /*008c*/ 	.byte	0x04, 0x17
        /*008e*/ 	.short	(.L_820 - .L_819)
.L_819:
        /*0090*/ 	.word	0x00000000
        /*0094*/ 	.short	0x0005
        /*0096*/ 	.short	0x0040
        /*0098*/ 	.byte	0x00, 0xf0, 0x21, 0x00


	//----- nvinfo : EIATTR_KPARAM_INFO
	.align		4
.L_820:
        /*009c*/ 	.byte	0x04, 0x17
        /*009e*/ 	.short	(.L_822 - .L_821)
.L_821:
        /*00a0*/ 	.word	0x00000000
        /*00a4*/ 	.short	0x0004
        /*00a6*/ 	.short	0x0038
        /*00a8*/ 	.byte	0x00, 0xf0, 0x21, 0x00


	//----- nvinfo : EIATTR_KPARAM_INFO
	.align		4
.L_822:
        /*00ac*/ 	.byte	0x04, 0x17
        /*00ae*/ 	.short	(.L_824 - .L_823)
.L_823:
        /*00b0*/ 	.word	0x00000000
        /*00b4*/ 	.short	0x0003
        /*00b6*/ 	.short	0x0018
        /*00b8*/ 	.byte	0x00, 0xf0, 0x81, 0x00


	//----- nvinfo : EIATTR_KPARAM_INFO
	.align		4
.L_824:
        /*00bc*/ 	.byte	0x04, 0x17
        /*00be*/ 	.short	(.L_826 - .L_825)
.L_825:
        /*00c0*/ 	.word	0x00000000
        /*00c4*/ 	.short	0x0002
        /*00c6*/ 	.short	0x0010
        /*00c8*/ 	.byte	0x00, 0xf0, 0x21, 0x00


	//----- nvinfo : EIATTR_KPARAM_INFO
	.align		4
.L_826:
        /*00cc*/ 	.byte	0x04, 0x17
        /*00ce*/ 	.short	(.L_828 - .L_827)
.L_827:
        /*00d0*/ 	.word	0x00000000
        /*00d4*/ 	.short	0x0001
        /*00d6*/ 	.short	0x0008
        /*00d8*/ 	.byte	0x00, 0xf0, 0x21, 0x00


	//----- nvinfo : EIATTR_KPARAM_INFO
	.align		4
.L_828:
        /*00dc*/ 	.byte	0x04, 0x17
        /*00de*/ 	.short	(.L_830 - .L_829)
.L_829:
        /*00e0*/ 	.word	0x00000000
        /*00e4*/ 	.short	0x0000
        /*00e6*/ 	.short	0x0000
        /*00e8*/ 	.byte	0x00, 0xf0, 0x21, 0x00


	//----- nvinfo : EIATTR_MAXREG_COUNT
	.align		4
.L_830:
        /*00ec*/ 	.byte	0x03, 0x1b
        /*00ee*/ 	.short	0x00ff


	//----- nvinfo : EIATTR_NUM_BARRIERS
	.align		4
        /*00f0*/ 	.byte	0x02, 0x4c
        /*00f2*/ 	.byte	0x01
	.zero		1


	//----- nvinfo : EIATTR_MERCURY_ISA_VERSION
	.align		4
        /*00f4*/ 	.byte	0x03, 0x5f
        /*00f6*/ 	.short	0x0000


	//----- nvinfo : EIATTR_EXIT_INSTR_OFFSETS
	.align		4
        /*00f8*/ 	.byte	0x04, 0x1c
        /*00fa*/ 	.short	(.L_832 - .L_831)


	//   ....[0]....
.L_831:
        /*00fc*/ 	.word	0x00000d70


	//   ....[1]....
        /*0100*/ 	.word	0x00000de0


	//   ....[2]....
        /*0104*/ 	.word	0x00000f70


	//   ....[3]....
        /*0108*/ 	.word	0x00000fe0


	//   ....[4]....
        /*010c*/ 	.word	0x00001180


	//----- nvinfo : EIATTR_CRS_STACK_SIZE
	.align		4
.L_832:
        /*0110*/ 	.byte	0x04, 0x1e
        /*0112*/ 	.short	(.L_834 - .L_833)
.L_833:
        /*0114*/ 	.word	0x00000000
.L_834:


//--------------------- .nv.info._ZN17fastertransformer34add_fusedQKV_bias_transpose_kernelI6__halfLb0EEEvPT_S3_S3_NS_29PrefixPromptBatchWeightsParamIS2_EES3_PKS2_PKiiiiiib --------------------------
	.section	.nv.info._ZN17fastertransformer34add_fusedQKV_bias_transpose_kernelI6__halfLb0EEEvPT_S3_S3_NS_29PrefixPromptBatchWeightsParamIS2_EES3_PKS2_PKiiiiiib,"",@"SHT_CUDA_INFO"
	.sectionflags	@""
	.align	4


	//----- nvinfo : EIATTR_CUDA_API_VERSION
	.align		4
        /*0000*/ 	.byte	0x04, 0x37
        /*0002*/ 	.short	(.L_836 - .L_835)
.L_835:
        /*0004*/ 	.word	0x00000082


	//----- nvinfo : EIATTR_SW2861232_WAR
	.align		4
.L_836:
        /*0008*/ 	.byte	0x01, 0x35
	.zero		2


	//----- nvinfo : EIATTR_PARAM_CBANK
	.align		4
        /*000c*/ 	.byte	0x04, 0x0a
        /*000e*/ 	.short	(.L_838 - .L_837)
	.align		4
.L_837:
        /*0010*/ 	.word	index@(.nv.constant0._ZN17fastertransformer34add_fusedQKV_bias_transpose_kernelI6__halfLb0EEEvPT_S3_S3_NS_29PrefixPromptBatchWeightsParamIS2_EES3_PKS2_PKiiiiiib)
        /*0014*/ 	.short	0x0160
        /*0016*/ 	.short	0x0065


	//----- nvinfo : EIATTR_CBANK_PARAM_SIZE
	.align		4
.L_838:
        /*0018*/ 	.byte	0x03, 0x19
        /*001a*/ 	.short	0x0065


	//----- nvinfo : EIATTR_KPARAM_INFO
	.align		4
        /*001c*/ 	.byte	0x04, 0x17
        /*001e*/ 	.short	(.L_840 - .L_839)
.L_839:
        /*0020*/ 	.word	0x00000000
        /*0024*/ 	.short	0x000c
        /*0026*/ 	.short	0x0064
        /*0028*/ 	.byte	0x00, 0xf0, 0x05, 0x00


	//----- nvinfo : EIATTR_KPARAM_INFO
	.align		4
.L_840:
        /*002c*/ 	.byte	0x04, 0x17
        /*002e*/ 	.short	(.L_842 - .L_841)
.L_841:
        /*0030*/ 	.word	0x00000000
        /*0034*/ 	.short	0x000b
        /*0036*/ 	.short	0x0060
        /*0038*/ 	.byte	0x00, 0xf0, 0x11, 0x00


	//----- nvinfo : EIATTR_KPARAM_INFO
	.align		4
.L_842:
        /*003c*/ 	.byte	0x04, 0x17
        /*003e*/ 	.short	(.L_844 - .L_843)
.L_843:
        /*0040*/ 	.word	0x00000000
        /*0044*/ 	.short	0x000a
        /*0046*/ 	.short	0x005c
        /*0048*/ 	.byte	0x00, 0xf0, 0x11, 0x00


	//----- nvinfo : EIATTR_KPARAM_INFO
	.align		4
.L_844:
        /*004c*/ 	.byte	0x04, 0x17
        /*004e*/ 	.short	(.L_846 - .L_845)
.L_845:
        /*0050*/ 	.word	0x00000000
        /*0054*/ 	.short	0x0009
        /*0056*/ 	.short	0x0058
        /*0058*/ 	.byte	0x00, 0xf0, 0x11, 0x00


	//----- nvinfo : EIATTR_KPARAM_INFO
	.align		4
.L_846:
        /*005c*/ 	.byte	0x04, 0x17
        /*005e*/ 	.short	(.L_848 - .L_847)
.L_847:
        /*0060*/ 	.word	0x00000000
        /*0064*/ 	.short	0x0008
        /*0066*/ 	.short	0x0054
        /*0068*/ 	.byte	0x00, 0xf0, 0x11, 0x00


	//----- nvinfo : EIATTR_KPARAM_INFO
	.align		4
.L_848:
        /*006c*/ 	.byte	0x04, 0x17
        /*006e*/ 	.short	(.L_850 - .L_849)
.L_849:
        /*0070*/ 	.word	0x00000000
        /*0074*/ 	.short	0x0007
        /*0076*/ 	.short	0x0050
        /*0078*/ 	.byte	0x00, 0xf0, 0x11, 0x00


	//----- nvinfo : EIATTR_KPARAM_INFO
	.align		4
.L_850:
        /*007c*/ 	.byte	0x04, 0x17
        /*007e*/ 	.short	(.L_852 - .L_851)
.L_851:
        /*0080*/ 	.word	0x00000000
        /*0084*/ 	.short	0x0006
        /*0086*/ 	.short	0x0048
        /*0088*/ 	.byte	0x00, 0xf0, 0x21, 0x00


	//----- nvinfo : EIATTR_KPARAM_INFO
	.align		4
.L_852:
        /*008c*/ 	.byte	0x04, 0x17
        /*008e*/ 	.short	(.L_854 - .L_853)
.L_853:
        /*0090*/ 	.word	0x00000000
        /*0094*/ 	.short	0x0005
        /*0096*/ 	.short	0x0040
        /*0098*/ 	.byte	0x00, 0xf0, 0x21, 0x00


	//----- nvinfo : EIATTR_KPARAM_INFO
	.align		4
.L_854:
        /*009c*/ 	.byte	0x04, 0x17
        /*009e*/ 	.short	(.L_856 - .L_855)
.L_855:
        /*00a0*/ 	.word	0x00000000
        /*00a4*/ 	.short	0x0004
        /*00a6*/ 	.short	0x0038
        /*00a8*/ 	.byte	0x00, 0xf0, 0x21, 0x00


	//----- nvinfo : EIATTR_KPARAM_INFO
	.align		4
.L_856:
        /*00ac*/ 	.byte	0x04, 0x17
        /*00ae*/ 	.short	(.L_858 - .L_857)
.L_857:
        /*00b0*/ 	.word	0x00000000
        /*00b4*/ 	.short	0x0003
        /*00b6*/ 	.short	0x0018
        /*00b8*/ 	.byte	0x00, 0xf0, 0x81, 0x00


	//----- nvinfo : EIATTR_KPARAM_INFO
	.align		4
.L_858:
        /*00bc*/ 	.byte	0x04, 0x17
        /*00be*/ 	.short	(.L_860 - .L_859)
.L_859:
        /*00c0*/ 	.word	0x00000000
        /*00c4*/ 	.short	0x0002
        /*00c6*/ 	.short	0x0010
        /*00c8*/ 	.byte	0x00, 0xf0, 0x21, 0x00


	//----- nvinfo : EIATTR_KPARAM_INFO
	.align		4
.L_860:
        /*00cc*/ 	.byte	0x04, 0x17
        /*00ce*/ 	.short	(.L_862 - .L_861)
.L_861:
        /*00d0*/ 	.word	0x00000000
        /*00d4*/ 	.short	0x0001
        /*00d6*/ 	.short	0x0008
        /*00d8*/ 	.byte	0x00, 0xf0, 0x21, 0x00


	//----- nvinfo : EIATTR_KPARAM_INFO
	.align		4
.L_862:
        /*00dc*/ 	.byte	0x04, 0x17
        /*00de*/ 	.short	(.L_864 - .L_863)
.L_863:
        /*00e0*/ 	.word	0x00000000
        /*00e4*/ 	.short	0x0000
        /*00e6*/ 	.short	0x0000
        /*00e8*/ 	.byte	0x00, 0xf0, 0x21, 0x00


	//----- nvinfo : EIATTR_MAXREG_COUNT
	.align		4
.L_864:
        /*00ec*/ 	.byte	0x03, 0x1b
        /*00ee*/ 	.short	0x00ff


	//----- nvinfo : EIATTR_NUM_BARRIERS
	.align		4
        /*00f0*/ 	.byte	0x02, 0x4c
        /*00f2*/ 	.byte	0x01
	.zero		1


	//----- nvinfo : EIATTR_MERCURY_ISA_VERSION
	.align		4
        /*00f4*/ 	.byte	0x03, 0x5f
        /*00f6*/ 	.short	0x0000


	//----- nvinfo : EIATTR_EXIT_INSTR_OFFSETS
	.align		4
        /*00f8*/ 	.byte	0x04, 0x1c
        /*00fa*/ 	.short	(.L_866 - .L_865)


	//   ....[0]....
.L_865:
        /*00fc*/ 	.word	0x00000e60


	//   ....[1]....
        /*0100*/ 	.word	0x00000ed0


	//----- nvinfo : EIATTR_CRS_STACK_SIZE
	.align		4
.L_866:
        /*0104*/ 	.byte	0x04, 0x1e
        /*0106*/ 	.short	(.L_868 - .L_867)
.L_867:
        /*0108*/ 	.word	0x00000000
.L_868:


//--------------------- .nv.info._ZN17fastertransformer34add_fusedQKV_bias_transpose_kernelI6__halfEEvPT_S3_S3_S3_PKS2_PKiiiiiiPKfi --------------------------
	.section	.nv.info._ZN17fastertransformer34add_fusedQKV_bias_transpose_kernelI6__halfEEvPT_S3_S3_S3_PKS2_PKiiiiiiPKfi,"",@"SHT_CUDA_INFO"
	.sectionflags	@""
	.align	4


	//----- nvinfo : EIATTR_CUDA_API_VERSION
	.align		4
        /*0000*/ 	.byte	0x04, 0x37
        /*0002*/ 	.short	(.L_870 - .L_869)
.L_869:
        /*0004*/ 	.word	0x00000082


	//----- nvinfo : EIATTR_SW2861232_WAR
	.align		4
.L_870:
        /*0008*/ 	.byte	0x01, 0x35
	.zero		2


	//----- nvinfo : EIATTR_PARAM_CBANK
	.align		4
        /*000c*/ 	.byte	0x04, 0x0a
        /*000e*/ 	.short	(.L_872 - .L_871)
	.align		4
.L_871:
        /*0010*/ 	.word	index@(.nv.constant0._ZN17fastertransformer34add_fusedQKV_bias_transpose_kernelI6__halfEEvPT_S3_S3_S3_PKS2_PKiiiiiiPKfi)
        /*0014*/ 	.short	0x0160
        /*0016*/ 	.short	0x0054


	//----- nvinfo : EIATTR_CBANK_PARAM_SIZE
	.align		4
.L_872:
        /*0018*/ 	.byte	0x03, 0x19
        /*001a*/ 	.short	0x0054


	//----- nvinfo : EIATTR_KPARAM_INFO
	.align		4
        /*001c*/ 	.byte	0x04, 0x17
        /*001e*/ 	.short	(.L_874 - .L_873)
.L_873:
        /*0020*/ 	.word	0x00000000
        /*0024*/ 	.short	0x000c
        /*0026*/ 	.short	0x0050
        /*0028*/ 	.byte	0x00, 0xf0, 0x11, 0x00


	//----- nvinfo : EIATTR_KPARAM_INFO
	.align		4
.L_874:
        /*002c*/ 	.byte	0x04, 0x17
        /*002e*/ 	.short	(.L_876 - .L_875)
.L_875:
        /*0030*/ 	.word	0x00000000
        /*0034*/ 	.short	0x000b
        /*0036*/ 	.short	0x0048
        /*0038*/ 	.byte	0x00, 0xf0, 0x21, 0x00


	//----- nvinfo : EIATTR_KPARAM_INFO
	.align		4
.L_876:
        /*003c*/ 	.byte	0x04, 0x17
        /*003e*/ 	.short	(.L_878 - .L_877)
.L_877:
        /*0040*/ 	.word	0x00000000
        /*0044*/ 	.short	0x000a
        /*0046*/ 	.short	0x0040
        /*0048*/ 	.byte	0x00, 0xf0, 0x11, 0x00


	//----- nvinfo : EIATTR_KPARAM_INFO
	.align		4
.L_878:
        /*004c*/ 	.byte	0x04, 0x17
        /*004e*/ 	.short	(.L_880 - .L_879)
.L_879:
        /*0050*/ 	.word	0x00000000
        /*0054*/ 	.short	0x0009
        /*0056*/ 	.short	0x003c
        /*0058*/ 	.byte	0x00, 0xf0, 0x11, 0x00


	//----- nvinfo : EIATTR_KPARAM_INFO
	.align		4
.L_880:
        /*005c*/ 	.byte	0x04, 0x17
        /*005e*/ 	.short	(.L_882 - .L_881)
.L_881:
        /*0060*/ 	.word	0x00000000
        /*0064*/ 	.short	0x0008
        /*0066*/ 	.short	0x0038
        /*0068*/ 	.byte	0x00, 0xf0, 0x11, 0x00


	//----- nvinfo : EIATTR_KPARAM_INFO
	.align		4
.L_882:
        /*006c*/ 	.byte	0x04, 0x17
        /*006e*/ 	.short	(.L_884 - .L_883)
.L_883:
        /*0070*/ 	.word	0x00000000
        /*0074*/ 	.short	0x0007
        /*0076*/ 	.short	0x0034
        /*0078*/ 	.byte	0x00, 0xf0, 0x11, 0x00


	//----- nvinfo : EIATTR_KPARAM_INFO
	.align		4
.L_884:
        /*007c*/ 	.byte	0x04, 0x17
        /*007e*/ 	.short	(.L_886 - .L_885)
.L_885:
        /*0080*/ 	.word	0x00000000
        /*0084*/ 	.short	0x0006
        /*0086*/ 	.short	0x0030
        /*0088*/ 	.byte	0x00, 0xf0, 0x11, 0x00


	//----- nvinfo : EIATTR_KPARAM_INFO
	.align		4
.L_886:
        /*008c*/ 	.byte	0x04, 0x17
        /*008e*/ 	.short	(.L_888 - .L_887)
.L_887:
        /*0090*/ 	.word	0x00000000
        /*0094*/ 	.short	0x0005
        /*0096*/ 	.short	0x0028
        /*0098*/ 	.byte	0x00, 0xf0, 0x21, 0x00


	//----- nvinfo : EIATTR_KPARAM_INFO
	.align		4
.L_888:
        /*009c*/ 	.byte	0x04, 0x17
        /*009e*/ 	.short	(.L_890 - .L_889)
.L_889:
        /*00a0*/ 	.word	0x00000000
        /*00a4*/ 	.short	0x0004
        /*00a6*/ 	.short	0x0020
        /*00a8*/ 	.byte	0x00, 0xf0, 0x21, 0x00


	//----- nvinfo : EIATTR_KPARAM_INFO
	.align		4
.L_890:
        /*00ac*/ 	.byte	0x04, 0x17
        /*00ae*/ 	.short	(.L_892 - .L_891)
.L_891:
        /*00b0*/ 	.word	0x00000000
        /*00b4*/ 	.short	0x0003
        /*00b6*/ 	.short	0x0018
        /*00b8*/ 	.byte	0x00, 0xf0, 0x21, 0x00


	//----- nvinfo : EIATTR_KPARAM_INFO
	.align		4
.L_892:
        /*00bc*/ 	.byte	0x04, 0x17
        /*00be*/ 	.short	(.L_894 - .L_893)
.L_893:
        /*00c0*/ 	.word	0x00000000
        /*00c4*/ 	.short	0x0002
        /*00c6*/ 	.short	0x0010
        /*00c8*/ 	.byte	0x00, 0xf0, 0x21, 0x00


	//----- nvinfo : EIATTR_KPARAM_INFO
	.align		4
.L_894:
        /*00cc*/ 	.byte	0x04, 0x17
        /*00ce*/ 	.short	(.L_896 - .L_895)
.L_895:
        /*00d0*/ 	.word	0x00000000
        /*00d4*/ 	.short	0x0001
        /*00d6*/ 	.short	0x0008
        /*00d8*/ 	.byte	0x00, 0xf0, 0x21, 0x00


	//----- nvinfo : EIATTR_KPARAM_INFO
	.align		4
.L_896:
        /*00dc*/ 	.byte	0x04, 0x17
        /*00de*/ 	.short	(.L_898 - .L_897)
.L_897:
        /*00e0*/ 	.word	0x00000000
        /*00e4*/ 	.short	0x0000
        /*00e6*/ 	.short	0x0000
        /*00e8*/ 	.byte	0x00, 0xf0, 0x21, 0x00


	//----- nvinfo : EIATTR_MAXREG_COUNT
	.align		4
.L_898:
        /*00ec*/ 	.byte	0x03, 0x1b
        /*00ee*/ 	.short	0x00ff


	//----- nvinfo : EIATTR_MERCURY_ISA_VERSION
	.align		4
        /*00f0*/ 	.byte	0x03, 0x5f
        /*00f2*/ 	.short	0x0000


	//----- nvinfo : EIATTR_EXIT_INSTR_OFFSETS
	.align		4
        /*00f4*/ 	.byte	0x04, 0x1c
        /*00f6*/ 	.short	(.L_900 - .L_899)


	//   ....[0]....
.L_899:
        /*00f8*/ 	.word	0x00000130


	//   ....[1]....
        /*00fc*/ 	.word	0x00000b70


	//   ....[2]....
        /*0100*/ 	.word	0x00001610


	//----- nvinfo : EIATTR_CRS_STACK_SIZE
	.align		4
.L_900:
        /*0104*/ 	.byte	0x04, 0x1e
        /*0106*/ 	.short	(.L_902 - .L_901)
.L_901:
        /*0108*/ 	.word	0x00000000
.L_902:


//--------------------- .nv.info._ZN17fastertransformer34add_fusedQKV_bias_transpose_kernelIfLb1EEEvPT_S2_S2_NS_29PrefixPromptBatchWeightsParamIS1_EES2_PKS1_PKiiiiiib --------------------------
	.section	.nv.info._ZN17fastertransformer34add_fusedQKV_bias_transpose_kernelIfLb1EEEvPT_S2_S2_NS_29PrefixPromptBatchWeightsParamIS1_EES2_PKS1_PKiiiiiib,"",@"SHT_CUDA_INFO"
	.sectionflags	@""
	.align	4


	//----- nvinfo : EIATTR_CUDA_API_VERSION
	.align		4
        /*0000*/ 	.byte	0x04, 0x37
        /*0002*/ 	.short	(.L_904 - .L_903)
.L_903:
        /*0004*/ 	.word	0x00000082


	//----- nvinfo : EIATTR_SW2861232_WAR
	.align		4
.L_904:
        /*0008*/ 	.byte	0x01, 0x35
	.zero		2


	//----- nvinfo : EIATTR_PARAM_CBANK
	.align		4
        /*000c*/ 	.byte	0x04, 0x0a
        /*000e*/ 	.short	(.L_906 - .L_905)
	.align		4
.L_905:
        /*0010*/ 	.word	index@(.nv.constant0._ZN17fastertransformer34add_fusedQKV_bias_transpose_kernelIfLb1EEEvPT_S2_S2_NS_29PrefixPromptBatchWeightsParamIS1_EES2_PKS1_PKiiiiiib)
        /*0014*/ 	.short	0x0160
        /*0016*/ 	.short	0x0065


	//----- nvinfo : EIATTR_CBANK_PARAM_SIZE
	.align		4
.L_906:
        /*0018*/ 	.byte	0x03, 0x19
        /*001a*/ 	.short	0x0065


	//----- nvinfo : EIATTR_KPARAM_INFO
	.align		4
        /*001c*/ 	.byte	0x04, 0x17
        /*001e*/ 	.short	(.L_908 - .L_907)
.L_907:
        /*0020*/ 	.word	0x00000000
        /*0024*/ 	.short	0x000c
        /*0026*/ 	.short	0x0064
        /*0028*/ 	.byte	0x00, 0xf0, 0x05, 0x00


	//----- nvinfo : EIATTR_KPARAM_INFO
	.align		4
.L_908:
        /*002c*/ 	.byte	0x04, 0x17
        /*002e*/ 	.short	(.L_910 - .L_909)
.L_909:
        /*0030*/ 	.word	0x00000000
        /*0034*/ 	.short	0x000b
        /*0036*/ 	.short	0x0060
        /*0038*/ 	.byte	0x00, 0xf0, 0x11, 0x00


	//----- nvinfo : EIATTR_KPARAM_INFO
	.align		4
.L_910:
        /*003c*/ 	.byte	0x04, 0x17
        /*003e*/ 	.short	(.L_912 - .L_911)
.L_911:
        /*0040*/ 	.word	0x00000000
        /*0044*/ 	.short	0x000a
        /*0046*/ 	.short	0x005c
        /*0048*/ 	.byte	0x00, 0xf0, 0x11, 0x00


	//----- nvinfo : EIATTR_KPARAM_INFO
	.align		4
.L_912:
        /*004c*/ 	.byte	0x04, 0x17
        /*004e*/ 	.short	(.L_914 - .L_913)
.L_913:
        /*0050*/ 	.word	0x00000000
        /*0054*/ 	.short	0x0009
        /*0056*/ 	.short	0x0058
        /*0058*/ 	.byte	0x00, 0xf0, 0x11, 0x00


	//----- nvinfo : EIATTR_KPARAM_INFO
	.align		4
.L_914:
        /*005c*/ 	.byte	0x04, 0x17
        /*005e*/ 	.short	(.L_916 - .L_915)
.L_915:
        /*0060*/ 	.word	0x00000000
        /*0064*/ 	.short	0x0008
        /*0066*/ 	.short	0x0054
        /*0068*/ 	.byte	0x00, 0xf0, 0x11, 0x00


	//----- nvinfo : EIATTR_KPARAM_INFO
	.align		4
.L_916:
        /*006c*/ 	.byte	0x04, 0x17
        /*006e*/ 	.short	(.L_918 - .L_917)
.L_917:
        /*0070*/ 	.word	0x00000000
        /*0074*/ 	.short	0x0007
        /*0076*/ 	.short	0x0050
        /*0078*/ 	.byte	0x00, 0xf0, 0x11, 0x00


	//----- nvinfo : EIATTR_KPARAM_INFO
	.align		4
.L_918:
        /*007c*/ 	.byte	0x04, 0x17
        /*007e*/ 	.short	(.L_920 - .L_919)
.L_919:
        /*0080*/ 	.word	0x00000000
        /*0084*/ 	.short	0x0006
        /*0086*/ 	.short	0x0048
        /*0088*/ 	.byte	0x00, 0xf0, 0x21, 0x00


	//----- nvinfo : EIATTR_KPARAM_INFO
	.align		4
.L_920:
        /*008c*/ 	.byte	0x04, 0x17
        /*008e*/ 	.short	(.L_922 - .L_921)
.L_921:
        /*0090*/ 	.word	0x00000000
        /*0094*/ 	.short	0x0005
        /*0096*/ 	.short	0x0040
        /*0098*/ 	.byte	0x00, 0xf0, 0x21, 0x00


	//----- nvinfo : EIATTR_KPARAM_INFO
	.align		4
.L_922:
        /*009c*/ 	.byte	0x04, 0x17
        /*009e*/ 	.short	(.L_924 - .L_923)
.L_923:
        /*00a0*/ 	.word	0x00000000
        /*00a4*/ 	.short	0x0004
        /*00a6*/ 	.short	0x0038
        /*00a8*/ 	.byte	0x00, 0xf0, 0x21, 0x00


	//----- nvinfo : EIATTR_KPARAM_INFO
	.align		4
.L_924:
        /*00ac*/ 	.byte	0x04, 0x17
        /*00ae*/ 	.short	(.L_926 - .L_925)
.L_925:
        /*00b0*/ 	.word	0x00000000
        /*00b4*/ 	.short	0x0003
        /*00b6*/ 	.short	0x0018
        /*00b8*/ 	.byte	0x00, 0xf0, 0x81, 0x00


	//----- nvinfo : EIATTR_KPARAM_INFO
	.align		4
.L_926:
        /*00bc*/ 	.byte	0x04, 0x17
        /*00be*/ 	.short	(.L_928 - .L_927)
.L_927:
        /*00c0*/ 	.word	0x00000000
        /*00c4*/ 	.short	0x0002
        /*00c6*/ 	.short	0x0010
        /*00c8*/ 	.byte	0x00, 0xf0, 0x21, 0x00


	//----- nvinfo : EIATTR_KPARAM_INFO
	.align		4
.L_928:
        /*00cc*/ 	.byte	0x04, 0x17
        /*00ce*/ 	.short	(.L_930 - .L_929)
.L_929:
        /*00d0*/ 	.word	0x00000000
        /*00d4*/ 	.short	0x0001
        /*00d6*/ 	.short	0x0008
        /*00d8*/ 	.byte	0x00, 0xf0, 0x21, 0x00


	//----- nvinfo : EIATTR_KPARAM_INFO
	.align		4
.L_930:
        /*00dc*/ 	.byte	0x04, 0x17
        /*00de*/ 	.short	(.L_932 - .L_931)
.L_931:
        /*00e0*/ 	.word	0x00000000
        /*00e4*/ 	.short	0x0000
        /*00e6*/ 	.short	0x0000
        /*00e8*/ 	.byte	0x00, 0xf0, 0x21, 0x00


	//----- nvinfo : EIATTR_MAXREG_COUNT
	.align		4
.L_932:
        /*00ec*/ 	.byte	0x03, 0x1b
        /*00ee*/ 	.short	0x00ff


	//----- nvinfo : EIATTR_NUM_BARRIERS
	.align		4
        /*00f0*/ 	.byte	0x02, 0x4c
        /*00f2*/ 	.byte	0x01
	.zero		1


	//----- nvinfo : EIATTR_MERCURY_ISA_VERSION
	.align		4
        /*00f4*/ 	.byte	0x03, 0x5f
        /*00f6*/ 	.short	0x0000


	//----- nvinfo : EIATTR_EXIT_INSTR_OFFSETS
	.align		4
        /*00f8*/ 	.byte	0x04, 0x1c
        /*00fa*/ 	.short	(.L_934 - .L_933)


	//   ....[0]....
.L_933:
        /*00fc*/ 	.word	0x00000c70


	//   ....[1]....
        /*0100*/ 	.word	0x00000ce0


	//   ....[2]....
        /*0104*/ 	.word	0x00000e70


	//   ....[3]....
        /*0108*/ 	.word	0x00000ee0


	//   ....[4]....
        /*010c*/ 	.word	0x00001070


	//----- nvinfo : EIATTR_CRS_STACK_SIZE
	.align		4
.L_934:
        /*0110*/ 	.byte	0x04, 0x1e
        /*0112*/ 	.short	(.L_936 - .L_935)
.L_935:
        /*0114*/ 	.word	0x00000000
.L_936:


//--------------------- .nv.info._ZN17fastertransformer34add_fusedQKV_bias_transpose_kernelIfLb0EEEvPT_S2_S2_NS_29PrefixPromptBatchWeightsParamIS1_EES2_PKS1_PKiiiiiib --------------------------
	.section	.nv.info._ZN17fastertransformer34add_fusedQKV_bias_transpose_kernelIfLb0EEEvPT_S2_S2_NS_29PrefixPromptBatchWeightsParamIS1_EES2_PKS1_PKiiiiiib,"",@"SHT_CUDA_INFO"
	.sectionflags	@""
	.align	4


	//----- nvinfo : EIATTR_CUDA_API_VERSION
	.align		4
        /*0000*/ 	.byte	0x04, 0x37
        /*0002*/ 	.short	(.L_938 - .L_937)
.L_937:
        /*0004*/ 	.word	0x00000082


	//----- nvinfo : EIATTR_SW2861232_WAR
	.align		4
.L_938:
        /*0008*/ 	.byte	0x01, 0x35
	.zero		2


	//----- nvinfo : EIATTR_PARAM_CBANK
	.align		4
        /*000c*/ 	.byte	0x04, 0x0a
        /*000e*/ 	.short	(.L_940 - .L_939)
	.align		4
.L_939:
        /*0010*/ 	.word	index@(.nv.constant0._ZN17fastertransformer34add_fusedQKV_bias_transpose_kernelIfLb0EEEvPT_S2_S2_NS_29PrefixPromptBatchWeightsParamIS1_EES2_PKS1_PKiiiiiib)
        /*0014*/ 	.short	0x0160
        /*0016*/ 	.short	0x0065


	//----- nvinfo : EIATTR_CBANK_PARAM_SIZE
	.align		4
.L_940:
        /*0018*/ 	.byte	0x03, 0x19
        /*001a*/ 	.short	0x0065


	//----- nvinfo : EIATTR_KPARAM_INFO
	.align		4
        /*001c*/ 	.byte	0x04, 0x17
        /*001e*/ 	.short	(.L_942 - .L_941)
.L_941:
        /*0020*/ 	.word	0x00000000
        /*0024*/ 	.short	0x000c
        /*0026*/ 	.short	0x0064
        /*0028*/ 	.byte	0x00, 0xf0, 0x05, 0x00


	//----- nvinfo : EIATTR_KPARAM_INFO
	.align		4
.L_942:
        /*002c*/ 	.byte	0x04, 0x17
        /*002e*/ 	.short	(.L_944 - .L_943)
.L_943:
        /*0030*/ 	.word	0x00000000
        /*0034*/ 	.short	0x000b
        /*0036*/ 	.short	0x0060
        /*0038*/ 	.byte	0x00, 0xf0, 0x11, 0x00


	//----- nvinfo : EIATTR_KPARAM_INFO
	.align		4
.L_944:
        /*003c*/ 	.byte	0x04, 0x17
        /*003e*/ 	.short	(.L_946 - .L_945)
.L_945:
        /*0040*/ 	.word	0x00000000
        /*0044*/ 	.short	0x000a
        /*0046*/ 	.short	0x005c
        /*0048*/ 	.byte	0x00, 0xf0, 0x11, 0x00


	//----- nvinfo : EIATTR_KPARAM_INFO
	.align		4
.L_946:
        /*004c*/ 	.byte	0x04, 0x17
        /*004e*/ 	.short	(.L_948 - .L_947)
.L_947:
        /*0050*/ 	.word	0x00000000
        /*0054*/ 	.short	0x0009
        /*0056*/ 	.short	0x0058
        /*0058*/ 	.byte	0x00, 0xf0, 0x11, 0x00


	//----- nvinfo : EIATTR_KPARAM_INFO
	.align		4
.L_948:
        /*005c*/ 	.byte	0x04, 0x17
        /*005e*/ 	.short	(.L_950 - .L_949)
.L_949:
        /*0060*/ 	.word	0x00000000
        /*0064*/ 	.short	0x0008
        /*0066*/ 	.short	0x0054
        /*0068*/ 	.byte	0x00, 0xf0, 0x11, 0x00


	//----- nvinfo : EIATTR_KPARAM_INFO
	.align		4
.L_950:
        /*006c*/ 	.byte	0x04, 0x17
        /*006e*/ 	.short	(.L_952 - .L_951)
.L_951:
        /*0070*/ 	.word	0x00000000
        /*0074*/ 	.short	0x0007
        /*0076*/ 	.short	0x0050
        /*0078*/ 	.byte	0x00, 0xf0, 0x11, 0x00


	//----- nvinfo : EIATTR_KPARAM_INFO
	.align		4
.L_952:
        /*007c*/ 	.byte	0x04, 0x17
        /*007e*/ 	.short	(.L_954 - .L_953)
.L_953:
        /*0080*/ 	.word	0x00000000
        /*0084*/ 	.short	0x0006
        /*0086*/ 	.short	0x0048
        /*0088*/ 	.byte	0x00, 0xf0, 0x21, 0x00


	//----- nvinfo : EIATTR_KPARAM_INFO
	.align		4
.L_954:
        /*008c*/ 	.byte	0x04, 0x17
        /*008e*/ 	.short	(.L_956 - .L_955)
.L_955:
        /*0090*/ 	.word	0x00000000
        /*0094*/ 	.short	0x0005
        /*0096*/ 	.short	0x0040
        /*0098*/ 	.byte	0x00, 0xf0, 0x21, 0x00


	//----- nvinfo : EIATTR_KPARAM_INFO
	.align		4
.L_956:
        /*009c*/ 	.byte	0x04, 0x17
        /*009e*/ 	.short	(.L_958 - .L_957)
.L_957:
        /*00a0*/ 	.word	0x00000000
        /*00a4*/ 	.short	0x0004
        /*00a6*/ 	.short	0x0038
        /*00a8*/ 	.byte	0x00, 0xf0, 0x21, 0x00


	//----- nvinfo : EIATTR_KPARAM_INFO
	.align		4
.L_958:
        /*00ac*/ 	.byte	0x04, 0x17
        /*00ae*/ 	.short	(.L_960 - .L_959)
.L_959:
        /*00b0*/ 	.word	0x00000000
        /*00b4*/ 	.short	0x0003
        /*00b6*/ 	.short	0x0018
        /*00b8*/ 	.byte	0x00, 0xf0, 0x81, 0x00


	//----- nvinfo : EIATTR_KPARAM_INFO
	.align		4
.L_960:
        /*00bc*/ 	.byte	0x04, 0x17
        /*00be*/ 	.short	(.L_962 - .L_961)
.L_961:
        /*00c0*/ 	.word	0x00000000
        /*00c4*/ 	.short	0x0002
        /*00c6*/ 	.short	0x0010
        /*00c8*/ 	.byte	0x00, 0xf0, 0x21, 0x00


	//----- nvinfo : EIATTR_KPARAM_INFO
	.align		4
.L_962:
        /*00cc*/ 	.byte	0x04, 0x17
        /*00ce*/ 	.short	(.L_964 - .L_963)
.L_963:
        /*00d0*/ 	.word	0x00000000
        /*00d4*/ 	.short	0x0001
        /*00d6*/ 	.short	0x0008
        /*00d8*/ 	.byte	0x00, 0xf0, 0x21, 0x00


	//----- nvinfo : EIATTR_KPARAM_INFO
	.align		4
.L_964:
        /*00dc*/ 	.byte	0x04, 0x17
        /*00de*/ 	.short	(.L_966 - .L_965)
.L_965:
        /*00e0*/ 	.word	0x00000000
        /*00e4*/ 	.short	0x0000
        /*00e6*/ 	.short	0x0000
        /*00e8*/ 	.byte	0x00, 0xf0, 0x21, 0x00


	//----- nvinfo : EIATTR_MAXREG_COUNT
	.align		4
.L_966:
        /*00ec*/ 	.byte	0x03, 0x1b
        /*00ee*/ 	.short	0x00ff


	//----- nvinfo : EIATTR_NUM_BARRIERS
	.align		4
        /*00f0*/ 	.byte	0x02, 0x4c
        /*00f2*/ 	.byte	0x01
	.zero		1


	//----- nvinfo : EIATTR_MERCURY_ISA_VERSION
	.align		4
        /*00f4*/ 	.byte	0x03, 0x5f
        /*00f6*/ 	.short	0x0000


	//----- nvinfo : EIATTR_EXIT_INSTR_OFFSETS
	.align		4
        /*00f8*/ 	.byte	0x04, 0x1c
        /*00fa*/ 	.short	(.L_968 - .L_967)


	//   ....[0]....
.L_967:
        /*00fc*/ 	.word	0x00000dc0


	//   ....[1]....
        /*0100*/ 	.word	0x00000e60


	//----- nvinfo : EIATTR_CRS_STACK_SIZE
	.align		4
.L_968:
        /*0104*/ 	.byte	0x04, 0x1e
        /*0106*/ 	.short	(.L_970 - .L_969)
.L_969:
        /*0108*/ 	.word	0x00000000
.L_970:


//--------------------- .nv.info._ZN17fastertransformer34add_fusedQKV_bias_transpose_kernelIfEEvPT_S2_S2_S2_PKS1_PKiiiiiiPKfi --------------------------
	.section	.nv.info._ZN17fastertransformer34add_fusedQKV_bias_transpose_kernelIfEEvPT_S2_S2_S2_PKS1_PKiiiiiiPKfi,"",@"SHT_CUDA_INFO"
	.sectionflags	@""
	.align	4


	//----- nvinfo : EIATTR_CUDA_API_VERSION
	.align		4
        /*0000*/ 	.byte	0x04, 0x37
        /*0002*/ 	.short	(.L_972 - .L_971)
.L_971:
        /*0004*/ 	.word	0x00000082


	//----- nvinfo : EIATTR_SW2861232_WAR
	.align		4
.L_972:
        /*0008*/ 	.byte	0x01, 0x35
	.zero		2


	//----- nvinfo : EIATTR_PARAM_CBANK
	.align		4
        /*000c*/ 	.byte	0x04, 0x0a
        /*000e*/ 	.short	(.L_974 - .L_973)
	.align		4
.L_973:
        /*0010*/ 	.word	index@(.nv.constant0._ZN17fastertransformer34add_fusedQKV_bias_transpose_kernelIfEEvPT_S2_S2_S2_PKS1_PKiiiiiiPKfi)
        /*0014*/ 	.short	0x0160
        /*0016*/ 	.short	0x0054


	//----- nvinfo : EIATTR_CBANK_PARAM_SIZE
	.align		4
.L_974:
        /*0018*/ 	.byte	0x03, 0x19
        /*001a*/ 	.short	0x0054


	//----- nvinfo : EIATTR_KPARAM_INFO
	.align		4
        /*001c*/ 	.byte	0x04, 0x17
        /*001e*/ 	.short	(.L_976 - .L_975)
.L_975:
        /*0020*/ 	.word	0x00000000
        /*0024*/ 	.short	0x000c
        /*0026*/ 	.short	0x0050
        /*0028*/ 	.byte	0x00, 0xf0, 0x11, 0x00


	//----- nvinfo : EIATTR_KPARAM_INFO
	.align		4
.L_976:
        /*002c*/ 	.byte	0x04, 0x17
        /*002e*/ 	.short	(.L_978 - .L_977)
.L_977:
        /*0030*/ 	.word	0x00000000
        /*0034*/ 	.short	0x000b
        /*0036*/ 	.short	0x0048
        /*0038*/ 	.byte	0x00, 0xf0, 0x21, 0x00


	//----- nvinfo : EIATTR_KPARAM_INFO
	.align		4
.L_978:
        /*003c*/ 	.byte	0x04, 0x17
        /*003e*/ 	.short	(.L_980 - .L_979)
.L_979:
        /*0040*/ 	.word	0x00000000
        /*0044*/ 	.short	0x000a
        /*0046*/ 	.short	0x0040
        /*0048*/ 	.byte	0x00, 0xf0, 0x11, 0x00


	//----- nvinfo : EIATTR_KPARAM_INFO
	.align		4
.L_980:
        /*004c*/ 	.byte	0x04, 0x17
        /*004e*/ 	.short	(.L_982 - .L_981)
.L_981:
        /*0050*/ 	.word	0x00000000
        /*0054*/ 	.short	0x0009
        /*0056*/ 	.short	0x003c
        /*0058*/ 	.byte	0x00, 0xf0, 0x11, 0x00


	//----- nvinfo : EIATTR_KPARAM_INFO
	.align		4
.L_982:
        /*005c*/ 	.byte	0x04, 0x17
        /*005e*/ 	.short	(.L_984 - .L_983)
.L_983:
        /*0060*/ 	.word	0x00000000
        /*0064*/ 	.short	0x0008
        /*0066*/ 	.short	0x0038
        /*0068*/ 	.byte	0x00, 0xf0, 0x11, 0x00


	//----- nvinfo : EIATTR_KPARAM_INFO
	.align		4
.L_984:
        /*006c*/ 	.byte	0x04, 0x17
        /*006e*/ 	.short	(.L_986 - .L_985)
.L_985:
        /*0070*/ 	.word	0x00000000
        /*0074*/ 	.short	0x0007
        /*0076*/ 	.short	0x0034
        /*0078*/ 	.byte	0x00, 0xf0, 0x11, 0x00


	//----- nvinfo : EIATTR_KPARAM_INFO
	.align		4
.L_986:
        /*007c*/ 	.byte	0x04, 0x17
        /*007e*/ 	.short	(.L_988 - .L_987)
.L_987:
        /*0080*/ 	.word	0x00000000
        /*0084*/ 	.short	0x0006
        /*0086*/ 	.short	0x0030
        /*0088*/ 	.byte	0x00, 0xf0, 0x11, 0x00


	//----- nvinfo : EIATTR_KPARAM_INFO
	.align		4
.L_988:
        /*008c*/ 	.byte	0x04, 0x17
        /*008e*/ 	.short	(.L_990 - .L_989)
.L_989:
        /*0090*/ 	.word	0x00000000
        /*0094*/ 	.short	0x0005
        /*0096*/ 	.short	0x0028
        /*0098*/ 	.byte	0x00, 0xf0, 0x21, 0x00


	//----- nvinfo : EIATTR_KPARAM_INFO
	.align		4
.L_990:
        /*009c*/ 	.byte	0x04, 0x17
        /*009e*/ 	.short	(.L_992 - .L_991)
.L_991:
        /*00a0*/ 	.word	0x00000000
        /*00a4*/ 	.short	0x0004
        /*00a6*/ 	.short	0x0020
        /*00a8*/ 	.byte	0x00, 0xf0, 0x21, 0x00


	//----- nvinfo : EIATTR_KPARAM_INFO
	.align		4
.L_992:
        /*00ac*/ 	.byte	0x04, 0x17
        /*00ae*/ 	.short	(.L_994 - .L_993)
.L_993:
        /*00b0*/ 	.word	0x00000000
        /*00b4*/ 	.short	0x0003
        /*00b6*/ 	.short	0x0018
        /*00b8*/ 	.byte	0x00, 0xf0, 0x21, 0x00


	//----- nvinfo : EIATTR_KPARAM_INFO
	.align		4
.L_994:
        /*00bc*/ 	.byte	0x04, 0x17
        /*00be*/ 	.short	(.L_996 - .L_995)
.L_995:
        /*00c0*/ 	.word	0x00000000
        /*00c4*/ 	.short	0x0002
        /*00c6*/ 	.short	0x0010
        /*00c8*/ 	.byte	0x00, 0xf0, 0x21, 0x00


	//----- nvinfo : EIATTR_KPARAM_INFO
	.align		4
.L_996:
        /*00cc*/ 	.byte	0x04, 0x17
        /*00ce*/ 	.short	(.L_998 - .L_997)
.L_997:
        /*00d0*/ 	.word	0x00000000
        /*00d4*/ 	.short	0x0001
        /*00d6*/ 	.short	0x0008
        /*00d8*/ 	.byte	0x00, 0xf0, 0x21, 0x00


	//----- nvinfo : EIATTR_KPARAM_INFO
	.align		4
.L_998:
        /*00dc*/ 	.byte	0x04, 0x17
        /*00de*/ 	.short	(.L_1000 - .L_999)
.L_999:
        /*00e0*/ 	.word	0x00000000
        /*00e4*/ 	.short	0x0000
        /*00e6*/ 	.short	0x0000
        /*00e8*/ 	.byte	0x00, 0xf0, 0x21, 0x00


	//----- nvinfo : EIATTR_MAXREG_COUNT
	.align		4
.L_1000:
        /*00ec*/ 	.byte	0x03, 0x1b
        /*00ee*/ 	.short	0x00ff


	//----- nvinfo : EIATTR_MERCURY_ISA_VERSION
	.align		4
        /*00f0*/ 	.byte	0x03, 0x5f
        /*00f2*/ 	.short	0x0000


	//----- nvinfo : EIATTR_EXIT_INSTR_OFFSETS
	.align		4
        /*00f4*/ 	.byte	0x04, 0x1c
        /*00f6*/ 	.short	(.L_1002 - .L_1001)


	//   ....[0]....
.L_1001:
        /*00f8*/ 	.word	0x00000130


	//   ....[1]....
        /*00fc*/ 	.word	0x00000b50


	//----- nvinfo : EIATTR_CRS_STACK_SIZE
	.align		4
.L_1002:
        /*0100*/ 	.byte	0x04, 0x1e
        /*0102*/ 	.short	(.L_1004 - .L_1003)
.L_1003:
        /*0104*/ 	.word	0x00000000
.L_1004:


//--------------------- .nv.info._ZN17fastertransformer24transpose_remove_paddingI6__halfEEvPKT_PS2_iiiiPKiPKfi --------------------------
	.section	.nv.info._ZN17fastertransformer24transpose_remove_paddingI6__halfEEvPKT_PS2_iiiiPKiPKfi,"",@"SHT_CUDA_INFO"
	.sectionflags	@""
	.align	4


	//----- nvinfo : EIATTR_CUDA_API_VERSION
	.align		4
        /*0000*/ 	.byte	0x04, 0x37
        /*0002*/ 	.short	(.L_1006 - .L_1005)
.L_1005:
        /*0004*/ 	.word	0x00000082


	//----- nvinfo : EIATTR_SW2861232_WAR
	.align		4
.L_1006:
        /*0008*/ 	.byte	0x01, 0x35
	.zero		2


	//----- nvinfo : EIATTR_PARAM_CBANK
	.align		4
        /*000c*/ 	.byte	0x04, 0x0a
        /*000e*/ 	.short	(.L_1008 - .L_1007)
	.align		4
.L_1007:
        /*0010*/ 	.word	index@(.nv.constant0._ZN17fastertransformer24transpose_remove_paddingI6__halfEEvPKT_PS2_iiiiPKiPKfi)
        /*0014*/ 	.short	0x0160
        /*0016*/ 	.short	0x0034


	//----- nvinfo : EIATTR_CBANK_PARAM_SIZE
	.align		4
.L_1008:
        /*0018*/ 	.byte	0x03, 0x19
        /*001a*/ 	.short	0x0034


	//----- nvinfo : EIATTR_KPARAM_INFO
	.align		4
        /*001c*/ 	.byte	0x04, 0x17
        /*001e*/ 	.short	(.L_1010 - .L_1009)
.L_1009:
        /*0020*/ 	.word	0x00000000
        /*0024*/ 	.short	0x0008
        /*0026*/ 	.short	0x0030
        /*0028*/ 	.byte	0x00, 0xf0, 0x11, 0x00


	//----- nvinfo : EIATTR_KPARAM_INFO
	.align		4
.L_1010:
        /*002c*/ 	.byte	0x04, 0x17
        /*002e*/ 	.short	(.L_1012 - .L_1011)
.L_1011:
        /*0030*/ 	.word	0x00000000
        /*0034*/ 	.short	0x0007
        /*0036*/ 	.short	0x0028
        /*0038*/ 	.byte	0x00, 0xf0, 0x21, 0x00


	//----- nvinfo : EIATTR_KPARAM_INFO
	.align		4
.L_1012:
        /*003c*/ 	.byte	0x04, 0x17
        /*003e*/ 	.short	(.L_1014 - .L_1013)
.L_1013:
        /*0040*/ 	.word	0x00000000
        /*0044*/ 	.short	0x0006
        /*0046*/ 	.short	0x0020
        /*0048*/ 	.byte	0x00, 0xf0, 0x21, 0x00


	//----- nvinfo : EIATTR_KPARAM_INFO
	.align		4
.L_1014:
        /*004c*/ 	.byte	0x04, 0x17
        /*004e*/ 	.short	(.L_1016 - .L_1015)
.L_1015:
        /*0050*/ 	.word	0x00000000
        /*0054*/ 	.short	0x0005
        /*0056*/ 	.short	0x001c
        /*0058*/ 	.byte	0x00, 0xf0, 0x11, 0x00


	//----- nvinfo : EIATTR_KPARAM_INFO
	.align		4
.L_1016:
        /*005c*/ 	.byte	0x04, 0x17
        /*005e*/ 	.short	(.L_1018 - .L_1017)
.L_1017:
        /*0060*/ 	.word	0x00000000
        /*0064*/ 	.short	0x0004
        /*0066*/ 	.short	0x0018
        /*0068*/ 	.byte	0x00, 0xf0, 0x11, 0x00


	//----- nvinfo : EIATTR_KPARAM_INFO
	.align		4
.L_1018:
        /*006c*/ 	.byte	0x04, 0x17
        /*006e*/ 	.short	(.L_1020 - .L_1019)
.L_1019:
        /*0070*/ 	.word	0x00000000
        /*0074*/ 	.short	0x0003
        /*0076*/ 	.short	0x0014
        /*0078*/ 	.byte	0x00, 0xf0, 0x11, 0x00


	//----- nvinfo : EIATTR_KPARAM_INFO
	.align		4
.L_1020:
        /*007c*/ 	.byte	0x04, 0x17
        /*007e*/ 	.short	(.L_1022 - .L_1021)
.L_1021:
        /*0080*/ 	.word	0x00000000
        /*0084*/ 	.short	0x0002
        /*0086*/ 	.short	0x0010
        /*0088*/ 	.byte	0x00, 0xf0, 0x11, 0x00


	//----- nvinfo : EIATTR_KPARAM_INFO
	.align		4
.L_1022:
        /*008c*/ 	.byte	0x04, 0x17
        /*008e*/ 	.short	(.L_1024 - .L_1023)
.L_1023:
        /*0090*/ 	.word	0x00000000
        /*0094*/ 	.short	0x0001
        /*0096*/ 	.short	0x0008
        /*0098*/ 	.byte	0x00, 0xf0, 0x21, 0x00


	//----- nvinfo : EIATTR_KPARAM_INFO
	.align		4
.L_1024:
        /*009c*/ 	.byte	0x04, 0x17
        /*009e*/ 	.short	(.L_1026 - .L_1025)
.L_1025:
        /*00a0*/ 	.word	0x00000000
        /*00a4*/ 	.short	0x0000
        /*00a6*/ 	.short	0x0000
        /*00a8*/ 	.byte	0x00, 0xf0, 0x21, 0x00


	//----- nvinfo : EIATTR_MAXREG_COUNT
	.align		4
.L_1026:
        /*00ac*/ 	.byte	0x03, 0x1b
        /*00ae*/ 	.short	0x00ff


	//----- nvinfo : EIATTR_MERCURY_ISA_VERSION
	.align		4
        /*00b0*/ 	.byte	0x03, 0x5f
        /*00b2*/ 	.short	0x0000


	//----- nvinfo : EIATTR_EXIT_INSTR_OFFSETS
	.align		4
        /*00b4*/ 	.byte	0x04, 0x1c
        /*00b6*/ 	.short	(.L_1028 - .L_1027)


	//   ....[0]....
.L_1027:
        /*00b8*/ 	.word	0x000000c0


	//   ....[1]....
        /*00bc*/ 	.word	0x000005d0


	//----- nvinfo : EIATTR_CRS_STACK_SIZE
	.align		4
.L_1028:
        /*00c0*/ 	.byte	0x04, 0x1e
        /*00c2*/ 	.short	(.L_1030 - .L_1029)
.L_1029:
        /*00c4*/ 	.word	0x00000000
.L_1030:


//--------------------- .nv.info._ZN17fastertransformer24transpose_remove_paddingIfEEvPKT_PS1_iiiiPKiPKfi --------------------------
	.section	.nv.info._ZN17fastertransformer24transpose_remove_paddingIfEEvPKT_PS1_iiiiPKiPKfi,"",@"SHT_CUDA_INFO"
	.sectionflags	@""
	.align	4


	//----- nvinfo : EIATTR_CUDA_API_VERSION
	.align		4
        /*0000*/ 	.byte	0x04, 0x37
        /*0002*/ 	.short	(.L_1032 - .L_1031)
.L_1031:
        /*0004*/ 	.word	0x00000082


	//----- nvinfo : EIATTR_SW2861232_WAR
	.align		4
.L_1032:
        /*0008*/ 	.byte	0x01, 0x35
	.zero		2


	//----- nvinfo : EIATTR_PARAM_CBANK
	.align		4
        /*000c*/ 	.byte	0x04, 0x0a
        /*000e*/ 	.short	(.L_1034 - .L_1033)
	.align		4
.L_1033:
        /*0010*/ 	.word	index@(.nv.constant0._ZN17fastertransformer24transpose_remove_paddingIfEEvPKT_PS1_iiiiPKiPKfi)
        /*0014*/ 	.short	0x0160
        /*0016*/ 	.short	0x0034


	//----- nvinfo : EIATTR_CBANK_PARAM_SIZE
	.align		4
.L_1034:
        /*0018*/ 	.byte	0x03, 0x19
        /*001a*/ 	.short	0x0034


	//----- nvinfo : EIATTR_KPARAM_INFO
	.align		4
        /*001c*/ 	.byte	0x04, 0x17
        /*001e*/ 	.short	(.L_1036 - .L_1035)
.L_1035:
        /*0020*/ 	.word	0x00000000
        /*0024*/ 	.short	0x0008
        /*0026*/ 	.short	0x0030
        /*0028*/ 	.byte	0x00, 0xf0, 0x11, 0x00


	//----- nvinfo : EIATTR_KPARAM_INFO
	.align		4
.L_1036:
        /*002c*/ 	.byte	0x04, 0x17
        /*002e*/ 	.short	(.L_1038 - .L_1037)
.L_1037:
        /*0030*/ 	.word	0x00000000
        /*0034*/ 	.short	0x0007
        /*0036*/ 	.short	0x0028
        /*0038*/ 	.byte	0x00, 0xf0, 0x21, 0x00


	//----- nvinfo : EIATTR_KPARAM_INFO
	.align		4
.L_1038:
        /*003c*/ 	.byte	0x04, 0x17
        /*003e*/ 	.short	(.L_1040 - .L_1039)
.L_1039:
        /*0040*/ 	.word	0x00000000
        /*0044*/ 	.short	0x0006
        /*0046*/ 	.short	0x0020
        /*0048*/ 	.byte	0x00, 0xf0, 0x21, 0x00


	//----- nvinfo : EIATTR_KPARAM_INFO
	.align		4
.L_1040:
        /*004c*/ 	.byte	0x04, 0x17
        /*004e*/ 	.short	(.L_1042 - .L_1041)
.L_1041:
        /*0050*/ 	.word	0x00000000
        /*0054*/ 	.short	0x0005
        /*0056*/ 	.short	0x001c
        /*0058*/ 	.byte	0x00, 0xf0, 0x11, 0x00


	//----- nvinfo : EIATTR_KPARAM_INFO
	.align		4
.L_1042:
        /*005c*/ 	.byte	0x04, 0x17
        /*005e*/ 	.short	(.L_1044 - .L_1043)
.L_1043:
        /*0060*/ 	.word	0x00000000
        /*0064*/ 	.short	0x0004
        /*0066*/ 	.short	0x0018
        /*0068*/ 	.byte	0x00, 0xf0, 0x11, 0x00


	//----- nvinfo : EIATTR_KPARAM_INFO
	.align		4
.L_1044:
        /*006c*/ 	.byte	0x04, 0x17
        /*006e*/ 	.short	(.L_1046 - .L_1045)
.L_1045:
        /*0070*/ 	.word	0x00000000
        /*0074*/ 	.short	0x0003
        /*0076*/ 	.short	0x0014
        /*0078*/ 	.byte	0x00, 0xf0, 0x11, 0x00


	//----- nvinfo : EIATTR_KPARAM_INFO
	.align		4
.L_1046:
        /*007c*/ 	.byte	0x04, 0x17
        /*007e*/ 	.short	(.L_1048 - .L_1047)
.L_1047:
        /*0080*/ 	.word	0x00000000
        /*0084*/ 	.short	0x0002
        /*0086*/ 	.short	0x0010
        /*0088*/ 	.byte	0x00, 0xf0, 0x11, 0x00


	//----- nvinfo : EIATTR_KPARAM_INFO
	.align		4
.L_1048:
        /*008c*/ 	.byte	0x04, 0x17
        /*008e*/ 	.short	(.L_1050 - .L_1049)
.L_1049:
        /*0090*/ 	.word	0x00000000
        /*0094*/ 	.short	0x0001
        /*0096*/ 	.short	0x0008
        /*0098*/ 	.byte	0x00, 0xf0, 0x21, 0x00


	//----- nvinfo : EIATTR_KPARAM_INFO
	.align		4
.L_1050:
        /*009c*/ 	.byte	0x04, 0x17
        /*009e*/ 	.short	(.L_1052 - .L_1051)
.L_1051:
        /*00a0*/ 	.word	0x00000000
        /*00a4*/ 	.short	0x0000
        /*00a6*/ 	.short	0x0000
        /*00a8*/ 	.byte	0x00, 0xf0, 0x21, 0x00


	//----- nvinfo : EIATTR_MAXREG_COUNT
	.align		4
.L_1052:
        /*00ac*/ 	.byte	0x03, 0x1b
        /*00ae*/ 	.short	0x00ff


	//----- nvinfo : EIATTR_MERCURY_ISA_VERSION
	.align		4
        /*00b0*/ 	.byte	0x03, 0x5f
        /*00b2*/ 	.short	0x0000


	//----- nvinfo : EIATTR_EXIT_INSTR_OFFSETS
	.align		4
        /*00b4*/ 	.byte	0x04, 0x1c
        /*00b6*/ 	.short	(.L_1054 - .L_1053)


	//   ....[0]....
.L_1053:
        /*00b8*/ 	.word	0x000000c0


	//   ....[1]....
        /*00bc*/ 	.word	0x000005c0


	//----- nvinfo : EIATTR_CRS_STACK_SIZE
	.align		4
.L_1054:
        /*00c0*/ 	.byte	0x04, 0x1e
        /*00c2*/ 	.short	(.L_1056 - .L_1055)
.L_1055:
        /*00c4*/ 	.word	0x00000000
.L_1056:


//--------------------- .nv.info._ZN17fastertransformer24transpose_remove_paddingI7__half2EEvPKT_PS2_iiiiPKiPKfi --------------------------
	.section	.nv.info._ZN17fastertransformer24transpose_remove_paddingI7__half2EEvPKT_PS2_iiiiPKiPKfi,"",@"SHT_CUDA_INFO"
	.sectionflags	@""
	.align	4


	//----- nvinfo : EIATTR_CUDA_API_VERSION
	.align		4
        /*0000*/ 	.byte	0x04, 0x37
        /*0002*/ 	.short	(.L_1058 - .L_1057)
.L_1057:
        /*0004*/ 	.word	0x00000082


	//----- nvinfo : EIATTR_SW2861232_WAR
	.align		4
.L_1058:
        /*0008*/ 	.byte	0x01, 0x35
	.zero		2


	//----- nvinfo : EIATTR_PARAM_CBANK
	.align		4
        /*000c*/ 	.byte	0x04, 0x0a
        /*000e*/ 	.short	(.L_1060 - .L_1059)
	.align		4
.L_1059:
        /*0010*/ 	.word	index@(.nv.constant0._ZN17fastertransformer24transpose_remove_paddingI7__half2EEvPKT_PS2_iiiiPKiPKfi)
        /*0014*/ 	.short	0x0160
        /*0016*/ 	.short	0x0034


	//----- nvinfo : EIATTR_CBANK_PARAM_SIZE
	.align		4
.L_1060:
        /*0018*/ 	.byte	0x03, 0x19
        /*001a*/ 	.short	0x0034


	//----- nvinfo : EIATTR_KPARAM_INFO
	.align		4
        /*001c*/ 	.byte	0x04, 0x17
        /*001e*/ 	.short	(.L_1062 - .L_1061)
.L_1061:
        /*0020*/ 	.word	0x00000000
        /*0024*/ 	.short	0x0008
        /*0026*/ 	.short	0x0030
        /*0028*/ 	.byte	0x00, 0xf0, 0x11, 0x00


	//----- nvinfo : EIATTR_KPARAM_INFO
	.align		4
.L_1062:
        /*002c*/ 	.byte	0x04, 0x17
        /*002e*/ 	.short	(.L_1064 - .L_1063)
.L_1063:
        /*0030*/ 	.word	0x00000000
        /*0034*/ 	.short	0x0007
        /*0036*/ 	.short	0x0028
        /*0038*/ 	.byte	0x00, 0xf0, 0x21, 0x00


	//----- nvinfo : EIATTR_KPARAM_INFO
	.align		4
.L_1064:
        /*003c*/ 	.byte	0x04, 0x17
        /*003e*/ 	.short	(.L_1066 - .L_1065)
.L_1065:
        /*0040*/ 	.word	0x00000000
        /*0044*/ 	.short	0x0006
        /*0046*/ 	.short	0x0020
        /*0048*/ 	.byte	0x00, 0xf0, 0x21, 0x00


	//----- nvinfo : EIATTR_KPARAM_INFO
	.align		4
.L_1066:
        /*004c*/ 	.byte	0x04, 0x17
        /*004e*/ 	.short	(.L_1068 - .L_1067)
.L_1067:
        /*0050*/ 	.word	0x00000000
        /*0054*/ 	.short	0x0005
        /*0056*/ 	.short	0x001c
        /*0058*/ 	.byte	0x00, 0xf0, 0x11, 0x00


	//----- nvinfo : EIATTR_KPARAM_INFO
	.align		4
.L_1068:
        /*005c*/ 	.byte	0x04, 0x17
        /*005e*/ 	.short	(.L_1070 - .L_1069)
.L_1069:
        /*0060*/ 	.word	0x00000000
        /*0064*/ 	.short	0x0004
        /*0066*/ 	.short	0x0018
        /*0068*/ 	.byte	0x00, 0xf0, 0x11, 0x00


	//----- nvinfo : EIATTR_KPARAM_INFO
	.align		4
.L_1070:
        /*006c*/ 	.byte	0x04, 0x17
        /*006e*/ 	.short	(.L_1072 - .L_1071)
.L_1071:
        /*0070*/ 	.word	0x00000000
        /*0074*/ 	.short	0x0003
        /*0076*/ 	.short	0x0014
        /*0078*/ 	.byte	0x00, 0xf0, 0x11, 0x00


	//----- nvinfo : EIATTR_KPARAM_INFO
	.align		4
.L_1072:
        /*007c*/ 	.byte	0x04, 0x17
        /*007e*/ 	.short	(.L_1074 - .L_1073)
.L_1073:
        /*0080*/ 	.word	0x00000000
        /*0084*/ 	.short	0x0002
        /*0086*/ 	.short	0x0010
        /*0088*/ 	.byte	0x00, 0xf0, 0x11, 0x00


	//----- nvinfo : EIATTR_KPARAM_INFO
	.align		4
.L_1074:
        /*008c*/ 	.byte	0x04, 0x17
        /*008e*/ 	.short	(.L_1076 - .L_1075)
.L_1075:
        /*0090*/ 	.word	0x00000000
        /*0094*/ 	.short	0x0001
        /*0096*/ 	.short	0x0008
        /*0098*/ 	.byte	0x00, 0xf0, 0x21, 0x00


	//----- nvinfo : EIATTR_KPARAM_INFO
	.align		4
.L_1076:
        /*009c*/ 	.byte	0x04, 0x17
        /*009e*/ 	.short	(.L_1078 - .L_1077)
.L_1077:
        /*00a0*/ 	.word	0x00000000
        /*00a4*/ 	.short	0x0000
        /*00a6*/ 	.short	0x0000
        /*00a8*/ 	.byte	0x00, 0xf0, 0x21, 0x00


	//----- nvinfo : EIATTR_MAXREG_COUNT
	.align		4
.L_1078:
        /*00ac*/ 	.byte	0x03, 0x1b
        /*00ae*/ 	.short	0x00ff


	//----- nvinfo : EIATTR_MERCURY_ISA_VERSION
	.align		4
        /*00b0*/ 	.byte	0x03, 0x5f
        /*00b2*/ 	.short	0x0000


	//----- nvinfo : EIATTR_EXIT_INSTR_OFFSETS
	.align		4
        /*00b4*/ 	.byte	0x04, 0x1c
        /*00b6*/ 	.short	(.L_1080 - .L_1079)


	//   ....[0]....
.L_1079:
        /*00b8*/ 	.word	0x000000c0


	//   ....[1]....
        /*00bc*/ 	.word	0x00000610


	//----- nvinfo : EIATTR_CRS_STACK_SIZE
	.align		4
.L_1080:
        /*00c0*/ 	.byte	0x04, 0x1e
        /*00c2*/ 	.short	(.L_1082 - .L_1081)
.L_1081:
        /*00c4*/ 	.word	0x00000000
.L_1082:


//--------------------- .nv.info._ZN17fastertransformer32add_QKV_bias_rebuild_padding_ia3I6__halfEEvPKT_S4_S4_S4_S4_S4_PS2_S5_S5_PKiS4_S4_iiiiS7_ --------------------------
	.section	.nv.info._ZN17fastertransformer32add_QKV_bias_rebuild_padding_ia3I6__halfEEvPKT_S4_S4_S4_S4_S4_PS2_S5_S5_PKiS4_S4_iiiiS7_,"",@"SHT_CUDA_INFO"
	.sectionflags	@""
	.align	4


	//----- nvinfo : EIATTR_CUDA_API_VERSION
	.align		4
        /*0000*/ 	.byte	0x04, 0x37
        /*0002*/ 	.short	(.L_1084 - .L_1083)
.L_1083:
        /*0004*/ 	.word	0x00000082


	//----- nvinfo : EIATTR_SW2861232_WAR
	.align		4
.L_1084:
        /*0008*/ 	.byte	0x01, 0x35
	.zero		2


	//----- nvinfo : EIATTR_PARAM_CBANK
	.align		4
        /*000c*/ 	.byte	0x04, 0x0a
        /*000e*/ 	.short	(.L_1086 - .L_1085)
	.align		4
.L_1085:
        /*0010*/ 	.word	index@(.nv.constant0._ZN17fastertransformer32add_QKV_bias_rebuild_padding_ia3I6__halfEEvPKT_S4_S4_S4_S4_S4_PS2_S5_S5_PKiS4_S4_iiiiS7_)
        /*0014*/ 	.short	0x0160
        /*0016*/ 	.short	0x0078


	//----- nvinfo : EIATTR_CBANK_PARAM_SIZE
	.align		4
.L_1086:
        /*0018*/ 	.byte	0x03, 0x19
        /*001a*/ 	.short	0x0078


	//----- nvinfo : EIATTR_KPARAM_INFO
	.align		4
        /*001c*/ 	.byte	0x04, 0x17
        /*001e*/ 	.short	(.L_1088 - .L_1087)
.L_1087:
        /*0020*/ 	.word	0x00000000
        /*0024*/ 	.short	0x0010
        /*0026*/ 	.short	0x0070
        /*0028*/ 	.byte	0x00, 0xf0, 0x21, 0x00


	//----- nvinfo : EIATTR_KPARAM_INFO
	.align		4
.L_1088:
        /*002c*/ 	.byte	0x04, 0x17
        /*002e*/ 	.short	(.L_1090 - .L_1089)
.L_1089:
        /*0030*/ 	.word	0x00000000
        /*0034*/ 	.short	0x000f
        /*0036*/ 	.short	0x006c
        /*0038*/ 	.byte	0x00, 0xf0, 0x11, 0x00


	//----- nvinfo : EIATTR_KPARAM_INFO
	.align		4
.L_1090:
        /*003c*/ 	.byte	0x04, 0x17
        /*003e*/ 	.short	(.L_1092 - .L_1091)
.L_1091:
        /*0040*/ 	.word	0x00000000
        /*0044*/ 	.short	0x000e
        /*0046*/ 	.short	0x0068
        /*0048*/ 	.byte	0x00, 0xf0, 0x11, 0x00


	//----- nvinfo : EIATTR_KPARAM_INFO
	.align		4
.L_1092:
        /*004c*/ 	.byte	0x04, 0x17
        /*004e*/ 	.short	(.L_1094 - .L_1093)
.L_1093:
        /*0050*/ 	.word	0x00000000
        /*0054*/ 	.short	0x000d
        /*0056*/ 	.short	0x0064
        /*0058*/ 	.byte	0x00, 0xf0, 0x11, 0x00


	//----- nvinfo : EIATTR_KPARAM_INFO
	.align		4
.L_1094:
        /*005c*/ 	.byte	0x04, 0x17
        /*005e*/ 	.short	(.L_1096 - .L_1095)
.L_1095:
        /*0060*/ 	.word	0x00000000
        /*0064*/ 	.short	0x000c
        /*0066*/ 	.short	0x0060
        /*0068*/ 	.byte	0x00, 0xf0, 0x11, 0x00


	//----- nvinfo : EIATTR_KPARAM_INFO
	.align		4
.L_1096:
        /*006c*/ 	.byte	0x04, 0x17
        /*006e*/ 	.short	(.L_1098 - .L_1097)
.L_1097:
        /*0070*/ 	.word	0x00000000
        /*0074*/ 	.short	0x000b
        /*0076*/ 	.short	0x0058
        /*0078*/ 	.byte	0x00, 0xf0, 0x21, 0x00


	//----- nvinfo : EIATTR_KPARAM_INFO
	.align		4
.L_1098:
        /*007c*/ 	.byte	0x04, 0x17
        /*007e*/ 	.short	(.L_1100 - .L_1099)
.L_1099:
        /*0080*/ 	.word	0x00000000
        /*0084*/ 	.short	0x000a
        /*0086*/ 	.short	0x0050
        /*0088*/ 	.byte	0x00, 0xf0, 0x21, 0x00


	//----- nvinfo : EIATTR_KPARAM_INFO
	.align		4
.L_1100:
        /*008c*/ 	.byte	0x04, 0x17
        /*008e*/ 	.short	(.L_1102 - .L_1101)
.L_1101:
        /*0090*/ 	.word	0x00000000
        /*0094*/ 	.short	0x0009
        /*0096*/ 	.short	0x0048
        /*0098*/ 	.byte	0x00, 0xf0, 0x21, 0x00


	//----- nvinfo : EIATTR_KPARAM_INFO
	.align		4
.L_1102:
        /*009c*/ 	.byte	0x04, 0x17
        /*009e*/ 	.short	(.L_1104 - .L_1103)
.L_1103:
        /*00a0*/ 	.word	0x00000000
        /*00a4*/ 	.short	0x0008
        /*00a6*/ 	.short	0x0040
        /*00a8*/ 	.byte	0x00, 0xf0, 0x21, 0x00


	//----- nvinfo : EIATTR_KPARAM_INFO
	.align		4
.L_1104:
        /*00ac*/ 	.byte	0x04, 0x17
        /*00ae*/ 	.short	(.L_1106 - .L_1105)
.L_1105:
        /*00b0*/ 	.word	0x00000000
        /*00b4*/ 	.short	0x0007
        /*00b6*/ 	.short	0x0038
        /*00b8*/ 	.byte	0x00, 0xf0, 0x21, 0x00


	//----- nvinfo : EIATTR_KPARAM_INFO
	.align		4
.L_1106:
        /*00bc*/ 	.byte	0x04, 0x17
        /*00be*/ 	.short	(.L_1108 - .L_1107)
.L_1107:
        /*00c0*/ 	.word	0x00000000
        /*00c4*/ 	.short	0x0006
        /*00c6*/ 	.short	0x0030
        /*00c8*/ 	.byte	0x00, 0xf0, 0x21, 0x00


	//----- nvinfo : EIATTR_KPARAM_INFO
	.align		4
.L_1108:
        /*00cc*/ 	.byte	0x04, 0x17
        /*00ce*/ 	.short	(.L_1110 - .L_1109)
.L_1109:
        /*00d0*/ 	.word	0x00000000
        /*00d4*/ 	.short	0x0005
        /*00d6*/ 	.short	0x0028
        /*00d8*/ 	.byte	0x00, 0xf0, 0x21, 0x00


	//----- nvinfo : EIATTR_KPARAM_INFO
	.align		4
.L_1110:
        /*00dc*/ 	.byte	0x04, 0x17
        /*00de*/ 	.short	(.L_1112 - .L_1111)
.L_1111:
        /*00e0*/ 	.word	0x00000000
        /*00e4*/ 	.short	0x0004
        /*00e6*/ 	.short	0x0020
        /*00e8*/ 	.byte	0x00, 0xf0, 0x21, 0x00


	//----- nvinfo : EIATTR_KPARAM_INFO
	.align		4
.L_1112:
        /*00ec*/ 	.byte	0x04, 0x17
        /*00ee*/ 	.short	(.L_1114 - .L_1113)
.L_1113:
        /*00f0*/ 	.word	0x00000000
        /*00f4*/ 	.short	0x0003
        /*00f6*/ 	.short	0x0018
        /*00f8*/ 	.byte	0x00, 0xf0, 0x21, 0x00


	//----- nvinfo : EIATTR_KPARAM_INFO
	.align		4
.L_1114:
        /*00fc*/ 	.byte	0x04, 0x17
        /*00fe*/ 	.short	(.L_1116 - .L_1115)
.L_1115:
        /*0100*/ 	.word	0x00000000
        /*0104*/ 	.short	0x0002
        /*0106*/ 	.short	0x0010
        /*0108*/ 	.byte	0x00, 0xf0, 0x21, 0x00


	//----- nvinfo : EIATTR_KPARAM_INFO
	.align		4
.L_1116:
        /*010c*/ 	.byte	0x04, 0x17
        /*010e*/ 	.short	(.L_1118 - .L_1117)
.L_1117:
        /*0110*/ 	.word	0x00000000
        /*0114*/ 	.short	0x0001
        /*0116*/ 	.short	0x0008
        /*0118*/ 	.byte	0x00, 0xf0, 0x21, 0x00


	//----- nvinfo : EIATTR_KPARAM_INFO
	.align		4
.L_1118:
        /*011c*/ 	.byte	0x04, 0x17
        /*011e*/ 	.short	(.L_1120 - .L_1119)
.L_1119:
        /*0120*/ 	.word	0x00000000
        /*0124*/ 	.short	0x0000
        /*0126*/ 	.short	0x0000
        /*0128*/ 	.byte	0x00, 0xf0, 0x21, 0x00


	//----- nvinfo : EIATTR_MAXREG_COUNT
	.align		4
.L_1120:
        /*012c*/ 	.byte	0x03, 0x1b
        /*012e*/ 	.short	0x00ff


	//----- nvinfo : EIATTR_MERCURY_ISA_VERSION
	.align		4
        /*0130*/ 	.byte	0x03, 0x5f
        /*0132*/ 	.short	0x0000


	//----- nvinfo : EIATTR_EXIT_INSTR_OFFSETS
	.align		4
        /*0134*/ 	.byte	0x04, 0x1c
        /*0136*/ 	.short	(.L_1122 - .L_1121)


	//   ....[0]....
.L_1121:
        /*0138*/ 	.word	0x00000260


	//   ....[1]....
        /*013c*/ 	.word	0x000006d0


	//   ....[2]....
        /*0140*/ 	.word	0x00000aa0


	//   ....[3]....
        /*0144*/ 	.word	0x00000f50


	//----- nvinfo : EIATTR_CRS_STACK_SIZE
	.align		4
.L_1122:
        /*0148*/ 	.byte	0x04, 0x1e
        /*014a*/ 	.short	(.L_1124 - .L_1123)
.L_1123:
        /*014c*/ 	.word	0x00000000
.L_1124:


//--------------------- .nv.info._ZN17fastertransformer19rebuild_padding_ia3I6__halfEEvPKT_S4_S4_PS2_S5_S5_PKiS4_S4_iiiiS7_ --------------------------
	.section	.nv.info._ZN17fastertransformer19rebuild_padding_ia3I6__halfEEvPKT_S4_S4_PS2_S5_S5_PKiS4_S4_iiiiS7_,"",@"SHT_CUDA_INFO"
	.sectionflags	@""
	.align	4


	//----- nvinfo : EIATTR_CUDA_API_VERSION
	.align		4
        /*0000*/ 	.byte	0x04, 0x37
        /*0002*/ 	.short	(.L_1126 - .L_1125)
.L_1125:
        /*0004*/ 	.word	0x00000082


	//----- nvinfo : EIATTR_SW2861232_WAR
	.align		4
.L_1126:
        /*0008*/ 	.byte	0x01, 0x35
	.zero		2


	//----- nvinfo : EIATTR_PARAM_CBANK
	.align		4
        /*000c*/ 	.byte	0x04, 0x0a
        /*000e*/ 	.short	(.L_1128 - .L_1127)
	.align		4
.L_1127:
        /*0010*/ 	.word	index@(.nv.constant0._ZN17fastertransformer19rebuild_padding_ia3I6__halfEEvPKT_S4_S4_PS2_S5_S5_PKiS4_S4_iiiiS7_)
        /*0014*/ 	.short	0x0160
        /*0016*/ 	.short	0x0060


	//----- nvinfo : EIATTR_CBANK_PARAM_SIZE
	.align		4
.L_1128:
        /*0018*/ 	.byte	0x03, 0x19
        /*001a*/ 	.short	0x0060


	//----- nvinfo : EIATTR_KPARAM_INFO
	.align		4
        /*001c*/ 	.byte	0x04, 0x17
        /*001e*/ 	.short	(.L_1130 - .L_1129)
.L_1129:
        /*0020*/ 	.word	0x00000000
        /*0024*/ 	.short	0x000d
        /*0026*/ 	.short	0x0058
        /*0028*/ 	.byte	0x00, 0xf0, 0x21, 0x00


	//----- nvinfo : EIATTR_KPARAM_INFO
	.align		4
.L_1130:
        /*002c*/ 	.byte	0x04, 0x17
        /*002e*/ 	.short	(.L_1132 - .L_1131)
.L_1131:
        /*0030*/ 	.word	0x00000000
        /*0034*/ 	.short	0x000c
        /*0036*/ 	.short	0x0054
        /*0038*/ 	.byte	0x00, 0xf0, 0x11, 0x00


	//----- nvinfo : EIATTR_KPARAM_INFO
	.align		4
.L_1132:
        /*003c*/ 	.byte	0x04, 0x17
        /*003e*/ 	.short	(.L_1134 - .L_1133)
.L_1133:
        /*0040*/ 	.word	0x00000000
        /*0044*/ 	.short	0x000b
        /*0046*/ 	.short	0x0050
        /*0048*/ 	.byte	0x00, 0xf0, 0x11, 0x00


	//----- nvinfo : EIATTR_KPARAM_INFO
	.align		4
.L_1134:
        /*004c*/ 	.byte	0x04, 0x17
        /*004e*/ 	.short	(.L_1136 - .L_1135)
.L_1135:
        /*0050*/ 	.word	0x00000000
        /*0054*/ 	.short	0x000a
        /*0056*/ 	.short	0x004c
        /*0058*/ 	.byte	0x00, 0xf0, 0x11, 0x00


	//----- nvinfo : EIATTR_KPARAM_INFO
	.align		4
.L_1136:
        /*005c*/ 	.byte	0x04, 0x17
        /*005e*/ 	.short	(.L_1138 - .L_1137)
.L_1137:
        /*0060*/ 	.word	0x00000000
        /*0064*/ 	.short	0x0009
        /*0066*/ 	.short	0x0048
        /*0068*/ 	.byte	0x00, 0xf0, 0x11, 0x00


	//----- nvinfo : EIATTR_KPARAM_INFO
	.align		4
.L_1138:
        /*006c*/ 	.byte	0x04, 0x17
        /*006e*/ 	.short	(.L_1140 - .L_1139)
.L_1139:
        /*0070*/ 	.word	0x00000000
        /*0074*/ 	.short	0x0008
        /*0076*/ 	.short	0x0040
        /*0078*/ 	.byte	0x00, 0xf0, 0x21, 0x00


	//----- nvinfo : EIATTR_KPARAM_INFO
	.align		4
.L_1140:
        /*007c*/ 	.byte	0x04, 0x17
        /*007e*/ 	.short	(.L_1142 - .L_1141)
.L_1141:
        /*0080*/ 	.word	0x00000000
        /*0084*/ 	.short	0x0007
        /*0086*/ 	.short	0x0038
        /*0088*/ 	.byte	0x00, 0xf0, 0x21, 0x00


	//----- nvinfo : EIATTR_KPARAM_INFO
	.align		4
.L_1142:
        /*008c*/ 	.byte	0x04, 0x17
        /*008e*/ 	.short	(.L_1144 - .L_1143)
.L_1143:
        /*0090*/ 	.word	0x00000000
        /*0094*/ 	.short	0x0006
        /*0096*/ 	.short	0x0030
        /*0098*/ 	.byte	0x00, 0xf0, 0x21, 0x00


	//----- nvinfo : EIATTR_KPARAM_INFO
	.align		4
.L_1144:
        /*009c*/ 	.byte	0x04, 0x17
        /*009e*/ 	.short	(.L_1146 - .L_1145)
.L_1145:
        /*00a0*/ 	.word	0x00000000
        /*00a4*/ 	.short	0x0005
        /*00a6*/ 	.short	0x0028
        /*00a8*/ 	.byte	0x00, 0xf0, 0x21, 0x00


	//----- nvinfo : EIATTR_KPARAM_INFO
	.align		4
.L_1146:
        /*00ac*/ 	.byte	0x04, 0x17
        /*00ae*/ 	.short	(.L_1148 - .L_1147)
.L_1147:
        /*00b0*/ 	.word	0x00000000
        /*00b4*/ 	.short	0x0004
        /*00b6*/ 	.short	0x0020
        /*00b8*/ 	.byte	0x00, 0xf0, 0x21, 0x00


	//----- nvinfo : EIATTR_KPARAM_INFO
	.align		4
.L_1148:
        /*00bc*/ 	.byte	0x04, 0x17
        /*00be*/ 	.short	(.L_1150 - .L_1149)
.L_1149:
        /*00c0*/ 	.word	0x00000000
        /*00c4*/ 	.short	0x0003
        /*00c6*/ 	.short	0x0018
        /*00c8*/ 	.byte	0x00, 0xf0, 0x21, 0x00


	//----- nvinfo : EIATTR_KPARAM_INFO
	.align		4
.L_1150:
        /*00cc*/ 	.byte	0x04, 0x17
        /*00ce*/ 	.short	(.L_1152 - .L_1151)
.L_1151:
        /*00d0*/ 	.word	0x00000000
        /*00d4*/ 	.short	0x0002
        /*00d6*/ 	.short	0x0010
        /*00d8*/ 	.byte	0x00, 0xf0, 0x21, 0x00


	//----- nvinfo : EIATTR_KPARAM_INFO
	.align		4
.L_1152:
        /*00dc*/ 	.byte	0x04, 0x17
        /*00de*/ 	.short	(.L_1154 - .L_1153)
.L_1153:
        /*00e0*/ 	.word	0x00000000
        /*00e4*/ 	.short	0x0001
        /*00e6*/ 	.short	0x0008
        /*00e8*/ 	.byte	0x00, 0xf0, 0x21, 0x00


	//----- nvinfo : EIATTR_KPARAM_INFO
	.align		4
.L_1154:
        /*00ec*/ 	.byte	0x04, 0x17
        /*00ee*/ 	.short	(.L_1156 - .L_1155)
.L_1155:
        /*00f0*/ 	.word	0x00000000
        /*00f4*/ 	.short	0x0000
        /*00f6*/ 	.short	0x0000
        /*00f8*/ 	.byte	0x00, 0xf0, 0x21, 0x00


	//----- nvinfo : EIATTR_MAXREG_COUNT
	.align		4
.L_1156:
        /*00fc*/ 	.byte	0x03, 0x1b
        /*00fe*/ 	.short	0x00ff


	//----- nvinfo : EIATTR_MERCURY_ISA_VERSION
	.align		4
        /*0100*/ 	.byte	0x03, 0x5f
        /*0102*/ 	.short	0x0000


	//----- nvinfo : EIATTR_EXIT_INSTR_OFFSETS
	.align		4
        /*0104*/ 	.byte	0x04, 0x1c
        /*0106*/ 	.short	(.L_1158 - .L_1157)


	//   ....[0]....
.L_1157:
        /*0108*/ 	.word	0x00000270


	//   ....[1]....
        /*010c*/ 	.word	0x00000630


	//   ....[2]....
        /*0110*/ 	.word	0x00000970


	//   ....[3]....
        /*0114*/ 	.word	0x00000d60


	//----- nvinfo : EIATTR_CRS_STACK_SIZE
	.align		4
.L_1158:
        /*0118*/ 	.byte	0x04, 0x1e
        /*011a*/ 	.short	(.L_1160 - .L_1159)
.L_1159:
        /*011c*/ 	.word	0x00000000
.L_1160:


//--------------------- .nv.info._ZN17fastertransformer32add_QKV_bias_rebuild_padding_ia3IfEEvPKT_S3_S3_S3_S3_S3_PS1_S4_S4_PKiS3_S3_iiiiS6_ --------------------------
	.section	.nv.info._ZN17fastertransformer32add_QKV_bias_rebuild_padding_ia3IfEEvPKT_S3_S3_S3_S3_S3_PS1_S4_S4_PKiS3_S3_iiiiS6_,"",@"SHT_CUDA_INFO"
	.sectionflags	@""
	.align	4


	//----- nvinfo : EIATTR_CUDA_API_VERSION
	.align		4
        /*0000*/ 	.byte	0x04, 0x37
        /*0002*/ 	.short	(.L_1162 - .L_1161)
.L_1161:
        /*0004*/ 	.word	0x00000082


	//----- nvinfo : EIATTR_SW2861232_WAR
	.align		4
.L_1162:
        /*0008*/ 	.byte	0x01, 0x35
	.zero		2


	//----- nvinfo : EIATTR_PARAM_CBANK
	.align		4
        /*000c*/ 	.byte	0x04, 0x0a
        /*000e*/ 	.short	(.L_1164 - .L_1163)
	.align		4
.L_1163:
        /*0010*/ 	.word	index@(.nv.constant0._ZN17fastertransformer32add_QKV_bias_rebuild_padding_ia3IfEEvPKT_S3_S3_S3_S3_S3_PS1_S4_S4_PKiS3_S3_iiiiS6_)
        /*0014*/ 	.short	0x0160
        /*0016*/ 	.short	0x0078


	//----- nvinfo : EIATTR_CBANK_PARAM_SIZE
	.align		4
.L_1164:
        /*0018*/ 	.byte	0x03, 0x19
        /*001a*/ 	.short	0x0078


	//----- nvinfo : EIATTR_KPARAM_INFO
	.align		4
        /*001c*/ 	.byte	0x04, 0x17
        /*001e*/ 	.short	(.L_1166 - .L_1165)
.L_1165:
        /*0020*/ 	.word	0x00000000
        /*0024*/ 	.short	0x0010
        /*0026*/ 	.short	0x0070
        /*0028*/ 	.byte	0x00, 0xf0, 0x21, 0x00


	//----- nvinfo : EIATTR_KPARAM_INFO
	.align		4
.L_1166:
        /*002c*/ 	.byte	0x04, 0x17
        /*002e*/ 	.short	(.L_1168 - .L_1167)
.L_1167:
        /*0030*/ 	.word	0x00000000
        /*0034*/ 	.short	0x000f
        /*0036*/ 	.short	0x006c
        /*0038*/ 	.byte	0x00, 0xf0, 0x11, 0x00


	//----- nvinfo : EIATTR_KPARAM_INFO
	.align		4
.L_1168:
        /*003c*/ 	.byte	0x04, 0x17
        /*003e*/ 	.short	(.L_1170 - .L_1169)
.L_1169:
        /*0040*/ 	.word	0x00000000
        /*0044*/ 	.short	0x000e
        /*0046*/ 	.short	0x0068
        /*0048*/ 	.byte	0x00, 0xf0, 0x11, 0x00


	//----- nvinfo : EIATTR_KPARAM_INFO
	.align		4
.L_1170:
        /*004c*/ 	.byte	0x04, 0x17
        /*004e*/ 	.short	(.L_1172 - .L_1171)
.L_1171:
        /*0050*/ 	.word	0x00000000
        /*0054*/ 	.short	0x000d
        /*0056*/ 	.short	0x0064
        /*0058*/ 	.byte	0x00, 0xf0, 0x11, 0x00


	//----- nvinfo : EIATTR_KPARAM_INFO
	.align		4
.L_1172:
        /*005c*/ 	.byte	0x04, 0x17
        /*005e*/ 	.short	(.L_1174 - .L_1173)
.L_1173:
        /*0060*/ 	.word	0x00000000
        /*0064*/ 	.short	0x000c
        /*0066*/ 	.short	0x0060
        /*0068*/ 	.byte	0x00, 0xf0, 0x11, 0x00


	//----- nvinfo : EIATTR_KPARAM_INFO
	.align		4
.L_1174:
        /*006c*/ 	.byte	0x04, 0x17
        /*006e*/ 	.short	(.L_1176 - .L_1175)
.L_1175:
        /*0070*/ 	.word	0x00000000
        /*0074*/ 	.short	0x000b
        /*0076*/ 	.short	0x0058
        /*0078*/ 	.byte	0x00, 0xf0, 0x21, 0x00


	//----- nvinfo : EIATTR_KPARAM_INFO
	.align		4
.L_1176:
        /*007c*/ 	.byte	0x04, 0x17
        /*007e*/ 	.short	(.L_1178 - .L_1177)
.L_1177:
        /*0080*/ 	.word	0x00000000
        /*0084*/ 	.short	0x000a
        /*0086*/ 	.short	0x0050
        /*0088*/ 	.byte	0x00, 0xf0, 0x21, 0x00


	//----- nvinfo : EIATTR_KPARAM_INFO
	.align		4
.L_1178:
        /*008c*/ 	.byte	0x04, 0x17
        /*008e*/ 	.short	(.L_1180 - .L_1179)
.L_1179:
        /*0090*/ 	.word	0x00000000
        /*0094*/ 	.short	0x0009
        /*0096*/ 	.short	0x0048
        /*0098*/ 	.byte	0x00, 0xf0, 0x21, 0x00


	//----- nvinfo : EIATTR_KPARAM_INFO
	.align		4
.L_1180:
        /*009c*/ 	.byte	0x04, 0x17
        /*009e*/ 	.short	(.L_1182 - .L_1181)
.L_1181:
        /*00a0*/ 	.word	0x00000000
        /*00a4*/ 	.short	0x0008
        /*00a6*/ 	.short	0x0040
        /*00a8*/ 	.byte	0x00, 0xf0, 0x21, 0x00


	//----- nvinfo : EIATTR_KPARAM_INFO
	.align		4
.L_1182:
        /*00ac*/ 	.byte	0x04, 0x17
        /*00ae*/ 	.short	(.L_1184 - .L_1183)
.L_1183:
        /*00b0*/ 	.word	0x00000000
        /*00b4*/ 	.short	0x0007
        /*00b6*/ 	.short	0x0038
        /*00b8*/ 	.byte	0x00, 0xf0, 0x21, 0x00


	//----- nvinfo : EIATTR_KPARAM_INFO
	.align		4
.L_1184:
        /*00bc*/ 	.byte	0x04, 0x17
        /*00be*/ 	.short	(.L_1186 - .L_1185)
.L_1185:
        /*00c0*/ 	.word	0x00000000
        /*00c4*/ 	.short	0x0006
        /*00c6*/ 	.short	0x0030
        /*00c8*/ 	.byte	0x00, 0xf0, 0x21, 0x00


	//----- nvinfo : EIATTR_KPARAM_INFO
	.align		4
.L_1186:
        /*00cc*/ 	.byte	0x04, 0x17
        /*00ce*/ 	.short	(.L_1188 - .L_1187)
.L_1187:
        /*00d0*/ 	.word	0x00000000
        /*00d4*/ 	.short	0x0005
        /*00d6*/ 	.short	0x0028
        /*00d8*/ 	.byte	0x00, 0xf0, 0x21, 0x00


	//----- nvinfo : EIATTR_KPARAM_INFO
	.align		4
.L_1188:
        /*00dc*/ 	.byte	0x04, 0x17
        /*00de*/ 	.short	(.L_1190 - .L_1189)
.L_1189:
        /*00e0*/ 	.word	0x00000000
        /*00e4*/ 	.short	0x0004
        /*00e6*/ 	.short	0x0020
        /*00e8*/ 	.byte	0x00, 0xf0, 0x21, 0x00


	//----- nvinfo : EIATTR_KPARAM_INFO
	.align		4
.L_1190:
        /*00ec*/ 	.byte	0x04, 0x17
        /*00ee*/ 	.short	(.L_1192 - .L_1191)
.L_1191:
        /*00f0*/ 	.word	0x00000000
        /*00f4*/ 	.short	0x0003
        /*00f6*/ 	.short	0x0018
        /*00f8*/ 	.byte	0x00, 0xf0, 0x21, 0x00


	//----- nvinfo : EIATTR_KPARAM_INFO
	.align		4
.L_1192:
        /*00fc*/ 	.byte	0x04, 0x17
        /*00fe*/ 	.short	(.L_1194 - .L_1193)
.L_1193:
        /*0100*/ 	.word	0x00000000
        /*0104*/ 	.short	0x0002
        /*0106*/ 	.short	0x0010
        /*0108*/ 	.byte	0x00, 0xf0, 0x21, 0x00


	//----- nvinfo : EIATTR_KPARAM_INFO
	.align		4
.L_1194:
        /*010c*/ 	.byte	0x04, 0x17
        /*010e*/ 	.short	(.L_1196 - .L_1195)
.L_1195:
        /*0110*/ 	.word	0x00000000
        /*0114*/ 	.short	0x0001
        /*0116*/ 	.short	0x0008
        /*0118*/ 	.byte	0x00, 0xf0, 0x21, 0x00


	//----- nvinfo : EIATTR_KPARAM_INFO
	.align		4
.L_1196:
        /*011c*/ 	.byte	0x04, 0x17
        /*011e*/ 	.short	(.L_1198 - .L_1197)
.L_1197:
        /*0120*/ 	.word	0x00000000
        /*0124*/ 	.short	0x0000
        /*0126*/ 	.short	0x0000
        /*0128*/ 	.byte	0x00, 0xf0, 0x21, 0x00


	//----- nvinfo : EIATTR_MAXREG_COUNT
	.align		4
.L_1198:
        /*012c*/ 	.byte	0x03, 0x1b
        /*012e*/ 	.short	0x00ff


	//----- nvinfo : EIATTR_MERCURY_ISA_VERSION
	.align		4
        /*0130*/ 	.byte	0x03, 0x5f
        /*0132*/ 	.short	0x0000


	//----- nvinfo : EIATTR_EXIT_INSTR_OFFSETS
	.align		4
        /*0134*/ 	.byte	0x04, 0x1c
        /*0136*/ 	.short	(.L_1200 - .L_1199)


	//   ....[0]....
.L_1199:
        /*0138*/ 	.word	0x00000290


	//   ....[1]....
        /*013c*/ 	.word	0x00000830


	//----- nvinfo : EIATTR_CRS_STACK_SIZE
	.align		4
.L_1200:
        /*0140*/ 	.byte	0x04, 0x1e
        /*0142*/ 	.short	(.L_1202 - .L_1201)
.L_1201:
        /*0144*/ 	.word	0x00000000
.L_1202:


//--------------------- .nv.info._ZN17fastertransformer32add_QKV_bias_rebuild_padding_ia3I7__half2EEvPKT_S4_S4_S4_S4_S4_PS2_S5_S5_PKiS4_S4_iiiiS7_ --------------------------
	.section	.nv.info._ZN17fastertransformer32add_QKV_bias_rebuild_padding_ia3I7__half2EEvPKT_S4_S4_S4_S4_S4_PS2_S5_S5_PKiS4_S4_iiiiS7_,"",@"SHT_CUDA_INFO"
	.sectionflags	@""
	.align	4


	//----- nvinfo : EIATTR_CUDA_API_VERSION
	.align		4
        /*0000*/ 	.byte	0x04, 0x37
        /*0002*/ 	.short	(.L_1204 - .L_1203)
.L_1203:
        /*0004*/ 	.word	0x00000082


	//----- nvinfo : EIATTR_SW2861232_WAR
	.align		4
.L_1204:
        /*0008*/ 	.byte	0x01, 0x35
	.zero		2


	//----- nvinfo : EIATTR_PARAM_CBANK
	.align		4
        /*000c*/ 	.byte	0x04, 0x0a
        /*000e*/ 	.short	(.L_1206 - .L_1205)
	.align		4
.L_1205:
        /*0010*/ 	.word	index@(.nv.constant0._ZN17fastertransformer32add_QKV_bias_rebuild_padding_ia3I7__half2EEvPKT_S4_S4_S4_S4_S4_PS2_S5_S5_PKiS4_S4_iiiiS7_)
        /*0014*/ 	.short	0x0160
        /*0016*/ 	.short	0x0078


	//----- nvinfo : EIATTR_CBANK_PARAM_SIZE
	.align		4
.L_1206:
        /*0018*/ 	.byte	0x03, 0x19
        /*001a*/ 	.short	0x0078


	//----- nvinfo : EIATTR_KPARAM_INFO
	.align		4
        /*001c*/ 	.byte	0x04, 0x17
        /*001e*/ 	.short	(.L_1208 - .L_1207)
.L_1207:
        /*0020*/ 	.word	0x00000000
        /*0024*/ 	.short	0x0010
        /*0026*/ 	.short	0x0070
        /*0028*/ 	.byte	0x00, 0xf0, 0x21, 0x00


	//----- nvinfo : EIATTR_KPARAM_INFO
	.align		4
.L_1208:
        /*002c*/ 	.byte	0x04, 0x17
        /*002e*/ 	.short	(.L_1210 - .L_1209)
.L_1209:
        /*0030*/ 	.word	0x00000000
        /*0034*/ 	.short	0x000f
        /*0036*/ 	.short	0x006c
        /*0038*/ 	.byte	0x00, 0xf0, 0x11, 0x00


	//----- nvinfo : EIATTR_KPARAM_INFO
	.align		4
.L_1210:
        /*003c*/ 	.byte	0x04, 0x17
        /*003e*/ 	.short	(.L_1212 - .L_1211)
.L_1211:
        /*0040*/ 	.word	0x00000000
        /*0044*/ 	.short	0x000e
        /*0046*/ 	.short	0x0068
        /*0048*/ 	.byte	0x00, 0xf0, 0x11, 0x00


	//----- nvinfo : EIATTR_KPARAM_INFO
	.align		4
.L_1212:
        /*004c*/ 	.byte	0x04, 0x17
        /*004e*/ 	.short	(.L_1214 - .L_1213)
.L_1213:
        /*0050*/ 	.word	0x00000000
        /*0054*/ 	.short	0x000d
        /*0056*/ 	.short	0x0064
        /*0058*/ 	.byte	0x00, 0xf0, 0x11, 0x00


	//----- nvinfo : EIATTR_KPARAM_INFO
	.align		4
.L_1214:
        /*005c*/ 	.byte	0x04, 0x17
        /*005e*/ 	.short	(.L_1216 - .L_1215)
.L_1215:
        /*0060*/ 	.word	0x00000000
        /*0064*/ 	.short	0x000c
        /*0066*/ 	.short	0x0060
        /*0068*/ 	.byte	0x00, 0xf0, 0x11, 0x00


	//----- nvinfo : EIATTR_KPARAM_INFO
	.align		4
.L_1216:
        /*006c*/ 	.byte	0x04, 0x17
        /*006e*/ 	.short	(.L_1218 - .L_1217)
.L_1217:
        /*0070*/ 	.word	0x00000000
        /*0074*/ 	.short	0x000b
        /*0076*/ 	.short	0x0058
        /*0078*/ 	.byte	0x00, 0xf0, 0x21, 0x00


	//----- nvinfo : EIATTR_KPARAM_INFO
	.align		4
.L_1218:
        /*007c*/ 	.byte	0x04, 0x17
        /*007e*/ 	.short	(.L_1220 - .L_1219)
.L_1219:
        /*0080*/ 	.word	0x00000000
        /*0084*/ 	.short	0x000a
        /*0086*/ 	.short	0x0050
        /*0088*/ 	.byte	0x00, 0xf0, 0x21, 0x00


	//----- nvinfo : EIATTR_KPARAM_INFO
	.align		4
.L_1220:
        /*008c*/ 	.byte	0x04, 0x17
        /*008e*/ 	.short	(.L_1222 - .L_1221)
.L_1221:
        /*0090*/ 	.word	0x00000000
        /*0094*/ 	.short	0x0009
        /*0096*/ 	.short	0x0048
        /*0098*/ 	.byte	0x00, 0xf0, 0x21, 0x00


	//----- nvinfo : EIATTR_KPARAM_INFO
	.align		4
.L_1222:
        /*009c*/ 	.byte	0x04, 0x17
        /*009e*/ 	.short	(.L_1224 - .L_1223)
.L_1223:
        /*00a0*/ 	.word	0x00000000
        /*00a4*/ 	.short	0x0008
        /*00a6*/ 	.short	0x0040
        /*00a8*/ 	.byte	0x00, 0xf0, 0x21, 0x00


	//----- nvinfo : EIATTR_KPARAM_INFO
	.align		4
.L_1224:
        /*00ac*/ 	.byte	0x04, 0x17
        /*00ae*/ 	.short	(.L_1226 - .L_1225)
.L_1225:
        /*00b0*/ 	.word	0x00000000
        /*00b4*/ 	.short	0x0007
        /*00b6*/ 	.short	0x0038
        /*00b8*/ 	.byte	0x00, 0xf0, 0x21, 0x00


	//----- nvinfo : EIATTR_KPARAM_INFO
	.align		4
.L_1226:
        /*00bc*/ 	.byte	0x04, 0x17
        /*00be*/ 	.short	(.L_1228 - .L_1227)
.L_1227:
        /*00c0*/ 	.word	0x00000000
        /*00c4*/ 	.short	0x0006
        /*00c6*/ 	.short	0x0030
        /*00c8*/ 	.byte	0x00, 0xf0, 0x21, 0x00


	//----- nvinfo : EIATTR_KPARAM_INFO
	.align		4
.L_1228:
        /*00cc*/ 	.byte	0x04, 0x17
        /*00ce*/ 	.short	(.L_1230 - .L_1229)
.L_1229:
        /*00d0*/ 	.word	0x00000000
        /*00d4*/ 	.short	0x0005
        /*00d6*/ 	.short	0x0028
        /*00d8*/ 	.byte	0x00, 0xf0, 0x21, 0x00


	//----- nvinfo : EIATTR_KPARAM_INFO
	.align		4
.L_1230:
        /*00dc*/ 	.byte	0x04, 0x17
        /*00de*/ 	.short	(.L_1232 - .L_1231)
.L_1231:
        /*00e0*/ 	.word	0x00000000
        /*00e4*/ 	.short	0x0004
        /*00e6*/ 	.short	0x0020
        /*00e8*/ 	.byte	0x00, 0xf0, 0x21, 0x00


	//----- nvinfo : EIATTR_KPARAM_INFO
	.align		4
.L_1232:
        /*00ec*/ 	.byte	0x04, 0x17
        /*00ee*/ 	.short	(.L_1234 - .L_1233)
.L_1233:
        /*00f0*/ 	.word	0x00000000
        /*00f4*/ 	.short	0x0003
        /*00f6*/ 	.short	0x0018
        /*00f8*/ 	.byte	0x00, 0xf0, 0x21, 0x00


	//----- nvinfo : EIATTR_KPARAM_INFO
	.align		4
.L_1234:
        /*00fc*/ 	.byte	0x04, 0x17
        /*00fe*/ 	.short	(.L_1236 - .L_1235)
.L_1235:
        /*0100*/ 	.word	0x00000000
        /*0104*/ 	.short	0x0002
        /*0106*/ 	.short	0x0010
        /*0108*/ 	.byte	0x00, 0xf0, 0x21, 0x00


	//----- nvinfo : EIATTR_KPARAM_INFO
	.align		4
.L_1236:
        /*010c*/ 	.byte	0x04, 0x17
        /*010e*/ 	.short	(.L_1238 - .L_1237)
.L_1237:
        /*0110*/ 	.word	0x00000000
        /*0114*/ 	.short	0x0001
        /*0116*/ 	.short	0x0008
        /*0118*/ 	.byte	0x00, 0xf0, 0x21, 0x00


	//----- nvinfo : EIATTR_KPARAM_INFO
	.align		4
.L_1238:
        /*011c*/ 	.byte	0x04, 0x17
        /*011e*/ 	.short	(.L_1240 - .L_1239)
.L_1239:
        /*0120*/ 	.word	0x00000000
        /*0124*/ 	.short	0x0000
        /*0126*/ 	.short	0x0000
        /*0128*/ 	.byte	0x00, 0xf0, 0x21, 0x00


	//----- nvinfo : EIATTR_MAXREG_COUNT
	.align		4
.L_1240:
        /*012c*/ 	.byte	0x03, 0x1b
        /*012e*/ 	.short	0x00ff


	//----- nvinfo : EIATTR_MERCURY_ISA_VERSION
	.align		4
        /*0130*/ 	.byte	0x03, 0x5f
        /*0132*/ 	.short	0x0000


	//----- nvinfo : EIATTR_EXIT_INSTR_OFFSETS
	.align		4
        /*0134*/ 	.byte	0x04, 0x1c
        /*0136*/ 	.short	(.L_1242 - .L_1241)


	//   ....[0]....
.L_1241:
        /*0138*/ 	.word	0x000002a0


	//   ....[1]....
        /*013c*/ 	.word	0x000006c0


	//   ....[2]....
        /*0140*/ 	.word	0x00000a80


	//   ....[3]....
        /*0144*/ 	.word	0x00000ec0


	//----- nvinfo : EIATTR_CRS_STACK_SIZE
	.align		4
.L_1242:
        /*0148*/ 	.byte	0x04, 0x1e
        /*014a*/ 	.short	(.L_1244 - .L_1243)
.L_1243:
        /*014c*/ 	.word	0x00000000
.L_1244:


//--------------------- .nv.info._ZN17fastertransformer19rebuild_padding_ia3IfEEvPKT_S3_S3_PS1_S4_S4_PKiS3_S3_iiiiS6_ --------------------------
	.section	.nv.info._ZN17fastertransformer19rebuild_padding_ia3IfEEvPKT_S3_S3_PS1_S4_S4_PKiS3_S3_iiiiS6_,"",@"SHT_CUDA_INFO"
	.sectionflags	@""
	.align	4


	//----- nvinfo : EIATTR_CUDA_API_VERSION
	.align		4
        /*0000*/ 	.byte	0x04, 0x37
        /*0002*/ 	.short	(.L_1246 - .L_1245)
.L_1245:
        /*0004*/ 	.word	0x00000082


	//----- nvinfo : EIATTR_SW2861232_WAR
	.align		4
.L_1246:
        /*0008*/ 	.byte	0x01, 0x35
	.zero		2


	//----- nvinfo : EIATTR_PARAM_CBANK
	.align		4
        /*000c*/ 	.byte	0x04, 0x0a
        /*000e*/ 	.short	(.L_1248 - .L_1247)
	.align		4
.L_1247:
        /*0010*/ 	.word	index@(.nv.constant0._ZN17fastertransformer19rebuild_padding_ia3IfEEvPKT_S3_S3_PS1_S4_S4_PKiS3_S3_iiiiS6_)
        /*0014*/ 	.short	0x0160
        /*0016*/ 	.short	0x0060


	//----- nvinfo : EIATTR_CBANK_PARAM_SIZE
	.align		4
.L_1248:
        /*0018*/ 	.byte	0x03, 0x19
        /*001a*/ 	.short	0x0060


	//----- nvinfo : EIATTR_KPARAM_INFO
	.align		4
        /*001c*/ 	.byte	0x04, 0x17
        /*001e*/ 	.short	(.L_1250 - .L_1249)
.L_1249:
        /*0020*/ 	.word	0x00000000
        /*0024*/ 	.short	0x000d
        /*0026*/ 	.short	0x0058
        /*0028*/ 	.byte	0x00, 0xf0, 0x21, 0x00


	//----- nvinfo : EIATTR_KPARAM_INFO
	.align		4
.L_1250:
        /*002c*/ 	.byte	0x04, 0x17
        /*002e*/ 	.short	(.L_1252 - .L_1251)
.L_1251:
        /*0030*/ 	.word	0x00000000
        /*0034*/ 	.short	0x000c
        /*0036*/ 	.short	0x0054
        /*0038*/ 	.byte	0x00, 0xf0, 0x11, 0x00


	//----- nvinfo : EIATTR_KPARAM_INFO
	.align		4
.L_1252:
        /*003c*/ 	.byte	0x04, 0x17
        /*003e*/ 	.short	(.L_1254 - .L_1253)
.L_1253:
        /*0040*/ 	.word	0x00000000
        /*0044*/ 	.short	0x000b
        /*0046*/ 	.short	0x0050
        /*0048*/ 	.byte	0x00, 0xf0, 0x11, 0x00


	//----- nvinfo : EIATTR_KPARAM_INFO
	.align		4
.L_1254:
        /*004c*/ 	.byte	0x04, 0x17
        /*004e*/ 	.short	(.L_1256 - .L_1255)
.L_1255:
        /*0050*/ 	.word	0x00000000
        /*0054*/ 	.short	0x000a
        /*0056*/ 	.short	0x004c
        /*0058*/ 	.byte	0x00, 0xf0, 0x11, 0x00


	//----- nvinfo : EIATTR_KPARAM_INFO
	.align		4
.L_1256:
        /*005c*/ 	.byte	0x04, 0x17
        /*005e*/ 	.short	(.L_1258 - .L_1257)
.L_1257:
        /*0060*/ 	.word	0x00000000
        /*0064*/ 	.short	0x0009
        /*0066*/ 	.short	0x0048
        /*0068*/ 	.byte	0x00, 0xf0, 0x11, 0x00


	//----- nvinfo : EIATTR_KPARAM_INFO
	.align		4
.L_1258:
        /*006c*/ 	.byte	0x04, 0x17
        /*006e*/ 	.short	(.L_1260 - .L_1259)
.L_1259:
        /*0070*/ 	.word	0x00000000
        /*0074*/ 	.short	0x0008
        /*0076*/ 	.short	0x0040
        /*0078*/ 	.byte	0x00, 0xf0, 0x21, 0x00


	//----- nvinfo : EIATTR_KPARAM_INFO
	.align		4
.L_1260:
        /*007c*/ 	.byte	0x04, 0x17
        /*007e*/ 	.short	(.L_1262 - .L_1261)
.L_1261:
        /*0080*/ 	.word	0x00000000
        /*0084*/ 	.short	0x0007
        /*0086*/ 	.short	0x0038
        /*0088*/ 	.byte	0x00, 0xf0, 0x21, 0x00


	//----- nvinfo : EIATTR_KPARAM_INFO
	.align		4
.L_1262:
        /*008c*/ 	.byte	0x04, 0x17
        /*008e*/ 	.short	(.L_1264 - .L_1263)
.L_1263:
        /*0090*/ 	.word	0x00000000
        /*0094*/ 	.short	0x0006
        /*0096*/ 	.short	0x0030
        /*0098*/ 	.byte	0x00, 0xf0, 0x21, 0x00


	//----- nvinfo : EIATTR_KPARAM_INFO
	.align		4
.L_1264:
        /*009c*/ 	.byte	0x04, 0x17
        /*009e*/ 	.short	(.L_1266 - .L_1265)
.L_1265:
        /*00a0*/ 	.word	0x00000000
        /*00a4*/ 	.short	0x0005
        /*00a6*/ 	.short	0x0028
        /*00a8*/ 	.byte	0x00, 0xf0, 0x21, 0x00


	//----- nvinfo : EIATTR_KPARAM_INFO
	.align		4
.L_1266:
        /*00ac*/ 	.byte	0x04, 0x17
        /*00ae*/ 	.short	(.L_1268 - .L_1267)
.L_1267:
        /*00b0*/ 	.word	0x00000000
        /*00b4*/ 	.short	0x0004
        /*00b6*/ 	.short	0x0020
        /*00b8*/ 	.byte	0x00, 0xf0, 0x21, 0x00


	//----- nvinfo : EIATTR_KPARAM_INFO
	.align		4
.L_1268:
        /*00bc*/ 	.byte	0x04, 0x17
        /*00be*/ 	.short	(.L_1270 - .L_1269)
.L_1269:
        /*00c0*/ 	.word	0x00000000
        /*00c4*/ 	.short	0x0003
        /*00c6*/ 	.short	0x0018
        /*00c8*/ 	.byte	0x00, 0xf0, 0x21, 0x00


	//----- nvinfo : EIATTR_KPARAM_INFO
	.align		4
.L_1270:
        /*00cc*/ 	.byte	0x04, 0x17
        /*00ce*/ 	.short	(.L_1272 - .L_1271)
.L_1271:
        /*00d0*/ 	.word	0x00000000
        /*00d4*/ 	.short	0x0002
        /*00d6*/ 	.short	0x0010
        /*00d8*/ 	.byte	0x00, 0xf0, 0x21, 0x00


	//----- nvinfo : EIATTR_KPARAM_INFO
	.align		4
.L_1272:
        /*00dc*/ 	.byte	0x04, 0x17
        /*00de*/ 	.short	(.L_1274 - .L_1273)
.L_1273:
        /*00e0*/ 	.word	0x00000000
        /*00e4*/ 	.short	0x0001
        /*00e6*/ 	.short	0x0008
        /*00e8*/ 	.byte	0x00, 0xf0, 0x21, 0x00


	//----- nvinfo : EIATTR_KPARAM_INFO
	.align		4
.L_1274:
        /*00ec*/ 	.byte	0x04, 0x17
        /*00ee*/ 	.short	(.L_1276 - .L_1275)
.L_1275:
        /*00f0*/ 	.word	0x00000000
        /*00f4*/ 	.short	0x0000
        /*00f6*/ 	.short	0x0000
        /*00f8*/ 	.byte	0x00, 0xf0, 0x21, 0x00


	//----- nvinfo : EIATTR_MAXREG_COUNT
	.align		4
.L_1276:
        /*00fc*/ 	.byte	0x03, 0x1b
        /*00fe*/ 	.short	0x00ff


	//----- nvinfo : EIATTR_MERCURY_ISA_VERSION
	.align		4
        /*0100*/ 	.byte	0x03, 0x5f
        /*0102*/ 	.short	0x0000


	//----- nvinfo : EIATTR_EXIT_INSTR_OFFSETS
	.align		4
        /*0104*/ 	.byte	0x04, 0x1c
        /*0106*/ 	.short	(.L_1278 - .L_1277)


	//   ....[0]....
.L_1277:
        /*0108*/ 	.word	0x00000280


	//   ....[1]....
        /*010c*/ 	.word	0x00000750


	//----- nvinfo : EIATTR_CRS_STACK_SIZE
	.align		4
.L_1278:
        /*0110*/ 	.byte	0x04, 0x1e
        /*0112*/ 	.short	(.L_1280 - .L_1279)
.L_1279:
        /*0114*/ 	.word	0x00000000
.L_1280:


//--------------------- .nv.info._ZN17fastertransformer19rebuild_padding_ia3I7__half2EEvPKT_S4_S4_PS2_S5_S5_PKiS4_S4_iiiiS7_ --------------------------
	.section	.nv.info._ZN17fastertransformer19rebuild_padding_ia3I7__half2EEvPKT_S4_S4_PS2_S5_S5_PKiS4_S4_iiiiS7_,"",@"SHT_CUDA_INFO"
	.sectionflags	@""
	.align	4


	//----- nvinfo : EIATTR_CUDA_API_VERSION
	.align		4
        /*0000*/ 	.byte	0x04, 0x37
        /*0002*/ 	.short	(.L_1282 - .L_1281)
.L_1281:
        /*0004*/ 	.word	0x00000082


	//----- nvinfo : EIATTR_SW2861232_WAR
	.align		4
.L_1282:
        /*0008*/ 	.byte	0x01, 0x35
	.zero		2


	//----- nvinfo : EIATTR_PARAM_CBANK
	.align		4
        /*000c*/ 	.byte	0x04, 0x0a
        /*000e*/ 	.short	(.L_1284 - .L_1283)
	.align		4
.L_1283:
        /*0010*/ 	.word	index@(.nv.constant0._ZN17fastertransformer19rebuild_padding_ia3I7__half2EEvPKT_S4_S4_PS2_S5_S5_PKiS4_S4_iiiiS7_)
        /*0014*/ 	.short	0x0160
        /*0016*/ 	.short	0x0060


	//----- nvinfo : EIATTR_CBANK_PARAM_SIZE
	.align		4
.L_1284:
        /*0018*/ 	.byte	0x03, 0x19
        /*001a*/ 	.short	0x0060


	//----- nvinfo : EIATTR_KPARAM_INFO
	.align		4
        /*001c*/ 	.byte	0x04, 0x17
        /*001e*/ 	.short	(.L_1286 - .L_1285)
.L_1285:
        /*0020*/ 	.word	0x00000000
        /*0024*/ 	.short	0x000d
        /*0026*/ 	.short	0x0058
        /*0028*/ 	.byte	0x00, 0xf0, 0x21, 0x00


	//----- nvinfo : EIATTR_KPARAM_INFO
	.align		4
.L_1286:
        /*002c*/ 	.byte	0x04, 0x17
        /*002e*/ 	.short	(.L_1288 - .L_1287)
.L_1287:
        /*0030*/ 	.word	0x00000000
        /*0034*/ 	.short	0x000c
        /*0036*/ 	.short	0x0054
        /*0038*/ 	.byte	0x00, 0xf0, 0x11, 0x00


	//----- nvinfo : EIATTR_KPARAM_INFO
	.align		4
.L_1288:
        /*003c*/ 	.byte	0x04, 0x17
        /*003e*/ 	.short	(.L_1290 - .L_1289)
.L_1289:
        /*0040*/ 	.word	0x00000000
        /*0044*/ 	.short	0x000b
        /*0046*/ 	.short	0x0050
        /*0048*/ 	.byte	0x00, 0xf0, 0x11, 0x00


	//----- nvinfo : EIATTR_KPARAM_INFO
	.align		4
.L_1290:
        /*004c*/ 	.byte	0x04, 0x17
        /*004e*/ 	.short	(.L_1292 - .L_1291)
.L_1291:
        /*0050*/ 	.word	0x00000000
        /*0054*/ 	.short	0x000a
        /*0056*/ 	.short	0x004c
        /*0058*/ 	.byte	0x00, 0xf0, 0x11, 0x00


	//----- nvinfo : EIATTR_KPARAM_INFO
	.align		4
.L_1292:
        /*005c*/ 	.byte	0x04, 0x17
        /*005e*/ 	.short	(.L_1294 - .L_1293)
.L_1293:
        /*0060*/ 	.word	0x00000000
        /*0064*/ 	.short	0x0009
        /*0066*/ 	.short	0x0048
        /*0068*/ 	.byte	0x00, 0xf0, 0x11, 0x00


	//----- nvinfo : EIATTR_KPARAM_INFO
	.align		4
.L_1294:
        /*006c*/ 	.byte	0x04, 0x17
        /*006e*/ 	.short	(.L_1296 - .L_1295)
.L_1295:
        /*0070*/ 	.word	0x00000000
        /*0074*/ 	.short	0x0008
        /*0076*/ 	.short	0x0040
        /*0078*/ 	.byte	0x00, 0xf0, 0x21, 0x00


	//----- nvinfo : EIATTR_KPARAM_INFO
	.align		4
.L_1296:
        /*007c*/ 	.byte	0x04, 0x17
        /*007e*/ 	.short	(.L_1298 - .L_1297)
.L_1297:
        /*0080*/ 	.word	0x00000000
        /*0084*/ 	.short	0x0007
        /*0086*/ 	.short	0x0038
        /*0088*/ 	.byte	0x00, 0xf0, 0x21, 0x00


	//----- nvinfo : EIATTR_KPARAM_INFO
	.align		4
.L_1298:
        /*008c*/ 	.byte	0x04, 0x17
        /*008e*/ 	.short	(.L_1300 - .L_1299)
.L_1299:
        /*0090*/ 	.word	0x00000000
        /*0094*/ 	.short	0x0006
        /*0096*/ 	.short	0x0030
        /*0098*/ 	.byte	0x00, 0xf0, 0x21, 0x00


	//----- nvinfo : EIATTR_KPARAM_INFO
	.align		4
.L_1300:
        /*009c*/ 	.byte	0x04, 0x17
        /*009e*/ 	.short	(.L_1302 - .L_1301)
.L_1301:
        /*00a0*/ 	.word	0x00000000
        /*00a4*/ 	.short	0x0005
        /*00a6*/ 	.short	0x0028
        /*00a8*/ 	.byte	0x00, 0xf0, 0x21, 0x00


	//----- nvinfo : EIATTR_KPARAM_INFO
	.align		4
.L_1302:
        /*00ac*/ 	.byte	0x04, 0x17
        /*00ae*/ 	.short	(.L_1304 - .L_1303)
.L_1303:
        /*00b0*/ 	.word	0x00000000
        /*00b4*/ 	.short	0x0004
        /*00b6*/ 	.short	0x0020
        /*00b8*/ 	.byte	0x00, 0xf0, 0x21, 0x00


	//----- nvinfo : EIATTR_KPARAM_INFO
	.align		4
.L_1304:
        /*00bc*/ 	.byte	0x04, 0x17
        /*00be*/ 	.short	(.L_1306 - .L_1305)
.L_1305:
        /*00c0*/ 	.word	0x00000000
        /*00c4*/ 	.short	0x0003
        /*00c6*/ 	.short	0x0018
        /*00c8*/ 	.byte	0x00, 0xf0, 0x21, 0x00


	//----- nvinfo : EIATTR_KPARAM_INFO
	.align		4
.L_1306:
        /*00cc*/ 	.byte	0x04, 0x17
        /*00ce*/ 	.short	(.L_1308 - .L_1307)
.L_1307:
        /*00d0*/ 	.word	0x00000000
        /*00d4*/ 	.short	0x0002
        /*00d6*/ 	.short	0x0010
        /*00d8*/ 	.byte	0x00, 0xf0, 0x21, 0x00


	//----- nvinfo : EIATTR_KPARAM_INFO
	.align		4
.L_1308:
        /*00dc*/ 	.byte	0x04, 0x17
        /*00de*/ 	.short	(.L_1310 - .L_1309)
.L_1309:
        /*00e0*/ 	.word	0x00000000
        /*00e4*/ 	.short	0x0001
        /*00e6*/ 	.short	0x0008
        /*00e8*/ 	.byte	0x00, 0xf0, 0x21, 0x00


	//----- nvinfo : EIATTR_KPARAM_INFO
	.align		4
.L_1310:
        /*00ec*/ 	.byte	0x04, 0x17
        /*00ee*/ 	.short	(.L_1312 - .L_1311)
.L_1311:
        /*00f0*/ 	.word	0x00000000
        /*00f4*/ 	.short	0x0000
        /*00f6*/ 	.short	0x0000
        /*00f8*/ 	.byte	0x00, 0xf0, 0x21, 0x00


	//----- nvinfo : EIATTR_MAXREG_COUNT
	.align		4
.L_1312:
        /*00fc*/ 	.byte	0x03, 0x1b
        /*00fe*/ 	.short	0x00ff


	//----- nvinfo : EIATTR_MERCURY_ISA_VERSION
	.align		4
        /*0100*/ 	.byte	0x03, 0x5f
        /*0102*/ 	.short	0x0000


	//----- nvinfo : EIATTR_EXIT_INSTR_OFFSETS
	.align		4
        /*0104*/ 	.byte	0x04, 0x1c
        /*0106*/ 	.short	(.L_1314 - .L_1313)


	//   ....[0]....
.L_1313:
        /*0108*/ 	.word	0x00000270


	//   ....[1]....
        /*010c*/ 	.word	0x00000630


	//   ....[2]....
        /*0110*/ 	.word	0x00000970


	//   ....[3]....
        /*0114*/ 	.word	0x00000d50


	//----- nvinfo : EIATTR_CRS_STACK_SIZE
	.align		4
.L_1314:
        /*0118*/ 	.byte	0x04, 0x1e
        /*011a*/ 	.short	(.L_1316 - .L_1315)
.L_1315:
        /*011c*/ 	.word	0x00000000
.L_1316:


//--------------------- .nv.info._ZN17fastertransformer9transposeI6__halfEEvPKT_PS2_iiiiPKfi --------------------------
	.section	.nv.info._ZN17fastertransformer9transposeI6__halfEEvPKT_PS2_iiiiPKfi,"",@"SHT_CUDA_INFO"
	.sectionflags	@""
	.align	4


	//----- nvinfo : EIATTR_CUDA_API_VERSION
	.align		4
        /*0000*/ 	.byte	0x04, 0x37
        /*0002*/ 	.short	(.L_1318 - .L_1317)
.L_1317:
        /*0004*/ 	.word	0x00000082


	//----- nvinfo : EIATTR_SW2861232_WAR
	.align		4
.L_1318:
        /*0008*/ 	.byte	0x01, 0x35
	.zero		2


	//----- nvinfo : EIATTR_PARAM_CBANK
	.align		4
        /*000c*/ 	.byte	0x04, 0x0a
        /*000e*/ 	.short	(.L_1320 - .L_1319)
	.align		4
.L_1319:
        /*0010*/ 	.word	index@(.nv.constant0._ZN17fastertransformer9transposeI6__halfEEvPKT_PS2_iiiiPKfi)
        /*0014*/ 	.short	0x0160
        /*0016*/ 	.short	0x002c


	//----- nvinfo : EIATTR_CBANK_PARAM_SIZE
	.align		4
.L_1320:
        /*0018*/ 	.byte	0x03, 0x19
        /*001a*/ 	.short	0x002c


	//----- nvinfo : EIATTR_KPARAM_INFO
	.align		4
        /*001c*/ 	.byte	0x04, 0x17
        /*001e*/ 	.short	(.L_1322 - .L_1321)
.L_1321:
        /*0020*/ 	.word	0x00000000
        /*0024*/ 	.short	0x0007
        /*0026*/ 	.short	0x0028
        /*0028*/ 	.byte	0x00, 0xf0, 0x11, 0x00


	//----- nvinfo : EIATTR_KPARAM_INFO
	.align		4
.L_1322:
        /*002c*/ 	.byte	0x04, 0x17
        /*002e*/ 	.short	(.L_1324 - .L_1323)
.L_1323:
        /*0030*/ 	.word	0x00000000
        /*0034*/ 	.short	0x0006
        /*0036*/ 	.short	0x0020
        /*0038*/ 	.byte	0x00, 0xf0, 0x21, 0x00


	//----- nvinfo : EIATTR_KPARAM_INFO
	.align		4
.L_1324:
        /*003c*/ 	.byte	0x04, 0x17
        /*003e*/ 	.short	(.L_1326 - .L_1325)
.L_1325:
        /*0040*/ 	.word	0x00000000
        /*0044*/ 	.short	0x0005
        /*0046*/ 	.short	0x001c
        /*0048*/ 	.byte	0x00, 0xf0, 0x11, 0x00


	//----- nvinfo : EIATTR_KPARAM_INFO
	.align		4
.L_1326:
        /*004c*/ 	.byte	0x04, 0x17
        /*004e*/ 	.short	(.L_1328 - .L_1327)
.L_1327:
        /*0050*/ 	.word	0x00000000
        /*0054*/ 	.short	0x0004
        /*0056*/ 	.short	0x0018
        /*0058*/ 	.byte	0x00, 0xf0, 0x11, 0x00


	//----- nvinfo : EIATTR_KPARAM_INFO
	.align		4
.L_1328:
        /*005c*/ 	.byte	0x04, 0x17
        /*005e*/ 	.short	(.L_1330 - .L_1329)
.L_1329:
        /*0060*/ 	.word	0x00000000
        /*0064*/ 	.short	0x0003
        /*0066*/ 	.short	0x0014
        /*0068*/ 	.byte	0x00, 0xf0, 0x11, 0x00


	//----- nvinfo : EIATTR_KPARAM_INFO
	.align		4
.L_1330:
        /*006c*/ 	.byte	0x04, 0x17
        /*006e*/ 	.short	(.L_1332 - .L_1331)
.L_1331:
        /*0070*/ 	.word	0x00000000
        /*0074*/ 	.short	0x0002
        /*0076*/ 	.short	0x0010
        /*0078*/ 	.byte	0x00, 0xf0, 0x11, 0x00


	//----- nvinfo : EIATTR_KPARAM_INFO
	.align		4
.L_1332:
        /*007c*/ 	.byte	0x04, 0x17
        /*007e*/ 	.short	(.L_1334 - .L_1333)
.L_1333:
        /*0080*/ 	.word	0x00000000
        /*0084*/ 	.short	0x0001
        /*0086*/ 	.short	0x0008
        /*0088*/ 	.byte	0x00, 0xf0, 0x21, 0x00


	//----- nvinfo : EIATTR_KPARAM_INFO
	.align		4
.L_1334:
        /*008c*/ 	.byte	0x04, 0x17
        /*008e*/ 	.short	(.L_1336 - .L_1335)
.L_1335:
        /*0090*/ 	.word	0x00000000
        /*0094*/ 	.short	0x0000
        /*0096*/ 	.short	0x0000
        /*0098*/ 	.byte	0x00, 0xf0, 0x21, 0x00


	//----- nvinfo : EIATTR_MAXREG_COUNT
	.align		4
.L_1336:
        /*009c*/ 	.byte	0x03, 0x1b
        /*009e*/ 	.short	0x00ff


	//----- nvinfo : EIATTR_MERCURY_ISA_VERSION
	.align		4
        /*00a0*/ 	.byte	0x03, 0x5f
        /*00a2*/ 	.short	0x0000


	//----- nvinfo : EIATTR_EXIT_INSTR_OFFSETS
	.align		4
        /*00a4*/ 	.byte	0x04, 0x1c
        /*00a6*/ 	.short	(.L_1338 - .L_1337)


	//   ....[0]....
.L_1337:
        /*00a8*/ 	.word	0x00000710


	//   ....[1]....
        /*00ac*/ 	.word	0x000007e0
.L_1338:


//--------------------- .nv.info._ZN17fastertransformer9transposeI7__half2EEvPKT_PS2_iiiiPKfi --------------------------
	.section	.nv.info._ZN17fastertransformer9transposeI7__half2EEvPKT_PS2_iiiiPKfi,"",@"SHT_CUDA_INFO"
	.sectionflags	@""
	.align	4


	//----- nvinfo : EIATTR_CUDA_API_VERSION
	.align		4
        /*0000*/ 	.byte	0x04, 0x37
        /*0002*/ 	.short	(.L_1340 - .L_1339)
.L_1339:
        /*0004*/ 	.word	0x00000082


	//----- nvinfo : EIATTR_SW2861232_WAR
	.align		4
.L_1340:
        /*0008*/ 	.byte	0x01, 0x35
	.zero		2


	//----- nvinfo : EIATTR_PARAM_CBANK
	.align		4
        /*000c*/ 	.byte	0x04, 0x0a
        /*000e*/ 	.short	(.L_1342 - .L_1341)
	.align		4
.L_1341:
        /*0010*/ 	.word	index@(.nv.constant0._ZN17fastertransformer9transposeI7__half2EEvPKT_PS2_iiiiPKfi)
        /*0014*/ 	.short	0x0160
        /*0016*/ 	.short	0x002c


	//----- nvinfo : EIATTR_CBANK_PARAM_SIZE
	.align		4
.L_1342:
        /*0018*/ 	.byte	0x03, 0x19
        /*001a*/ 	.short	0x002c


	//----- nvinfo : EIATTR_KPARAM_INFO
	.align		4
        /*001c*/ 	.byte	0x04, 0x17
        /*001e*/ 	.short	(.L_1344 - .L_1343)
.L_1343:
        /*0020*/ 	.word	0x00000000
        /*0024*/ 	.short	0x0007
        /*0026*/ 	.short	0x0028
        /*0028*/ 	.byte	0x00, 0xf0, 0x11, 0x00


	//----- nvinfo : EIATTR_KPARAM_INFO
	.align		4
.L_1344:
        /*002c*/ 	.byte	0x04, 0x17
        /*002e*/ 	.short	(.L_1346 - .L_1345)
.L_1345:
        /*0030*/ 	.word	0x00000000
        /*0034*/ 	.short	0x0006
        /*0036*/ 	.short	0x0020
        /*0038*/ 	.byte	0x00, 0xf0, 0x21, 0x00


	//----- nvinfo : EIATTR_KPARAM_INFO
	.align		4
.L_1346:
        /*003c*/ 	.byte	0x04, 0x17
        /*003e*/ 	.short	(.L_1348 - .L_1347)
.L_1347:
        /*0040*/ 	.word	0x00000000
        /*0044*/ 	.short	0x0005
        /*0046*/ 	.short	0x001c
        /*0048*/ 	.byte	0x00, 0xf0, 0x11, 0x00


	//----- nvinfo : EIATTR_KPARAM_INFO
	.align		4
.L_1348:
        /*004c*/ 	.byte	0x04, 0x17
        /*004e*/ 	.short	(.L_1350 - .L_1349)
.L_1349:
        /*0050*/ 	.word	0x00000000
        /*0054*/ 	.short	0x0004
        /*0056*/ 	.short	0x0018
        /*0058*/ 	.byte	0x00, 0xf0, 0x11, 0x00


	//----- nvinfo : EIATTR_KPARAM_INFO
	.align		4
.L_1350:
        /*005c*/ 	.byte	0x04, 0x17
        /*005e*/ 	.short	(.L_1352 - .L_1351)
.L_1351:
        /*0060*/ 	.word	0x00000000
        /*0064*/ 	.short	0x0003
        /*0066*/ 	.short	0x0014
        /*0068*/ 	.byte	0x00, 0xf0, 0x11, 0x00


	//----- nvinfo : EIATTR_KPARAM_INFO
	.align		4
.L_1352:
        /*006c*/ 	.byte	0x04, 0x17
        /*006e*/ 	.short	(.L_1354 - .L_1353)
.L_1353:
        /*0070*/ 	.word	0x00000000
        /*0074*/ 	.short	0x0002
        /*0076*/ 	.short	0x0010
        /*0078*/ 	.byte	0x00, 0xf0, 0x11, 0x00


	//----- nvinfo : EIATTR_KPARAM_INFO
	.align		4
.L_1354:
        /*007c*/ 	.byte	0x04, 0x17
        /*007e*/ 	.short	(.L_1356 - .L_1355)
.L_1355:
        /*0080*/ 	.word	0x00000000
        /*0084*/ 	.short	0x0001
        /*0086*/ 	.short	0x0008
        /*0088*/ 	.byte	0x00, 0xf0, 0x21, 0x00


	//----- nvinfo : EIATTR_KPARAM_INFO
	.align		4
.L_1356:
        /*008c*/ 	.byte	0x04, 0x17
        /*008e*/ 	.short	(.L_1358 - .L_1357)
.L_1357:
        /*0090*/ 	.word	0x00000000
        /*0094*/ 	.short	0x0000
        /*0096*/ 	.short	0x0000
        /*0098*/ 	.byte	0x00, 0xf0, 0x21, 0x00


	//----- nvinfo : EIATTR_MAXREG_COUNT
	.align		4
.L_1358:
        /*009c*/ 	.byte	0x03, 0x1b
        /*009e*/ 	.short	0x00ff


	//----- nvinfo : EIATTR_MERCURY_ISA_VERSION
	.align		4
        /*00a0*/ 	.byte	0x03, 0x5f
        /*00a2*/ 	.short	0x0000


	//----- nvinfo : EIATTR_EXIT_INSTR_OFFSETS
	.align		4
        /*00a4*/ 	.byte	0x04, 0x1c
        /*00a6*/ 	.short	(.L_1360 - .L_1359)


	//   ....[0]....
.L_1359:
        /*00a8*/ 	.word	0x00000720


	//   ....[1]....
        /*00ac*/ 	.word	0x00000830
.L_1360:


//--------------------- .nv.info._ZN17fastertransformer14softmax_kernelI6__halfS1_Li1EEEvPT_PKT0_PKS2_S8_iiiif --------------------------
	.section	.nv.info._ZN17fastertransformer14softmax_kernelI6__halfS1_Li1EEEvPT_PKT0_PKS2_S8_iiiif,"",@"SHT_CUDA_INFO"
	.sectionflags	@""
	.align	4


	//----- nvinfo : EIATTR_CUDA_API_VERSION
	.align		4
        /*0000*/ 	.byte	0x04, 0x37
        /*0002*/ 	.short	(.L_1362 - .L_1361)
.L_1361:
        /*0004*/ 	.word	0x00000082


	//----- nvinfo : EIATTR_SW2861232_WAR
	.align		4
.L_1362:
        /*0008*/ 	.byte	0x01, 0x35
	.zero		2


	//----- nvinfo : EIATTR_PARAM_CBANK
	.align		4
        /*000c*/ 	.byte	0x04, 0x0a
        /*000e*/ 	.short	(.L_1364 - .L_1363)
	.align		4
.L_1363:
        /*0010*/ 	.word	index@(.nv.constant0._ZN17fastertransformer14softmax_kernelI6__halfS1_Li1EEEvPT_PKT0_PKS2_S8_iiiif)
        /*0014*/ 	.short	0x0160
        /*0016*/ 	.short	0x0034


	//----- nvinfo : EIATTR_CBANK_PARAM_SIZE
	.align		4
.L_1364:
        /*0018*/ 	.byte	0x03, 0x19
        /*001a*/ 	.short	0x0034


	//----- nvinfo : EIATTR_KPARAM_INFO
	.align		4
        /*001c*/ 	.byte	0x04, 0x17
        /*001e*/ 	.short	(.L_1366 - .L_1365)
.L_1365:
        /*0020*/ 	.word	0x00000000
        /*0024*/ 	.short	0x0008
        /*0026*/ 	.short	0x0030
        /*0028*/ 	.byte	0x00, 0xf0, 0x11, 0x00


	//----- nvinfo : EIATTR_KPARAM_INFO
	.align		4
.L_1366:
        /*002c*/ 	.byte	0x04, 0x17
        /*002e*/ 	.short	(.L_1368 - .L_1367)
.L_1367:
        /*0030*/ 	.word	0x00000000
        /*0034*/ 	.short	0x0007
        /*0036*/ 	.short	0x002c
        /*0038*/ 	.byte	0x00, 0xf0, 0x11, 0x00


	//----- nvinfo : EIATTR_KPARAM_INFO
	.align		4
.L_1368:
        /*003c*/ 	.byte	0x04, 0x17
        /*003e*/ 	.short	(.L_1370 - .L_1369)
.L_1369:
        /*0040*/ 	.word	0x00000000
        /*0044*/ 	.short	0x0006
        /*0046*/ 	.short	0x0028
        /*0048*/ 	.byte	0x00, 0xf0, 0x11, 0x00


	//----- nvinfo : EIATTR_KPARAM_INFO
	.align		4
.L_1370:
        /*004c*/ 	.byte	0x04, 0x17
        /*004e*/ 	.short	(.L_1372 - .L_1371)
.L_1371:
        /*0050*/ 	.word	0x00000000
        /*0054*/ 	.short	0x0005
        /*0056*/ 	.short	0x0024
        /*0058*/ 	.byte	0x00, 0xf0, 0x11, 0x00


	//----- nvinfo : EIATTR_KPARAM_INFO
	.align		4
.L_1372:
        /*005c*/ 	.byte	0x04, 0x17
        /*005e*/ 	.short	(.L_1374 - .L_1373)
.L_1373:
        /*0060*/ 	.word	0x00000000
        /*0064*/ 	.short	0x0004
        /*0066*/ 	.short	0x0020
        /*0068*/ 	.byte	0x00, 0xf0, 0x11, 0x00


	//----- nvinfo : EIATTR_KPARAM_INFO
	.align		4
.L_1374:
        /*006c*/ 	.byte	0x04, 0x17
        /*006e*/ 	.short	(.L_1376 - .L_1375)
.L_1375:
        /*0070*/ 	.word	0x00000000
        /*0074*/ 	.short	0x0003
        /*0076*/ 	.short	0x0018
        /*0078*/ 	.byte	0x00, 0xf0, 0x21, 0x00


	//----- nvinfo : EIATTR_KPARAM_INFO
	.align		4
.L_1376:
        /*007c*/ 	.byte	0x04, 0x17
        /*007e*/ 	.short	(.L_1378 - .L_1377)
.L_1377:
        /*0080*/ 	.word	0x00000000
        /*0084*/ 	.short	0x0002
        /*0086*/ 	.short	0x0010
        /*0088*/ 	.byte	0x00, 0xf0, 0x21, 0x00


	//----- nvinfo : EIATTR_KPARAM_INFO
	.align		4
.L_1378:
        /*008c*/ 	.byte	0x04, 0x17
        /*008e*/ 	.short	(.L_1380 - .L_1379)
.L_1379:
        /*0090*/ 	.word	0x00000000
        /*0094*/ 	.short	0x0001
        /*0096*/ 	.short	0x0008
        /*0098*/ 	.byte	0x00, 0xf0, 0x21, 0x00


	//----- nvinfo : EIATTR_KPARAM_INFO
	.align		4
.L_1380:
        /*009c*/ 	.byte	0x04, 0x17
        /*009e*/ 	.short	(.L_1382 - .L_1381)
.L_1381:
        /*00a0*/ 	.word	0x00000000
        /*00a4*/ 	.short	0x0000
        /*00a6*/ 	.short	0x0000
        /*00a8*/ 	.byte	0x00, 0xf0, 0x21, 0x00


	//----- nvinfo : EIATTR_MAXREG_COUNT
	.align		4
.L_1382:
        /*00ac*/ 	.byte	0x03, 0x1b
        /*00ae*/ 	.short	0x00ff


	//----- nvinfo : EIATTR_NUM_BARRIERS
	.align		4
        /*00b0*/ 	.byte	0x02, 0x4c
        /*00b2*/ 	.byte	0x01
	.zero		1


	//----- nvinfo : EIATTR_MERCURY_ISA_VERSION
	.align		4
        /*00b4*/ 	.byte	0x03, 0x5f
        /*00b6*/ 	.short	0x0000


	//----- nvinfo : EIATTR_COOP_GROUP_MASK_REGIDS
	.align		4
        /*00b8*/ 	.byte	0x04, 0x29
        /*00ba*/ 	.short	(.L_1384 - .L_1383)


	//   ....[0]....
.L_1383:
        /*00bc*/ 	.word	0xffffffff


	//   ....[1]....
        /*00c0*/ 	.word	0xffffffff


	//   ....[2]....
        /*00c4*/ 	.word	0xffffffff


	//   ....[3]....
        /*00c8*/ 	.word	0xffffffff


	//   ....[4]....
        /*00cc*/ 	.word	0xffffffff


	//   ....[5]....
        /*00d0*/ 	.word	0xffffffff


	//   ....[6]....
        /*00d4*/ 	.word	0xffffffff


	//   ....[7]....
        /*00d8*/ 	.word	0xffffffff


	//   ....[8]....
        /*00dc*/ 	.word	0xffffffff


	//   ....[9]....
        /*00e0*/ 	.word	0xffffffff


	//   ....[10]....
        /*00e4*/ 	.word	0xffffffff


	//   ....[11]....
        /*00e8*/ 	.word	0xffffffff


	//   ....[12]....
        /*00ec*/ 	.word	0xffffffff


	//   ....[13]....
        /*00f0*/ 	.word	0xffffffff


	//   ....[14]....
        /*00f4*/ 	.word	0xffffffff


	//   ....[15]....
        /*00f8*/ 	.word	0xffffffff


	//   ....[16]....
        /*00fc*/ 	.word	0xffffffff


	//   ....[17]....
        /*0100*/ 	.word	0xffffffff


	//   ....[18]....
        /*0104*/ 	.word	0xffffffff


	//   ....[19]....
        /*0108*/ 	.word	0xffffffff


	//   ....[20]....
        /*010c*/ 	.word	0xffffffff


	//   ....[21]....
        /*0110*/ 	.word	0xffffffff


	//   ....[22]....
        /*0114*/ 	.word	0xffffffff


	//   ....[23]....
        /*0118*/ 	.word	0xffffffff


	//   ....[24]....
        /*011c*/ 	.word	0xffffffff


	//   ....[25]....
        /*0120*/ 	.word	0xffffffff


	//   ....[26]....
        /*0124*/ 	.word	0xffffffff


	//   ....[27]....
        /*0128*/ 	.word	0xffffffff


	//   ....[28]....
        /*012c*/ 	.word	0xffffffff


	//   ....[29]....
        /*0130*/ 	.word	0xffffffff


	//----- nvinfo : EIATTR_COOP_GROUP_INSTR_OFFSETS
	.align		4
.L_1384:
        /*0134*/ 	.byte	0x04, 0x28
        /*0136*/ 	.short	(.L_1386 - .L_1385)


	//   ....[0]....
.L_1385:
        /*0138*/ 	.word	0x00000910


	//   ....[1]....
        /*013c*/ 	.word	0x00000960


	//   ....[2]....
        /*0140*/ 	.word	0x00000990


	//   ....[3]....
        /*0144*/ 	.word	0x000009b0


	//   ....[4]....
        /*0148*/ 	.word	0x000009d0


	//   ....[5]....
        /*014c*/ 	.word	0x00000a20


	//   ....[6]....
        /*0150*/ 	.word	0x00000a40


	//   ....[7]....
        /*0154*/ 	.word	0x00000a60


	//   ....[8]....
        /*0158*/ 	.word	0x00000a80


	//   ....[9]....
        /*015c*/ 	.word	0x00000aa0


	//   ....[10]....
        /*0160*/ 	.word	0x00000ad0


	//   ....[11]....
        /*0164*/ 	.word	0x00000af0


	//   ....[12]....
        /*0168*/ 	.word	0x00000b10


	//   ....[13]....
        /*016c*/ 	.word	0x00000b30


	//   ....[14]....
        /*0170*/ 	.word	0x00000b50


	//   ....[15]....
        /*0174*/ 	.word	0x00000cf0


	//   ....[16]....
        /*0178*/ 	.word	0x00000d40


	//   ....[17]....
        /*017c*/ 	.word	0x00000d70


	//   ....[18]....
        /*0180*/ 	.word	0x00000d90


	//   ....[19]....
        /*0184*/ 	.word	0x00000db0


	//   ....[20]....
        /*0188*/ 	.word	0x00000e00


	//   ....[21]....
        /*018c*/ 	.word	0x00000e20


	//   ....[22]....
        /*0190*/ 	.word	0x00000e40


	//   ....[23]....
        /*0194*/ 	.word	0x00000e60


	//   ....[24]....
        /*0198*/ 	.word	0x00000e80


	//   ....[25]....
        /*019c*/ 	.word	0x00000eb0


	//   ....[26]....
        /*01a0*/ 	.word	0x00000ed0


	//   ....[27]....
        /*01a4*/ 	.word	0x00000ef0


	//   ....[28]....
        /*01a8*/ 	.word	0x00000f10


	//   ....[29]....
        /*01ac*/ 	.word	0x00000f30


	//----- nvinfo : EIATTR_EXIT_INSTR_OFFSETS
	.align		4
.L_1386:
        /*01b0*/ 	.byte	0x04, 0x1c
        /*01b2*/ 	.short	(.L_1388 - .L_1387)


	//   ....[0]....
.L_1387:
        /*01b4*/ 	.word	0x00000120


	//   ....[1]....
        /*01b8*/ 	.word	0x00001240


	//----- nvinfo : EIATTR_CTAIDZ_USED
	.align		4
.L_1388:
        /*01bc*/ 	.byte	0x01, 0x04
	.zero		2


	//----- nvinfo : EIATTR_CRS_STACK_SIZE
	.align		4
        /*01c0*/ 	.byte	0x04, 0x1e
        /*01c2*/ 	.short	(.L_1390 - .L_1389)
.L_1389:
        /*01c4*/ 	.word	0x00000000
.L_1390:


//--------------------- .nv.info._ZN17fastertransformer14softmax_kernelI6__halfS1_Li2EEEvPT_PKT0_PKS2_S8_iiiif --------------------------
	.section	.nv.info._ZN17fastertransformer14softmax_kernelI6__halfS1_Li2EEEvPT_PKT0_PKS2_S8_iiiif,"",@"SHT_CUDA_INFO"
	.sectionflags	@""
	.align	4


	//----- nvinfo : EIATTR_CUDA_API_VERSION
	.align		4
        /*0000*/ 	.byte	0x04, 0x37
        /*0002*/ 	.short	(.L_1392 - .L_1391)
.L_1391:
        /*0004*/ 	.word	0x00000082


	//----- nvinfo : EIATTR_SW2861232_WAR
	.align		4
.L_1392:
        /*0008*/ 	.byte	0x01, 0x35
	.zero		2


	//----- nvinfo : EIATTR_PARAM_CBANK
	.align		4
        /*000c*/ 	.byte	0x04, 0x0a
        /*000e*/ 	.short	(.L_1394 - .L_1393)
	.align		4
.L_1393:
        /*0010*/ 	.word	index@(.nv.constant0._ZN17fastertransformer14softmax_kernelI6__halfS1_Li2EEEvPT_PKT0_PKS2_S8_iiiif)
        /*0014*/ 	.short	0x0160
        /*0016*/ 	.short	0x0034


	//----- nvinfo : EIATTR_CBANK_PARAM_SIZE
	.align		4
.L_1394:
        /*0018*/ 	.byte	0x03, 0x19
        /*001a*/ 	.short	0x0034


	//----- nvinfo : EIATTR_KPARAM_INFO
	.align		4
        /*001c*/ 	.byte	0x04, 0x17
        /*001e*/ 	.short	(.L_1396 - .L_1395)
.L_1395:
        /*0020*/ 	.word	0x00000000
        /*0024*/ 	.short	0x0008
        /*0026*/ 	.short	0x0030
        /*0028*/ 	.byte	0x00, 0xf0, 0x11, 0x00


	//----- nvinfo : EIATTR_KPARAM_INFO
	.align		4
.L_1396:
        /*002c*/ 	.byte	0x04, 0x17
        /*002e*/ 	.short	(.L_1398 - .L_1397)
.L_1397:
        /*0030*/ 	.word	0x00000000
        /*0034*/ 	.short	0x0007
        /*0036*/ 	.short	0x002c
        /*0038*/ 	.byte	0x00, 0xf0, 0x11, 0x00


	//----- nvinfo : EIATTR_KPARAM_INFO
	.align		4
.L_1398:
        /*003c*/ 	.byte	0x04, 0x17
        /*003e*/ 	.short	(.L_1400 - .L_1399)
.L_1399:
        /*0040*/ 	.word	0x00000000
        /*0044*/ 	.short	0x0006
        /*0046*/ 	.short	0x0028
        /*0048*/ 	.byte	0x00, 0xf0, 0x11, 0x00


	//----- nvinfo : EIATTR_KPARAM_INFO
	.align		4
.L_1400:
        /*004c*/ 	.byte	0x04, 0x17
        /*004e*/ 	.short	(.L_1402 - .L_1401)
.L_1401:
        /*0050*/ 	.word	0x00000000
        /*0054*/ 	.short	0x0005
        /*0056*/ 	.short	0x0024
        /*0058*/ 	.byte	0x00, 0xf0, 0x11, 0x00


	//----- nvinfo : EIATTR_KPARAM_INFO
	.align		4
.L_1402:
        /*005c*/ 	.byte	0x04, 0x17
        /*005e*/ 	.short	(.L_1404 - .L_1403)
.L_1403:
        /*0060*/ 	.word	0x00000000
        /*0064*/ 	.short	0x0004
        /*0066*/ 	.short	0x0020
        /*0068*/ 	.byte	0x00, 0xf0, 0x11, 0x00


	//----- nvinfo : EIATTR_KPARAM_INFO
	.align		4
.L_1404:
        /*006c*/ 	.byte	0x04, 0x17
        /*006e*/ 	.short	(.L_1406 - .L_1405)
.L_1405:
        /*0070*/ 	.word	0x00000000
        /*0074*/ 	.short	0x0003
        /*0076*/ 	.short	0x0018
        /*0078*/ 	.byte	0x00, 0xf0, 0x21, 0x00


	//----- nvinfo : EIATTR_KPARAM_INFO
	.align		4
.L_1406:
        /*007c*/ 	.byte	0x04, 0x17
        /*007e*/ 	.short	(.L_1408 - .L_1407)
.L_1407:
        /*0080*/ 	.word	0x00000000
        /*0084*/ 	.short	0x0002
        /*0086*/ 	.short	0x0010
        /*0088*/ 	.byte	0x00, 0xf0, 0x21, 0x00


	//----- nvinfo : EIATTR_KPARAM_INFO
	.align		4
.L_1408:
        /*008c*/ 	.byte	0x04, 0x17
        /*008e*/ 	.short	(.L_1410 - .L_1409)
.L_1409:
        /*0090*/ 	.word	0x00000000
        /*0094*/ 	.short	0x0001
        /*0096*/ 	.short	0x0008
        /*0098*/ 	.byte	0x00, 0xf0, 0x21, 0x00


	//----- nvinfo : EIATTR_KPARAM_INFO
	.align		4
.L_1410:
        /*009c*/ 	.byte	0x04, 0x17
        /*009e*/ 	.short	(.L_1412 - .L_1411)
.L_1411:
        /*00a0*/ 	.word	0x00000000
        /*00a4*/ 	.short	0x0000
        /*00a6*/ 	.short	0x0000
        /*00a8*/ 	.byte	0x00, 0xf0, 0x21, 0x00


	//----- nvinfo : EIATTR_MAXREG_COUNT
	.align		4
.L_1412:
        /*00ac*/ 	.byte	0x03, 0x1b
        /*00ae*/ 	.short	0x00ff


	//----- nvinfo : EIATTR_NUM_BARRIERS
	.align		4
        /*00b0*/ 	.byte	0x02, 0x4c
        /*00b2*/ 	.byte	0x01
	.zero		1


	//----- nvinfo : EIATTR_MERCURY_ISA_VERSION
	.align		4
        /*00b4*/ 	.byte	0x03, 0x5f
        /*00b6*/ 	.short	0x0000


	//----- nvinfo : EIATTR_COOP_GROUP_MASK_REGIDS
	.align		4
        /*00b8*/ 	.byte	0x04, 0x29
        /*00ba*/ 	.short	(.L_1414 - .L_1413)


	//   ....[0]....
.L_1413:
        /*00bc*/ 	.word	0xffffffff


	//   ....[1]....
        /*00c0*/ 	.word	0xffffffff


	//   ....[2]....
        /*00c4*/ 	.word	0xffffffff


	//   ....[3]....
        /*00c8*/ 	.word	0xffffffff


	//   ....[4]....
        /*00cc*/ 	.word	0xffffffff


	//   ....[5]....
        /*00d0*/ 	.word	0xffffffff


	//   ....[6]....
        /*00d4*/ 	.word	0xffffffff


	//   ....[7]....
        /*00d8*/ 	.word	0xffffffff


	//   ....[8]....
        /*00dc*/ 	.word	0xffffffff


	//   ....[9]....
        /*00e0*/ 	.word	0xffffffff


	//   ....[10]....
        /*00e4*/ 	.word	0xffffffff


	//   ....[11]....
        /*00e8*/ 	.word	0xffffffff


	//   ....[12]....
        /*00ec*/ 	.word	0xffffffff


	//   ....[13]....
        /*00f0*/ 	.word	0xffffffff


	//   ....[14]....
        /*00f4*/ 	.word	0xffffffff


	//   ....[15]....
        /*00f8*/ 	.word	0xffffffff


	//   ....[16]....
        /*00fc*/ 	.word	0xffffffff


	//   ....[17]....
        /*0100*/ 	.word	0xffffffff


	//   ....[18]....
        /*0104*/ 	.word	0xffffffff


	//   ....[19]....
        /*0108*/ 	.word	0xffffffff


	//   ....[20]....
        /*010c*/ 	.word	0xffffffff


	//   ....[21]....
        /*0110*/ 	.word	0xffffffff


	//   ....[22]....
        /*0114*/ 	.word	0xffffffff


	//   ....[23]....
        /*0118*/ 	.word	0xffffffff


	//   ....[24]....
        /*011c*/ 	.word	0xffffffff


	//   ....[25]....
        /*0120*/ 	.word	0xffffffff


	//   ....[26]....
        /*0124*/ 	.word	0xffffffff


	//   ....[27]....
        /*0128*/ 	.word	0xffffffff


	//   ....[28]....
        /*012c*/ 	.word	0xffffffff


	//   ....[29]....
        /*0130*/ 	.word	0xffffffff


	//----- nvinfo : EIATTR_COOP_GROUP_INSTR_OFFSETS
	.align		4
.L_1414:
        /*0134*/ 	.byte	0x04, 0x28
        /*0136*/ 	.short	(.L_1416 - .L_1415)


	//   ....[0]....
.L_1415:
        /*0138*/ 	.word	0x00000940


	//   ....[1]....
        /*013c*/ 	.word	0x00000990


	//   ....[2]....
        /*0140*/ 	.word	0x000009c0


	//   ....[3]....
        /*0144*/ 	.word	0x000009e0


	//   ....[4]....
        /*0148*/ 	.word	0x00000a00


	//   ....[5]....
        /*014c*/ 	.word	0x00000a50


	//   ....[6]....
        /*0150*/ 	.word	0x00000a70


	//   ....[7]....
        /*0154*/ 	.word	0x00000a90


	//   ....[8]....
        /*0158*/ 	.word	0x00000ab0


	//   ....[9]....
        /*015c*/ 	.word	0x00000ad0


	//   ....[10]....
        /*0160*/ 	.word	0x00000b00


	//   ....[11]....
        /*0164*/ 	.word	0x00000b20


	//   ....[12]....
        /*0168*/ 	.word	0x00000b40


	//   ....[13]....
        /*016c*/ 	.word	0x00000b60


	//   ....[14]....
        /*0170*/ 	.word	0x00000b80


	//   ....[15]....
        /*0174*/ 	.word	0x00000d60


	//   ....[16]....
        /*0178*/ 	.word	0x00000db0


	//   ....[17]....
        /*017c*/ 	.word	0x00000de0


	//   ....[18]....
        /*0180*/ 	.word	0x00000e00


	//   ....[19]....
        /*0184*/ 	.word	0x00000e20


	//   ....[20]....
        /*0188*/ 	.word	0x00000e70


	//   ....[21]....
        /*018c*/ 	.word	0x00000e90


	//   ....[22]....
        /*0190*/ 	.word	0x00000eb0


	//   ....[23]....
        /*0194*/ 	.word	0x00000ed0


	//   ....[24]....
        /*0198*/ 	.word	0x00000ef0


	//   ....[25]....
        /*019c*/ 	.word	0x00000f20


	//   ....[26]....
        /*01a0*/ 	.word	0x00000f40


	//   ....[27]....
        /*01a4*/ 	.word	0x00000f60


	//   ....[28]....
        /*01a8*/ 	.word	0x00000f80


	//   ....[29]....
        /*01ac*/ 	.word	0x00000fa0


	//----- nvinfo : EIATTR_EXIT_INSTR_OFFSETS
	.align		4
.L_1416:
        /*01b0*/ 	.byte	0x04, 0x1c
        /*01b2*/ 	.short	(.L_1418 - .L_1417)


	//   ....[0]....
.L_1417:
        /*01b4*/ 	.word	0x00000130


	//   ....[1]....
        /*01b8*/ 	.word	0x000012e0


	//----- nvinfo : EIATTR_CTAIDZ_USED
	.align		4
.L_1418:
        /*01bc*/ 	.byte	0x01, 0x04
	.zero		2


	//----- nvinfo : EIATTR_CRS_STACK_SIZE
	.align		4
        /*01c0*/ 	.byte	0x04, 0x1e
        /*01c2*/ 	.short	(.L_1420 - .L_1419)
.L_1419:
        /*01c4*/ 	.word	0x00000000
.L_1420:


//--------------------- .nv.info._ZN17fastertransformer14softmax_kernelI6__halfS1_Li4EEEvPT_PKT0_PKS2_S8_iiiif --------------------------
	.section	.nv.info._ZN17fastertransformer14softmax_kernelI6__halfS1_Li4EEEvPT_PKT0_PKS2_S8_iiiif,"",@"SHT_CUDA_INFO"
	.sectionflags	@""
	.align	4


	//----- nvinfo : EIATTR_CUDA_API_VERSION
	.align		4
        /*0000*/ 	.byte	0x04, 0x37
        /*0002*/ 	.short	(.L_1422 - .L_1421)
.L_1421:
        /*0004*/ 	.word	0x00000082


	//----- nvinfo : EIATTR_SW2861232_WAR
	.align		4
.L_1422:
        /*0008*/ 	.byte	0x01, 0x35
	.zero		2


	//----- nvinfo : EIATTR_PARAM_CBANK
	.align		4
        /*000c*/ 	.byte	0x04, 0x0a
        /*000e*/ 	.short	(.L_1424 - .L_1423)
	.align		4
.L_1423:
        /*0010*/ 	.word	index@(.nv.constant0._ZN17fastertransformer14softmax_kernelI6__halfS1_Li4EEEvPT_PKT0_PKS2_S8_iiiif)
        /*0014*/ 	.short	0x0160
        /*0016*/ 	.short	0x0034


	//----- nvinfo : EIATTR_CBANK_PARAM_SIZE
	.align		4
.L_1424:
        /*0018*/ 	.byte	0x03, 0x19
        /*001a*/ 	.short	0x0034


	//----- nvinfo : EIATTR_KPARAM_INFO
	.align		4
        /*001c*/ 	.byte	0x04, 0x17
        /*001e*/ 	.short	(.L_1426 - .L_1425)
.L_1425:
        /*0020*/ 	.word	0x00000000
        /*0024*/ 	.short	0x0008
        /*0026*/ 	.short	0x0030
        /*0028*/ 	.byte	0x00, 0xf0, 0x11, 0x00


	//----- nvinfo : EIATTR_KPARAM_INFO
	.align		4
.L_1426:
        /*002c*/ 	.byte	0x04, 0x17
        /*002e*/ 	.short	(.L_1428 - .L_1427)
.L_1427:
        /*0030*/ 	.word	0x00000000
        /*0034*/ 	.short	0x0007
        /*0036*/ 	.short	0x002c
        /*0038*/ 	.byte	0x00, 0xf0, 0x11, 0x00


	//----- nvinfo : EIATTR_KPARAM_INFO
	.align		4
.L_1428:
        /*003c*/ 	.byte	0x04, 0x17
        /*003e*/ 	.short	(.L_1430 - .L_1429)
.L_1429:
        /*0040*/ 	.word	0x00000000
        /*0044*/ 	.short	0x0006
        /*0046*/ 	.short	0x0028
        /*0048*/ 	.byte	0x00, 0xf0, 0x11, 0x00


	//----- nvinfo : EIATTR_KPARAM_INFO
	.align		4
.L_1430:
        /*004c*/ 	.byte	0x04, 0x17
        /*004e*/ 	.short	(.L_1432 - .L_1431)
.L_1431:
        /*0050*/ 	.word	0x00000000
        /*0054*/ 	.short	0x0005
        /*0056*/ 	.short	0x0024
        /*0058*/ 	.byte	0x00, 0xf0, 0x11, 0x00


	//----- nvinfo : EIATTR_KPARAM_INFO
	.align		4
.L_1432:
        /*005c*/ 	.byte	0x04, 0x17
        /*005e*/ 	.short	(.L_1434 - .L_1433)
.L_1433:
        /*0060*/ 	.word	0x00000000
        /*0064*/ 	.short	0x0004
        /*0066*/ 	.short	0x0020
        /*0068*/ 	.byte	0x00, 0xf0, 0x11, 0x00


	//----- nvinfo : EIATTR_KPARAM_INFO
	.align		4
.L_1434:
        /*006c*/ 	.byte	0x04, 0x17
        /*006e*/ 	.short	(.L_1436 - .L_1435)
.L_1435:
        /*0070*/ 	.word	0x00000000
        /*0074*/ 	.short	0x0003
        /*0076*/ 	.short	0x0018
        /*0078*/ 	.byte	0x00, 0xf0, 0x21, 0x00


	//----- nvinfo : EIATTR_KPARAM_INFO
	.align		4
.L_1436:
        /*007c*/ 	.byte	0x04, 0x17
        /*007e*/ 	.short	(.L_1438 - .L_1437)
.L_1437:
        /*0080*/ 	.word	0x00000000
        /*0084*/ 	.short	0x0002
        /*0086*/ 	.short	0x0010
        /*0088*/ 	.byte	0x00, 0xf0, 0x21, 0x00


	//----- nvinfo : EIATTR_KPARAM_INFO
	.align		4
.L_1438:
        /*008c*/ 	.byte	0x04, 0x17
        /*008e*/ 	.short	(.L_1440 - .L_1439)
.L_1439:
        /*0090*/ 	.word	0x00000000
        /*0094*/ 	.short	0x0001
        /*0096*/ 	.short	0x0008
        /*0098*/ 	.byte	0x00, 0xf0, 0x21, 0x00


	//----- nvinfo : EIATTR_KPARAM_INFO
	.align		4
.L_1440:
        /*009c*/ 	.byte	0x04, 0x17
        /*009e*/ 	.short	(.L_1442 - .L_1441)
.L_1441:
        /*00a0*/ 	.word	0x00000000
        /*00a4*/ 	.short	0x0000
        /*00a6*/ 	.short	0x0000
        /*00a8*/ 	.byte	0x00, 0xf0, 0x21, 0x00


	//----- nvinfo : EIATTR_MAXREG_COUNT
	.align		4
.L_1442:
        /*00ac*/ 	.byte	0x03, 0x1b
        /*00ae*/ 	.short	0x00ff


	//----- nvinfo : EIATTR_NUM_BARRIERS
	.align		4
        /*00b0*/ 	.byte	0x02, 0x4c
        /*00b2*/ 	.byte	0x01
	.zero		1


	//----- nvinfo : EIATTR_MERCURY_ISA_VERSION
	.align		4
        /*00b4*/ 	.byte	0x03, 0x5f
        /*00b6*/ 	.short	0x0000


	//----- nvinfo : EIATTR_COOP_GROUP_MASK_REGIDS
	.align		4
        /*00b8*/ 	.byte	0x04, 0x29
        /*00ba*/ 	.short	(.L_1444 - .L_1443)


	//   ....[0]....
.L_1443:
        /*00bc*/ 	.word	0xffffffff


	//   ....[1]....
        /*00c0*/ 	.word	0xffffffff


	//   ....[2]....
        /*00c4*/ 	.word	0xffffffff


	//   ....[3]....
        /*00c8*/ 	.word	0xffffffff


	//   ....[4]....
        /*00cc*/ 	.word	0xffffffff


	//   ....[5]....
        /*00d0*/ 	.word	0xffffffff


	//   ....[6]....
        /*00d4*/ 	.word	0xffffffff


	//   ....[7]....
        /*00d8*/ 	.word	0xffffffff


	//   ....[8]....
        /*00dc*/ 	.word	0xffffffff


	//   ....[9]....
        /*00e0*/ 	.word	0xffffffff


	//   ....[10]....
        /*00e4*/ 	.word	0xffffffff


	//   ....[11]....
        /*00e8*/ 	.word	0xffffffff


	//   ....[12]....
        /*00ec*/ 	.word	0xffffffff


	//   ....[13]....
        /*00f0*/ 	.word	0xffffffff


	//   ....[14]....
        /*00f4*/ 	.word	0xffffffff


	//   ....[15]....
        /*00f8*/ 	.word	0xffffffff


	//   ....[16]....
        /*00fc*/ 	.word	0xffffffff


	//   ....[17]....
        /*0100*/ 	.word	0xffffffff


	//   ....[18]....
        /*0104*/ 	.word	0xffffffff


	//   ....[19]....
        /*0108*/ 	.word	0xffffffff


	//   ....[20]....
        /*010c*/ 	.word	0xffffffff


	//   ....[21]....
        /*0110*/ 	.word	0xffffffff


	//   ....[22]....
        /*0114*/ 	.word	0xffffffff


	//   ....[23]....
        /*0118*/ 	.word	0xffffffff


	//   ....[24]....
        /*011c*/ 	.word	0xffffffff


	//   ....[25]....
        /*0120*/ 	.word	0xffffffff


	//   ....[26]....
        /*0124*/ 	.word	0xffffffff


	//   ....[27]....
        /*0128*/ 	.word	0xffffffff


	//   ....[28]....
        /*012c*/ 	.word	0xffffffff


	//   ....[29]....
        /*0130*/ 	.word	0xffffffff


	//----- nvinfo : EIATTR_COOP_GROUP_INSTR_OFFSETS
	.align		4
.L_1444:
        /*0134*/ 	.byte	0x04, 0x28
        /*0136*/ 	.short	(.L_1446 - .L_1445)


	//   ....[0]....
.L_1445:
        /*0138*/ 	.word	0x00000940


	//   ....[1]....
        /*013c*/ 	.word	0x00000990


	//   ....[2]....
        /*0140*/ 	.word	0x000009c0


	//   ....[3]....
        /*0144*/ 	.word	0x000009e0


	//   ....[4]....
        /*0148*/ 	.word	0x00000a00


	//   ....[5]....
        /*014c*/ 	.word	0x00000a50


	//   ....[6]....
        /*0150*/ 	.word	0x00000a70


	//   ....[7]....
        /*0154*/ 	.word	0x00000a90


	//   ....[8]....
        /*0158*/ 	.word	0x00000ab0


	//   ....[9]....
        /*015c*/ 	.word	0x00000ad0


	//   ....[10]....
        /*0160*/ 	.word	0x00000b00


	//   ....[11]....
        /*0164*/ 	.word	0x00000b20


	//   ....[12]....
        /*0168*/ 	.word	0x00000b40


	//   ....[13]....
        /*016c*/ 	.word	0x00000b60


	//   ....[14]....
        /*0170*/ 	.word	0x00000b80


	//   ....[15]....
        /*0174*/ 	.word	0x00000d60


	//   ....[16]....
        /*0178*/ 	.word	0x00000db0


	//   ....[17]....
        /*017c*/ 	.word	0x00000de0


	//   ....[18]....
        /*0180*/ 	.word	0x00000e00


	//   ....[19]....
        /*0184*/ 	.word	0x00000e20


	//   ....[20]....
        /*0188*/ 	.word	0x00000e70


	//   ....[21]....
        /*018c*/ 	.word	0x00000e90


	//   ....[22]....
        /*0190*/ 	.word	0x00000eb0


	//   ....[23]....
        /*0194*/ 	.word	0x00000ed0


	//   ....[24]....
        /*0198*/ 	.word	0x00000ef0


	//   ....[25]....
        /*019c*/ 	.word	0x00000f20


	//   ....[26]....
        /*01a0*/ 	.word	0x00000f40


	//   ....[27]....
        /*01a4*/ 	.word	0x00000f60


	//   ....[28]....
        /*01a8*/ 	.word	0x00000f80


	//   ....[29]....
        /*01ac*/ 	.word	0x00000fa0


	//----- nvinfo : EIATTR_EXIT_INSTR_OFFSETS
	.align		4
.L_1446:
        /*01b0*/ 	.byte	0x04, 0x1c
        /*01b2*/ 	.short	(.L_1448 - .L_1447)


	//   ....[0]....
.L_1447:
        /*01b4*/ 	.word	0x00000130


	//   ....[1]....
        /*01b8*/ 	.word	0x000012e0


	//----- nvinfo : EIATTR_CTAIDZ_USED
	.align		4
.L_1448:
        /*01bc*/ 	.byte	0x01, 0x04
	.zero		2


	//----- nvinfo : EIATTR_CRS_STACK_SIZE
	.align		4
        /*01c0*/ 	.byte	0x04, 0x1e
        /*01c2*/ 	.short	(.L_1450 - .L_1449)
.L_1449:
        /*01c4*/ 	.word	0x00000000
.L_1450:


//--------------------- .nv.info._ZN17fastertransformer14softmax_kernelI6__halffLi1EEEvPT_PKT0_PKS2_S8_iiiif --------------------------
	.section	.nv.info._ZN17fastertransformer14softmax_kernelI6__halffLi1EEEvPT_PKT0_PKS2_S8_iiiif,"",@"SHT_CUDA_INFO"
	.sectionflags	@""
	.align	4


	//----- nvinfo : EIATTR_CUDA_API_VERSION
	.align		4
        /*0000*/ 	.byte	0x04, 0x37
        /*0002*/ 	.short	(.L_1452 - .L_1451)
.L_1451:
        /*0004*/ 	.word	0x00000082


	//----- nvinfo : EIATTR_SW2861232_WAR
	.align		4
.L_1452:
        /*0008*/ 	.byte	0x01, 0x35
	.zero		2


	//----- nvinfo : EIATTR_PARAM_CBANK
	.align		4
        /*000c*/ 	.byte	0x04, 0x0a
        /*000e*/ 	.short	(.L_1454 - .L_1453)
	.align		4
.L_1453:
        /*0010*/ 	.word	index@(.nv.constant0._ZN17fastertransformer14softmax_kernelI6__halffLi1EEEvPT_PKT0_PKS2_S8_iiiif)
        /*0014*/ 	.short	0x0160
        /*0016*/ 	.short	0x0034


	//----- nvinfo : EIATTR_CBANK_PARAM_SIZE
	.align		4
.L_1454:
        /*0018*/ 	.byte	0x03, 0x19
        /*001a*/ 	.short	0x0034


	//----- nvinfo : EIATTR_KPARAM_INFO
	.align		4
        /*001c*/ 	.byte	0x04, 0x17
        /*001e*/ 	.short	(.L_1456 - .L_1455)
.L_1455:
        /*0020*/ 	.word	0x00000000
        /*0024*/ 	.short	0x0008
        /*0026*/ 	.short	0x0030
        /*0028*/ 	.byte	0x00, 0xf0, 0x11, 0x00


	//----- nvinfo : EIATTR_KPARAM_INFO
	.align		4
.L_1456:
        /*002c*/ 	.byte	0x04, 0x17
        /*002e*/ 	.short	(.L_1458 - .L_1457)
.L_1457:
        /*0030*/ 	.word	0x00000000
        /*0034*/ 	.short	0x0007
        /*0036*/ 	.short	0x002c
        /*0038*/ 	.byte	0x00, 0xf0, 0x11, 0x00


	//----- nvinfo : EIATTR_KPARAM_INFO
	.align		4
.L_1458:
        /*003c*/ 	.byte	0x04, 0x17
        /*003e*/ 	.short	(.L_1460 - .L_1459)
.L_1459:
        /*0040*/ 	.word	0x00000000
        /*0044*/ 	.short	0x0006
        /*0046*/ 	.short	0x0028
        /*0048*/ 	.byte	0x00, 0xf0, 0x11, 0x00


	//----- nvinfo : EIATTR_KPARAM_INFO
	.align		4
.L_1460:
        /*004c*/ 	.byte	0x04, 0x17
        /*004e*/ 	.short	(.L_1462 - .L_1461)
.L_1461:
        /*0050*/ 	.word	0x00000000
        /*0054*/ 	.short	0x0005
        /*0056*/ 	.short	0x0024
        /*0058*/ 	.byte	0x00, 0xf0, 0x11, 0x00


	//----- nvinfo : EIATTR_KPARAM_INFO
	.align		4
.L_1462:
        /*005c*/ 	.byte	0x04, 0x17
        /*005e*/ 	.short	(.L_1464 - .L_1463)
.L_1463:
        /*0060*/ 	.word	0x00000000
        /*0064*/ 	.short	0x0004
        /*0066*/ 	.short	0x0020
        /*0068*/ 	.byte	0x00, 0xf0, 0x11, 0x00


	//----- nvinfo : EIATTR_KPARAM_INFO
	.align		4
.L_1464:
        /*006c*/ 	.byte	0x04, 0x17
        /*006e*/ 	.short	(.L_1466 - .L_1465)
.L_1465:
        /*0070*/ 	.word	0x00000000
        /*0074*/ 	.short	0x0003
        /*0076*/ 	.short	0x0018
        /*0078*/ 	.byte	0x00, 0xf0, 0x21, 0x00


	//----- nvinfo : EIATTR_KPARAM_INFO
	.align		4
.L_1466:
        /*007c*/ 	.byte	0x04, 0x17
        /*007e*/ 	.short	(.L_1468 - .L_1467)
.L_1467:
        /*0080*/ 	.word	0x00000000
        /*0084*/ 	.short	0x0002
        /*0086*/ 	.short	0x0010
        /*0088*/ 	.byte	0x00, 0xf0, 0x21, 0x00


	//----- nvinfo : EIATTR_KPARAM_INFO
	.align		4
.L_1468:
        /*008c*/ 	.byte	0x04, 0x17
        /*008e*/ 	.short	(.L_1470 - .L_1469)
.L_1469:
        /*0090*/ 	.word	0x00000000
        /*0094*/ 	.short	0x0001
        /*0096*/ 	.short	0x0008
        /*0098*/ 	.byte	0x00, 0xf0, 0x21, 0x00


	//----- nvinfo : EIATTR_KPARAM_INFO
	.align		4
.L_1470:
        /*009c*/ 	.byte	0x04, 0x17
        /*009e*/ 	.short	(.L_1472 - .L_1471)
.L_1471:
        /*00a0*/ 	.word	0x00000000
        /*00a4*/ 	.short	0x0000
        /*00a6*/ 	.short	0x0000
        /*00a8*/ 	.byte	0x00, 0xf0, 0x21, 0x00


	//----- nvinfo : EIATTR_MAXREG_COUNT
	.align		4
.L_1472:
        /*00ac*/ 	.byte	0x03, 0x1b
        /*00ae*/ 	.short	0x00ff


	//----- nvinfo : EIATTR_NUM_BARRIERS
	.align		4
        /*00b0*/ 	.byte	0x02, 0x4c
        /*00b2*/ 	.byte	0x01
	.zero		1


	//----- nvinfo : EIATTR_MERCURY_ISA_VERSION
	.align		4
        /*00b4*/ 	.byte	0x03, 0x5f
        /*00b6*/ 	.short	0x0000


	//----- nvinfo : EIATTR_COOP_GROUP_MASK_REGIDS
	.align		4
        /*00b8*/ 	.byte	0x04, 0x29
        /*00ba*/ 	.short	(.L_1474 - .L_1473)


	//   ....[0]....
.L_1473:
        /*00bc*/ 	.word	0xffffffff


	//   ....[1]....
        /*00c0*/ 	.word	0xffffffff


	//   ....[2]....
        /*00c4*/ 	.word	0xffffffff


	//   ....[3]....
        /*00c8*/ 	.word	0xffffffff


	//   ....[4]....
        /*00cc*/ 	.word	0xffffffff


	//   ....[5]....
        /*00d0*/ 	.word	0xffffffff


	//   ....[6]....
        /*00d4*/ 	.word	0xffffffff


	//   ....[7]....
        /*00d8*/ 	.word	0xffffffff


	//   ....[8]....
        /*00dc*/ 	.word	0xffffffff


	//   ....[9]....
        /*00e0*/ 	.word	0xffffffff


	//   ....[10]....
        /*00e4*/ 	.word	0xffffffff


	//   ....[11]....
        /*00e8*/ 	.word	0xffffffff


	//   ....[12]....
        /*00ec*/ 	.word	0xffffffff


	//   ....[13]....
        /*00f0*/ 	.word	0xffffffff


	//   ....[14]....
        /*00f4*/ 	.word	0xffffffff


	//   ....[15]....
        /*00f8*/ 	.word	0xffffffff


	//   ....[16]....
        /*00fc*/ 	.word	0xffffffff


	//   ....[17]....
        /*0100*/ 	.word	0xffffffff


	//   ....[18]....
        /*0104*/ 	.word	0xffffffff


	//   ....[19]....
        /*0108*/ 	.word	0xffffffff


	//   ....[20]....
        /*010c*/ 	.word	0xffffffff


	//   ....[21]....
        /*0110*/ 	.word	0xffffffff


	//   ....[22]....
        /*0114*/ 	.word	0xffffffff


	//   ....[23]....
        /*0118*/ 	.word	0xffffffff


	//   ....[24]....
        /*011c*/ 	.word	0xffffffff


	//   ....[25]....
        /*0120*/ 	.word	0xffffffff


	//   ....[26]....
        /*0124*/ 	.word	0xffffffff


	//   ....[27]....
        /*0128*/ 	.word	0xffffffff


	//   ....[28]....
        /*012c*/ 	.word	0xffffffff


	//   ....[29]....
        /*0130*/ 	.word	0xffffffff


	//----- nvinfo : EIATTR_COOP_GROUP_INSTR_OFFSETS
	.align		4
.L_1474:
        /*0134*/ 	.byte	0x04, 0x28
        /*0136*/ 	.short	(.L_1476 - .L_1475)


	//   ....[0]....
.L_1475:
        /*0138*/ 	.word	0x00000910


	//   ....[1]....
        /*013c*/ 	.word	0x00000960


	//   ....[2]....
        /*0140*/ 	.word	0x00000990


	//   ....[3]....
        /*0144*/ 	.word	0x000009b0


	//   ....[4]....
        /*0148*/ 	.word	0x000009d0


	//   ....[5]....
        /*014c*/ 	.word	0x00000a20


	//   ....[6]....
        /*0150*/ 	.word	0x00000a40


	//   ....[7]....
        /*0154*/ 	.word	0x00000a60


	//   ....[8]....
        /*0158*/ 	.word	0x00000a80


	//   ....[9]....
        /*015c*/ 	.word	0x00000aa0


	//   ....[10]....
        /*0160*/ 	.word	0x00000ad0


	//   ....[11]....
        /*0164*/ 	.word	0x00000af0


	//   ....[12]....
        /*0168*/ 	.word	0x00000b10


	//   ....[13]....
        /*016c*/ 	.word	0x00000b30


	//   ....[14]....
        /*0170*/ 	.word	0x00000b50


	//   ....[15]....
        /*0174*/ 	.word	0x00000d10


	//   ....[16]....
        /*0178*/ 	.word	0x00000d60


	//   ....[17]....
        /*017c*/ 	.word	0x00000d90


	//   ....[18]....
        /*0180*/ 	.word	0x00000db0


	//   ....[19]....
        /*0184*/ 	.word	0x00000dd0


	//   ....[20]....
        /*0188*/ 	.word	0x00000e20


	//   ....[21]....
        /*018c*/ 	.word	0x00000e40


	//   ....[22]....
        /*0190*/ 	.word	0x00000e60


	//   ....[23]....
        /*0194*/ 	.word	0x00000e80


	//   ....[24]....
        /*0198*/ 	.word	0x00000ea0


	//   ....[25]....
        /*019c*/ 	.word	0x00000ed0


	//   ....[26]....
        /*01a0*/ 	.word	0x00000ef0


	//   ....[27]....
        /*01a4*/ 	.word	0x00000f10


	//   ....[28]....
        /*01a8*/ 	.word	0x00000f30


	//   ....[29]....
        /*01ac*/ 	.word	0x00000f50


	//----- nvinfo : EIATTR_EXIT_INSTR_OFFSETS
	.align		4
.L_1476:
        /*01b0*/ 	.byte	0x04, 0x1c
        /*01b2*/ 	.short	(.L_1478 - .L_1477)


	//   ....[0]....
.L_1477:
        /*01b4*/ 	.word	0x00000120


	//   ....[1]....
        /*01b8*/ 	.word	0x00001260


	//----- nvinfo : EIATTR_CTAIDZ_USED
	.align		4
.L_1478:
        /*01bc*/ 	.byte	0x01, 0x04
	.zero		2


	//----- nvinfo : EIATTR_CRS_STACK_SIZE
	.align		4
        /*01c0*/ 	.byte	0x04, 0x1e
        /*01c2*/ 	.short	(.L_1480 - .L_1479)
.L_1479:
        /*01c4*/ 	.word	0x00000000
.L_1480:


//--------------------- .nv.info._ZN17fastertransformer14softmax_kernelI6__halffLi2EEEvPT_PKT0_PKS2_S8_iiiif --------------------------
	.section	.nv.info._ZN17fastertransformer14softmax_kernelI6__halffLi2EEEvPT_PKT0_PKS2_S8_iiiif,"",@"SHT_CUDA_INFO"
	.sectionflags	@""
	.align	4


	//----- nvinfo : EIATTR_CUDA_API_VERSION
	.align		4
        /*0000*/ 	.byte	0x04, 0x37
        /*0002*/ 	.short	(.L_1482 - .L_1481)
.L_1481:
        /*0004*/ 	.word	0x00000082


	//----- nvinfo : EIATTR_SW2861232_WAR
	.align		4
.L_1482:
        /*0008*/ 	.byte	0x01, 0x35
	.zero		2


	//----- nvinfo : EIATTR_PARAM_CBANK
	.align		4
        /*000c*/ 	.byte	0x04, 0x0a
        /*000e*/ 	.short	(.L_1484 - .L_1483)
	.align		4
.L_1483:
        /*0010*/ 	.word	index@(.nv.constant0._ZN17fastertransformer14softmax_kernelI6__halffLi2EEEvPT_PKT0_PKS2_S8_iiiif)
        /*0014*/ 	.short	0x0160
        /*0016*/ 	.short	0x0034


	//----- nvinfo : EIATTR_CBANK_PARAM_SIZE
	.align		4
.L_1484:
        /*0018*/ 	.byte	0x03, 0x19
        /*001a*/ 	.short	0x0034


	//----- nvinfo : EIATTR_KPARAM_INFO
	.align		4
        /*001c*/ 	.byte	0x04, 0x17
        /*001e*/ 	.short	(.L_1486 - .L_1485)
.L_1485:
        /*0020*/ 	.word	0x00000000
        /*0024*/ 	.short	0x0008
        /*0026*/ 	.short	0x0030
        /*0028*/ 	.byte	0x00, 0xf0, 0x11, 0x00


	//----- nvinfo : EIATTR_KPARAM_INFO
	.align		4
.L_1486:
        /*002c*/ 	.byte	0x04, 0x17
        /*002e*/ 	.short	(.L_1488 - .L_1487)
.L_1487:
        /*0030*/ 	.word	0x00000000
        /*0034*/ 	.short	0x0007
        /*0036*/ 	.short	0x002c
        /*0038*/ 	.byte	0x00, 0xf0, 0x11, 0x00


	//----- nvinfo : EIATTR_KPARAM_INFO
	.align		4
.L_1488:
        /*003c*/ 	.byte	0x04, 0x17
        /*003e*/ 	.short	(.L_1490 - .L_1489)
.L_1489:
        /*0040*/ 	.word	0x00000000
        /*0044*/ 	.short	0x0006
        /*0046*/ 	.short	0x0028
        /*0048*/ 	.byte	0x00, 0xf0, 0x11, 0x00


	//----- nvinfo : EIATTR_KPARAM_INFO
	.align		4
.L_1490:
        /*004c*/ 	.byte	0x04, 0x17
        /*004e*/ 	.short	(.L_1492 - .L_1491)
.L_1491:
        /*0050*/ 	.word	0x00000000
        /*0054*/ 	.short	0x0005
        /*0056*/ 	.short	0x0024
        /*0058*/ 	.byte	0x00, 0xf0, 0x11, 0x00


	//----- nvinfo : EIATTR_KPARAM_INFO
	.align		4
.L_1492:
        /*005c*/ 	.byte	0x04, 0x17
        /*005e*/ 	.short	(.L_1494 - .L_1493)
.L_1493:
        /*0060*/ 	.word	0x00000000
        /*0064*/ 	.short	0x0004
        /*0066*/ 	.short	0x0020
        /*0068*/ 	.byte	0x00, 0xf0, 0x11, 0x00


	//----- nvinfo : EIATTR_KPARAM_INFO
	.align		4
.L_1494:
        /*006c*/ 	.byte	0x04, 0x17
        /*006e*/ 	.short	(.L_1496 - .L_1495)
.L_1495:
        /*0070*/ 	.word	0x00000000
        /*0074*/ 	.short	0x0003
        /*0076*/ 	.short	0x0018
        /*0078*/ 	.byte	0x00, 0xf0, 0x21, 0x00


	//----- nvinfo : EIATTR_KPARAM_INFO
	.align		4
.L_1496:
        /*007c*/ 	.byte	0x04, 0x17
        /*007e*/ 	.short	(.L_1498 - .L_1497)
.L_1497:
        /*0080*/ 	.word	0x00000000
        /*0084*/ 	.short	0x0002
        /*0086*/ 	.short	0x0010
        /*0088*/ 	.byte	0x00, 0xf0, 0x21, 0x00


	//----- nvinfo : EIATTR_KPARAM_INFO
	.align		4
.L_1498:
        /*008c*/ 	.byte	0x04, 0x17
        /*008e*/ 	.short	(.L_1500 - .L_1499)
.L_1499:
        /*0090*/ 	.word	0x00000000
        /*0094*/ 	.short	0x0001
        /*0096*/ 	.short	0x0008
        /*0098*/ 	.byte	0x00, 0xf0, 0x21, 0x00


	//----- nvinfo : EIATTR_KPARAM_INFO
	.align		4
.L_1500:
        /*009c*/ 	.byte	0x04, 0x17
        /*009e*/ 	.short	(.L_1502 - .L_1501)
.L_1501:
        /*00a0*/ 	.word	0x00000000
        /*00a4*/ 	.short	0x0000
        /*00a6*/ 	.short	0x0000
        /*00a8*/ 	.byte	0x00, 0xf0, 0x21, 0x00


	//----- nvinfo : EIATTR_MAXREG_COUNT
	.align		4
.L_1502:
        /*00ac*/ 	.byte	0x03, 0x1b
        /*00ae*/ 	.short	0x00ff


	//----- nvinfo : EIATTR_NUM_BARRIERS
	.align		4
        /*00b0*/ 	.byte	0x02, 0x4c
        /*00b2*/ 	.byte	0x01
	.zero		1


	//----- nvinfo : EIATTR_MERCURY_ISA_VERSION
	.align		4
        /*00b4*/ 	.byte	0x03, 0x5f
        /*00b6*/ 	.short	0x0000


	//----- nvinfo : EIATTR_COOP_GROUP_MASK_REGIDS
	.align		4
        /*00b8*/ 	.byte	0x04, 0x29
        /*00ba*/ 	.short	(.L_1504 - .L_1503)


	//   ....[0]....
.L_1503:
        /*00bc*/ 	.word	0xffffffff


	//   ....[1]....
        /*00c0*/ 	.word	0xffffffff


	//   ....[2]....
        /*00c4*/ 	.word	0xffffffff


	//   ....[3]....
        /*00c8*/ 	.word	0xffffffff


	//   ....[4]....
        /*00cc*/ 	.word	0xffffffff


	//   ....[5]....
        /*00d0*/ 	.word	0xffffffff


	//   ....[6]....
        /*00d4*/ 	.word	0xffffffff


	//   ....[7]....
        /*00d8*/ 	.word	0xffffffff


	//   ....[8]....
        /*00dc*/ 	.word	0xffffffff


	//   ....[9]....
        /*00e0*/ 	.word	0xffffffff


	//   ....[10]....
        /*00e4*/ 	.word	0xffffffff


	//   ....[11]....
        /*00e8*/ 	.word	0xffffffff


	//   ....[12]....
        /*00ec*/ 	.word	0xffffffff


	//   ....[13]....
        /*00f0*/ 	.word	0xffffffff


	//   ....[14]....
        /*00f4*/ 	.word	0xffffffff


	//   ....[15]....
        /*00f8*/ 	.word	0xffffffff


	//   ....[16]....
        /*00fc*/ 	.word	0xffffffff


	//   ....[17]....
        /*0100*/ 	.word	0xffffffff


	//   ....[18]....
        /*0104*/ 	.word	0xffffffff


	//   ....[19]....
        /*0108*/ 	.word	0xffffffff


	//   ....[20]....
        /*010c*/ 	.word	0xffffffff


	//   ....[21]....
        /*0110*/ 	.word	0xffffffff


	//   ....[22]....
        /*0114*/ 	.word	0xffffffff


	//   ....[23]....
        /*0118*/ 	.word	0xffffffff


	//   ....[24]....
        /*011c*/ 	.word	0xffffffff


	//   ....[25]....
        /*0120*/ 	.word	0xffffffff


	//   ....[26]....
        /*0124*/ 	.word	0xffffffff


	//   ....[27]....
        /*0128*/ 	.word	0xffffffff


	//   ....[28]....
        /*012c*/ 	.word	0xffffffff


	//   ....[29]....
        /*0130*/ 	.word	0xffffffff


	//----- nvinfo : EIATTR_COOP_GROUP_INSTR_OFFSETS
	.align		4
.L_1504:
        /*0134*/ 	.byte	0x04, 0x28
        /*0136*/ 	.short	(.L_1506 - .L_1505)


	//   ....[0]....
.L_1505:
        /*0138*/ 	.word	0x00000920


	//   ....[1]....
        /*013c*/ 	.word	0x00000970


	//   ....[2]....
        /*0140*/ 	.word	0x000009a0


	//   ....[3]....
        /*0144*/ 	.word	0x000009c0


	//   ....[4]....
        /*0148*/ 	.word	0x000009e0


	//   ....[5]....
        /*014c*/ 	.word	0x00000a30


	//   ....[6]....
        /*0150*/ 	.word	0x00000a50


	//   ....[7]....
        /*0154*/ 	.word	0x00000a70


	//   ....[8]....
        /*0158*/ 	.word	0x00000a90


	//   ....[9]....
        /*015c*/ 	.word	0x00000ab0


	//   ....[10]....
        /*0160*/ 	.word	0x00000ae0


	//   ....[11]....
        /*0164*/ 	.word	0x00000b00


	//   ....[12]....
        /*0168*/ 	.word	0x00000b20


	//   ....[13]....
        /*016c*/ 	.word	0x00000b40


	//   ....[14]....
        /*0170*/ 	.word	0x00000b60


	//   ....[15]....
        /*0174*/ 	.word	0x00000d50


	//   ....[16]....
        /*0178*/ 	.word	0x00000da0


	//   ....[17]....
        /*017c*/ 	.word	0x00000dd0


	//   ....[18]....
        /*0180*/ 	.word	0x00000df0


	//   ....[19]....
        /*0184*/ 	.word	0x00000e10


	//   ....[20]....
        /*0188*/ 	.word	0x00000e60


	//   ....[21]....
        /*018c*/ 	.word	0x00000e80


	//   ....[22]....
        /*0190*/ 	.word	0x00000ea0


	//   ....[23]....
        /*0194*/ 	.word	0x00000ec0


	//   ....[24]....
        /*0198*/ 	.word	0x00000ee0


	//   ....[25]....
        /*019c*/ 	.word	0x00000f10


	//   ....[26]....
        /*01a0*/ 	.word	0x00000f30


	//   ....[27]....
        /*01a4*/ 	.word	0x00000f50


	//   ....[28]....
        /*01a8*/ 	.word	0x00000f70


	//   ....[29]....
        /*01ac*/ 	.word	0x00000f90


	//----- nvinfo : EIATTR_EXIT_INSTR_OFFSETS
	.align		4
.L_1506:
        /*01b0*/ 	.byte	0x04, 0x1c
        /*01b2*/ 	.short	(.L_1508 - .L_1507)


	//   ....[0]....
.L_1507:
        /*01b4*/ 	.word	0x00000130


	//   ....[1]....
        /*01b8*/ 	.word	0x000012e0


	//----- nvinfo : EIATTR_CTAIDZ_USED
	.align		4
.L_1508:
        /*01bc*/ 	.byte	0x01, 0x04
	.zero		2


	//----- nvinfo : EIATTR_CRS_STACK_SIZE
	.align		4
        /*01c0*/ 	.byte	0x04, 0x1e
        /*01c2*/ 	.short	(.L_1510 - .L_1509)
.L_1509:
        /*01c4*/ 	.word	0x00000000
.L_1510:


//--------------------- .nv.info._ZN17fastertransformer14softmax_kernelI6__halffLi4EEEvPT_PKT0_PKS2_S8_iiiif --------------------------
	.section	.nv.info._ZN17fastertransformer14softmax_kernelI6__halffLi4EEEvPT_PKT0_PKS2_S8_iiiif,"",@"SHT_CUDA_INFO"
	.sectionflags	@""
	.align	4


	//----- nvinfo : EIATTR_CUDA_API_VERSION
	.align		4
        /*0000*/ 	.byte	0x04, 0x37
        /*0002*/ 	.short	(.L_1512 - .L_1511)
.L_1511:
        /*0004*/ 	.word	0x00000082


	//----- nvinfo : EIATTR_SW2861232_WAR
	.align		4
.L_1512:
        /*0008*/ 	.byte	0x01, 0x35
	.zero		2


	//----- nvinfo : EIATTR_PARAM_CBANK
	.align		4
        /*000c*/ 	.byte	0x04, 0x0a
        /*000e*/ 	.short	(.L_1514 - .L_1513)
	.align		4
.L_1513:
        /*0010*/ 	.word	index@(.nv.constant0._ZN17fastertransformer14softmax_kernelI6__halffLi4EEEvPT_PKT0_PKS2_S8_iiiif)
        /*0014*/ 	.short	0x0160
        /*0016*/ 	.short	0x0034


	//----- nvinfo : EIATTR_CBANK_PARAM_SIZE
	.align		4
.L_1514:
        /*0018*/ 	.byte	0x03, 0x19
        /*001a*/ 	.short	0x0034


	//----- nvinfo : EIATTR_KPARAM_INFO
	.align		4
        /*001c*/ 	.byte	0x04, 0x17
        /*001e*/ 	.short	(.L_1516 - .L_1515)
.L_1515:
        /*0020*/ 	.word	0x00000000
        /*0024*/ 	.short	0x0008
        /*0026*/ 	.short	0x0030
        /*0028*/ 	.byte	0x00, 0xf0, 0x11, 0x00


	//----- nvinfo : EIATTR_KPARAM_INFO
	.align		4
.L_1516:
        /*002c*/ 	.byte	0x04, 0x17
        /*002e*/ 	.short	(.L_1518 - .L_1517)
.L_1517:
        /*0030*/ 	.word	0x00000000
        /*0034*/ 	.short	0x0007
        /*0036*/ 	.short	0x002c
        /*0038*/ 	.byte	0x00, 0xf0, 0x11, 0x00


	//----- nvinfo : EIATTR_KPARAM_INFO
	.align		4
.L_1518:
        /*003c*/ 	.byte	0x04, 0x17
        /*003e*/ 	.short	(.L_1520 - .L_1519)
.L_1519:
        /*0040*/ 	.word	0x00000000
        /*0044*/ 	.short	0x0006
        /*0046*/ 	.short	0x0028
        /*0048*/ 	.byte	0x00, 0xf0, 0x11, 0x00


	//----- nvinfo : EIATTR_KPARAM_INFO
	.align		4
.L_1520:
        /*004c*/ 	.byte	0x04, 0x17
        /*004e*/ 	.short	(.L_1522 - .L_1521)
.L_1521:
        /*0050*/ 	.word	0x00000000
        /*0054*/ 	.short	0x0005
        /*0056*/ 	.short	0x0024
        /*0058*/ 	.byte	0x00, 0xf0, 0x11, 0x00


	//----- nvinfo : EIATTR_KPARAM_INFO
	.align		4
.L_1522:
        /*005c*/ 	.byte	0x04, 0x17
        /*005e*/ 	.short	(.L_1524 - .L_1523)
.L_1523:
        /*0060*/ 	.word	0x00000000
        /*0064*/ 	.short	0x0004
        /*0066*/ 	.short	0x0020
        /*0068*/ 	.byte	0x00, 0xf0, 0x11, 0x00


	//----- nvinfo : EIATTR_KPARAM_INFO
	.align		4
.L_1524:
        /*006c*/ 	.byte	0x04, 0x17
        /*006e*/ 	.short	(.L_1526 - .L_1525)
.L_1525:
        /*0070*/ 	.word	0x00000000
        /*0074*/ 	.short	0x0003
        /*0076*/ 	.short	0x0018
        /*0078*/ 	.byte	0x00, 0xf0, 0x21, 0x00


	//----- nvinfo : EIATTR_KPARAM_INFO
	.align		4
.L_1526:
        /*007c*/ 	.byte	0x04, 0x17
        /*007e*/ 	.short	(.L_1528 - .L_1527)
.L_1527:
        /*0080*/ 	.word	0x00000000
        /*0084*/ 	.short	0x0002
        /*0086*/ 	.short	0x0010
        /*0088*/ 	.byte	0x00, 0xf0, 0x21, 0x00


	//----- nvinfo : EIATTR_KPARAM_INFO
	.align		4
.L_1528:
        /*008c*/ 	.byte	0x04, 0x17
        /*008e*/ 	.short	(.L_1530 - .L_1529)
.L_1529:
        /*0090*/ 	.word	0x00000000
        /*0094*/ 	.short	0x0001
        /*0096*/ 	.short	0x0008
        /*0098*/ 	.byte	0x00, 0xf0, 0x21, 0x00


	//----- nvinfo : EIATTR_KPARAM_INFO
	.align		4
.L_1530:
        /*009c*/ 	.byte	0x04, 0x17
        /*009e*/ 	.short	(.L_1532 - .L_1531)
.L_1531:
        /*00a0*/ 	.word	0x00000000
        /*00a4*/ 	.short	0x0000
        /*00a6*/ 	.short	0x0000
        /*00a8*/ 	.byte	0x00, 0xf0, 0x21, 0x00


	//----- nvinfo : EIATTR_MAXREG_COUNT
	.align		4
.L_1532:
        /*00ac*/ 	.byte	0x03, 0x1b
        /*00ae*/ 	.short	0x00ff


	//----- nvinfo : EIATTR_NUM_BARRIERS
	.align		4
        /*00b0*/ 	.byte	0x02, 0x4c
        /*00b2*/ 	.byte	0x01
	.zero		1


	//----- nvinfo : EIATTR_MERCURY_ISA_VERSION
	.align		4
        /*00b4*/ 	.byte	0x03, 0x5f
        /*00b6*/ 	.short	0x0000


	//----- nvinfo : EIATTR_COOP_GROUP_MASK_REGIDS
	.align		4
        /*00b8*/ 	.byte	0x04, 0x29
        /*00ba*/ 	.short	(.L_1534 - .L_1533)


	//   ....[0]....
.L_1533:
        /*00bc*/ 	.word	0xffffffff


	//   ....[1]....
        /*00c0*/ 	.word	0xffffffff


	//   ....[2]....
        /*00c4*/ 	.word	0xffffffff


	//   ....[3]....
        /*00c8*/ 	.word	0xffffffff


	//   ....[4]....
        /*00cc*/ 	.word	0xffffffff


	//   ....[5]....
        /*00d0*/ 	.word	0xffffffff


	//   ....[6]....
        /*00d4*/ 	.word	0xffffffff


	//   ....[7]....
        /*00d8*/ 	.word	0xffffffff


	//   ....[8]....
        /*00dc*/ 	.word	0xffffffff


	//   ....[9]....
        /*00e0*/ 	.word	0xffffffff


	//   ....[10]....
        /*00e4*/ 	.word	0xffffffff


	//   ....[11]....
        /*00e8*/ 	.word	0xffffffff


	//   ....[12]....
        /*00ec*/ 	.word	0xffffffff


	//   ....[13]....
        /*00f0*/ 	.word	0xffffffff


	//   ....[14]....
        /*00f4*/ 	.word	0xffffffff


	//   ....[15]....
        /*00f8*/ 	.word	0xffffffff


	//   ....[16]....
        /*00fc*/ 	.word	0xffffffff


	//   ....[17]....
        /*0100*/ 	.word	0xffffffff


	//   ....[18]....
        /*0104*/ 	.word	0xffffffff


	//   ....[19]....
        /*0108*/ 	.word	0xffffffff


	//   ....[20]....
        /*010c*/ 	.word	0xffffffff


	//   ....[21]....
        /*0110*/ 	.word	0xffffffff


	//   ....[22]....
        /*0114*/ 	.word	0xffffffff


	//   ....[23]....
        /*0118*/ 	.word	0xffffffff


	//   ....[24]....
        /*011c*/ 	.word	0xffffffff


	//   ....[25]....
        /*0120*/ 	.word	0xffffffff


	//   ....[26]....
        /*0124*/ 	.word	0xffffffff


	//   ....[27]....
        /*0128*/ 	.word	0xffffffff


	//   ....[28]....
        /*012c*/ 	.word	0xffffffff


	//   ....[29]....
        /*0130*/ 	.word	0xffffffff


	//----- nvinfo : EIATTR_COOP_GROUP_INSTR_OFFSETS
	.align		4
.L_1534:
        /*0134*/ 	.byte	0x04, 0x28
        /*0136*/ 	.short	(.L_1536 - .L_1535)


	//   ....[0]....
.L_1535:
        /*0138*/ 	.word	0x00000920


	//   ....[1]....
        /*013c*/ 	.word	0x00000970


	//   ....[2]....
        /*0140*/ 	.word	0x000009a0


	//   ....[3]....
        /*0144*/ 	.word	0x000009c0


	//   ....[4]....
        /*0148*/ 	.word	0x000009e0


	//   ....[5]....
        /*014c*/ 	.word	0x00000a30


	//   ....[6]....
        /*0150*/ 	.word	0x00000a50


	//   ....[7]....
        /*0154*/ 	.word	0x00000a70


	//   ....[8]....
        /*0158*/ 	.word	0x00000a90


	//   ....[9]....
        /*015c*/ 	.word	0x00000ab0


	//   ....[10]....
        /*0160*/ 	.word	0x00000ae0


	//   ....[11]....
        /*0164*/ 	.word	0x00000b00


	//   ....[12]....
        /*0168*/ 	.word	0x00000b20


	//   ....[13]....
        /*016c*/ 	.word	0x00000b40


	//   ....[14]....
        /*0170*/ 	.word	0x00000b60


	//   ....[15]....
        /*0174*/ 	.word	0x00000d50


	//   ....[16]....
        /*0178*/ 	.word	0x00000da0


	//   ....[17]....
        /*017c*/ 	.word	0x00000dd0


	//   ....[18]....
        /*0180*/ 	.word	0x00000df0


	//   ....[19]....
        /*0184*/ 	.word	0x00000e10


	//   ....[20]....
        /*0188*/ 	.word	0x00000e60


	//   ....[21]....
        /*018c*/ 	.word	0x00000e80


	//   ....[22]....
        /*0190*/ 	.word	0x00000ea0


	//   ....[23]....
        /*0194*/ 	.word	0x00000ec0


	//   ....[24]....
        /*0198*/ 	.word	0x00000ee0


	//   ....[25]....
        /*019c*/ 	.word	0x00000f10


	//   ....[26]....
        /*01a0*/ 	.word	0x00000f30


	//   ....[27]....
        /*01a4*/ 	.word	0x00000f50


	//   ....[28]....
        /*01a8*/ 	.word	0x00000f70


	//   ....[29]....
        /*01ac*/ 	.word	0x00000f90


	//----- nvinfo : EIATTR_EXIT_INSTR_OFFSETS
	.align		4
.L_1536:
        /*01b0*/ 	.byte	0x04, 0x1c
        /*01b2*/ 	.short	(.L_1538 - .L_1537)


	//   ....[0]....
.L_1537:
        /*01b4*/ 	.word	0x00000130


	//   ....[1]....
        /*01b8*/ 	.word	0x000012e0


	//----- nvinfo : EIATTR_CTAIDZ_USED
	.align		4
.L_1538:
        /*01bc*/ 	.byte	0x01, 0x04
	.zero		2


	//----- nvinfo : EIATTR_CRS_STACK_SIZE
	.align		4
        /*01c0*/ 	.byte	0x04, 0x1e
        /*01c2*/ 	.short	(.L_1540 - .L_1539)
.L_1539:
        /*01c4*/ 	.word	0x00000000
.L_1540:


//--------------------- .nv.info._ZN17fastertransformer14softmax_kernelIffLi1EEEvPT_PKT0_PKS1_S7_iiiif --------------------------
	.section	.nv.info._ZN17fastertransformer14softmax_kernelIffLi1EEEvPT_PKT0_PKS1_S7_iiiif,"",@"SHT_CUDA_INFO"
	.sectionflags	@""
	.align	4


	//----- nvinfo : EIATTR_CUDA_API_VERSION
	.align		4
        /*0000*/ 	.byte	0x04, 0x37
        /*0002*/ 	.short	(.L_1542 - .L_1541)
.L_1541:
        /*0004*/ 	.word	0x00000082


	//----- nvinfo : EIATTR_SW2861232_WAR
	.align		4
.L_1542:
        /*0008*/ 	.byte	0x01, 0x35
	.zero		2


	//----- nvinfo : EIATTR_PARAM_CBANK
	.align		4
        /*000c*/ 	.byte	0x04, 0x0a
        /*000e*/ 	.short	(.L_1544 - .L_1543)
	.align		4
.L_1543:
        /*0010*/ 	.word	index@(.nv.constant0._ZN17fastertransformer14softmax_kernelIffLi1EEEvPT_PKT0_PKS1_S7_iiiif)
        /*0014*/ 	.short	0x0160
        /*0016*/ 	.short	0x0034


	//----- nvinfo : EIATTR_CBANK_PARAM_SIZE
	.align		4
.L_1544:
        /*0018*/ 	.byte	0x03, 0x19
        /*001a*/ 	.short	0x0034


	//----- nvinfo : EIATTR_KPARAM_INFO
	.align		4
        /*001c*/ 	.byte	0x04, 0x17
        /*001e*/ 	.short	(.L_1546 - .L_1545)
.L_1545:
        /*0020*/ 	.word	0x00000000
        /*0024*/ 	.short	0x0008
        /*0026*/ 	.short	0x0030
        /*0028*/ 	.byte	0x00, 0xf0, 0x11, 0x00


	//----- nvinfo : EIATTR_KPARAM_INFO
	.align		4
.L_1546:
        /*002c*/ 	.byte	0x04, 0x17
        /*002e*/ 	.short	(.L_1548 - .L_1547)
.L_1547:
        /*0030*/ 	.word	0x00000000
        /*0034*/ 	.short	0x0007
        /*0036*/ 	.short	0x002c
        /*0038*/ 	.byte	0x00, 0xf0, 0x11, 0x00


	//----- nvinfo : EIATTR_KPARAM_INFO
	.align		4
.L_1548:
        /*003c*/ 	.byte	0x04, 0x17
        /*003e*/ 	.short	(.L_1550 - .L_1549)
.L_1549:
        /*0040*/ 	.word	0x00000000
        /*0044*/ 	.short	0x0006
        /*0046*/ 	.short	0x0028
        /*0048*/ 	.byte	0x00, 0xf0, 0x11, 0x00


	//----- nvinfo : EIATTR_KPARAM_INFO
	.align		4
.L_1550:
        /*004c*/ 	.byte	0x04, 0x17
        /*004e*/ 	.short	(.L_1552 - .L_1551)
.L_1551:
        /*0050*/ 	.word	0x00000000
        /*0054*/ 	.short	0x0005
        /*0056*/ 	.short	0x0024
        /*0058*/ 	.byte	0x00, 0xf0, 0x11, 0x00


	//----- nvinfo : EIATTR_KPARAM_INFO
	.align		4
.L_1552:
        /*005c*/ 	.byte	0x04, 0x17
        /*005e*/ 	.short	(.L_1554 - .L_1553)
.L_1553:
        /*0060*/ 	.word	0x00000000
        /*0064*/ 	.short	0x0004
        /*0066*/ 	.short	0x0020
        /*0068*/ 	.byte	0x00, 0xf0, 0x11, 0x00


	//----- nvinfo : EIATTR_KPARAM_INFO
	.align		4
.L_1554:
        /*006c*/ 	.byte	0x04, 0x17
        /*006e*/ 	.short	(.L_1556 - .L_1555)
.L_1555:
        /*0070*/ 	.word	0x00000000
        /*0074*/ 	.short	0x0003
        /*0076*/ 	.short	0x0018
        /*0078*/ 	.byte	0x00, 0xf0, 0x21, 0x00


	//----- nvinfo : EIATTR_KPARAM_INFO
	.align		4
.L_1556:
        /*007c*/ 	.byte	0x04, 0x17
        /*007e*/ 	.short	(.L_1558 - .L_1557)
.L_1557:
        /*0080*/ 	.word	0x00000000
        /*0084*/ 	.short	0x0002
        /*0086*/ 	.short	0x0010
        /*0088*/ 	.byte	0x00, 0xf0, 0x21, 0x00


	//----- nvinfo : EIATTR_KPARAM_INFO
	.align		4
.L_1558:
        /*008c*/ 	.byte	0x04, 0x17
        /*008e*/ 	.short	(.L_1560 - .L_1559)
.L_1559:
        /*0090*/ 	.word	0x00000000
        /*0094*/ 	.short	0x0001
        /*0096*/ 	.short	0x0008
        /*0098*/ 	.byte	0x00, 0xf0, 0x21, 0x00


	//----- nvinfo : EIATTR_KPARAM_INFO
	.align		4
.L_1560:
        /*009c*/ 	.byte	0x04, 0x17
        /*009e*/ 	.short	(.L_1562 - .L_1561)
.L_1561:
        /*00a0*/ 	.word	0x00000000
        /*00a4*/ 	.short	0x0000
        /*00a6*/ 	.short	0x0000
        /*00a8*/ 	.byte	0x00, 0xf0, 0x21, 0x00


	//----- nvinfo : EIATTR_MAXREG_COUNT
	.align		4
.L_1562:
        /*00ac*/ 	.byte	0x03, 0x1b
        /*00ae*/ 	.short	0x00ff


	//----- nvinfo : EIATTR_NUM_BARRIERS
	.align		4
        /*00b0*/ 	.byte	0x02, 0x4c
        /*00b2*/ 	.byte	0x01
	.zero		1


	//----- nvinfo : EIATTR_MERCURY_ISA_VERSION
	.align		4
        /*00b4*/ 	.byte	0x03, 0x5f
        /*00b6*/ 	.short	0x0000


	//----- nvinfo : EIATTR_COOP_GROUP_MASK_REGIDS
	.align		4
        /*00b8*/ 	.byte	0x04, 0x29
        /*00ba*/ 	.short	(.L_1564 - .L_1563)


	//   ....[0]....
.L_1563:
        /*00bc*/ 	.word	0xffffffff


	//   ....[1]....
        /*00c0*/ 	.word	0xffffffff


	//   ....[2]....
        /*00c4*/ 	.word	0xffffffff


	//   ....[3]....
        /*00c8*/ 	.word	0xffffffff


	//   ....[4]....
        /*00cc*/ 	.word	0xffffffff


	//   ....[5]....
        /*00d0*/ 	.word	0xffffffff


	//   ....[6]....
        /*00d4*/ 	.word	0xffffffff


	//   ....[7]....
        /*00d8*/ 	.word	0xffffffff


	//   ....[8]....
        /*00dc*/ 	.word	0xffffffff


	//   ....[9]....
        /*00e0*/ 	.word	0xffffffff


	//   ....[10]....
        /*00e4*/ 	.word	0xffffffff


	//   ....[11]....
        /*00e8*/ 	.word	0xffffffff


	//   ....[12]....
        /*00ec*/ 	.word	0xffffffff


	//   ....[13]....
        /*00f0*/ 	.word	0xffffffff


	//   ....[14]....
        /*00f4*/ 	.word	0xffffffff


	//   ....[15]....
        /*00f8*/ 	.word	0xffffffff


	//   ....[16]....
        /*00fc*/ 	.word	0xffffffff


	//   ....[17]....
        /*0100*/ 	.word	0xffffffff


	//   ....[18]....
        /*0104*/ 	.word	0xffffffff


	//   ....[19]....
        /*0108*/ 	.word	0xffffffff


	//   ....[20]....
        /*010c*/ 	.word	0xffffffff


	//   ....[21]....
        /*0110*/ 	.word	0xffffffff


	//   ....[22]....
        /*0114*/ 	.word	0xffffffff


	//   ....[23]....
        /*0118*/ 	.word	0xffffffff


	//   ....[24]....
        /*011c*/ 	.word	0xffffffff


	//   ....[25]....
        /*0120*/ 	.word	0xffffffff


	//   ....[26]....
        /*0124*/ 	.word	0xffffffff


	//   ....[27]....
        /*0128*/ 	.word	0xffffffff


	//   ....[28]....
        /*012c*/ 	.word	0xffffffff


	//   ....[29]....
        /*0130*/ 	.word	0xffffffff


	//----- nvinfo : EIATTR_COOP_GROUP_INSTR_OFFSETS
	.align		4
.L_1564:
        /*0134*/ 	.byte	0x04, 0x28
        /*0136*/ 	.short	(.L_1566 - .L_1565)


	//   ....[0]....
.L_1565:
        /*0138*/ 	.word	0x000006b0


	//   ....[1]....
        /*013c*/ 	.word	0x00000710


	//   ....[2]....
        /*0140*/ 	.word	0x00000730


	//   ....[3]....
        /*0144*/ 	.word	0x00000750


	//   ....[4]....
        /*0148*/ 	.word	0x00000770


	//   ....[5]....
        /*014c*/ 	.word	0x000007c0


	//   ....[6]....
        /*0150*/ 	.word	0x000007e0


	//   ....[7]....
        /*0154*/ 	.word	0x00000800


	//   ....[8]....
        /*0158*/ 	.word	0x00000820


	//   ....[9]....
        /*015c*/ 	.word	0x00000840


	//   ....[10]....
        /*0160*/ 	.word	0x00000870


	//   ....[11]....
        /*0164*/ 	.word	0x00000890


	//   ....[12]....
        /*0168*/ 	.word	0x000008b0


	//   ....[13]....
        /*016c*/ 	.word	0x000008d0


	//   ....[14]....
        /*0170*/ 	.word	0x000008f0


	//   ....[15]....
        /*0174*/ 	.word	0x00000ab0


	//   ....[16]....
        /*0178*/ 	.word	0x00000b00


	//   ....[17]....
        /*017c*/ 	.word	0x00000b30


	//   ....[18]....
        /*0180*/ 	.word	0x00000b50


	//   ....[19]....
        /*0184*/ 	.word	0x00000b70


	//   ....[20]....
        /*0188*/ 	.word	0x00000bc0


	//   ....[21]....
        /*018c*/ 	.word	0x00000be0


	//   ....[22]....
        /*0190*/ 	.word	0x00000c00


	//   ....[23]....
        /*0194*/ 	.word	0x00000c20


	//   ....[24]....
        /*0198*/ 	.word	0x00000c40


	//   ....[25]....
        /*019c*/ 	.word	0x00000c70


	//   ....[26]....
        /*01a0*/ 	.word	0x00000c90


	//   ....[27]....
        /*01a4*/ 	.word	0x00000cb0


	//   ....[28]....
        /*01a8*/ 	.word	0x00000cd0


	//   ....[29]....
        /*01ac*/ 	.word	0x00000cf0


	//----- nvinfo : EIATTR_EXIT_INSTR_OFFSETS
	.align		4
.L_1566:
        /*01b0*/ 	.byte	0x04, 0x1c
        /*01b2*/ 	.short	(.L_1568 - .L_1567)


	//   ....[0]....
.L_1567:
        /*01b4*/ 	.word	0x00000130


	//   ....[1]....
        /*01b8*/ 	.word	0x00000fe0


	//----- nvinfo : EIATTR_CTAIDZ_USED
	.align		4
.L_1568:
        /*01bc*/ 	.byte	0x01, 0x04
	.zero		2


	//----- nvinfo : EIATTR_CRS_STACK_SIZE
	.align		4
        /*01c0*/ 	.byte	0x04, 0x1e
        /*01c2*/ 	.short	(.L_1570 - .L_1569)
.L_1569:
        /*01c4*/ 	.word	0x00000000
.L_1570:


//--------------------- .nv.info._ZN17fastertransformer17softmax_kernel_h2I6__halfLi1EEEvPT_PKS2_S5_S5_iiiiS2_ --------------------------
	.section	.nv.info._ZN17fastertransformer17softmax_kernel_h2I6__halfLi1EEEvPT_PKS2_S5_S5_iiiiS2_,"",@"SHT_CUDA_INFO"
	.sectionflags	@""
	.align	4


	//----- nvinfo : EIATTR_CUDA_API_VERSION
	.align		4
        /*0000*/ 	.byte	0x04, 0x37
        /*0002*/ 	.short	(.L_1572 - .L_1571)
.L_1571:
        /*0004*/ 	.word	0x00000082


	//----- nvinfo : EIATTR_SW2861232_WAR
	.align		4
.L_1572:
        /*0008*/ 	.byte	0x01, 0x35
	.zero		2


	//----- nvinfo : EIATTR_PARAM_CBANK
	.align		4
        /*000c*/ 	.byte	0x04, 0x0a
        /*000e*/ 	.short	(.L_1574 - .L_1573)
	.align		4
.L_1573:
        /*0010*/ 	.word	index@(.nv.constant0._ZN17fastertransformer17softmax_kernel_h2I6__halfLi1EEEvPT_PKS2_S5_S5_iiiiS2_)
        /*0014*/ 	.short	0x0160
        /*0016*/ 	.short	0x0032


	//----- nvinfo : EIATTR_CBANK_PARAM_SIZE
	.align		4
.L_1574:
        /*0018*/ 	.byte	0x03, 0x19
        /*001a*/ 	.short	0x0032


	//----- nvinfo : EIATTR_KPARAM_INFO
	.align		4
        /*001c*/ 	.byte	0x04, 0x17
        /*001e*/ 	.short	(.L_1576 - .L_1575)
.L_1575:
        /*0020*/ 	.word	0x00000000
        /*0024*/ 	.short	0x0008
        /*0026*/ 	.short	0x0030
        /*0028*/ 	.byte	0x00, 0xf0, 0x09, 0x00


	//----- nvinfo : EIATTR_KPARAM_INFO
	.align		4
.L_1576:
        /*002c*/ 	.byte	0x04, 0x17
        /*002e*/ 	.short	(.L_1578 - .L_1577)
.L_1577:
        /*0030*/ 	.word	0x00000000
        /*0034*/ 	.short	0x0007
        /*0036*/ 	.short	0x002c
        /*0038*/ 	.byte	0x00, 0xf0, 0x11, 0x00


	//----- nvinfo : EIATTR_KPARAM_INFO
	.align		4
.L_1578:
        /*003c*/ 	.byte	0x04, 0x17
        /*003e*/ 	.short	(.L_1580 - .L_1579)
.L_1579:
        /*0040*/ 	.word	0x00000000
        /*0044*/ 	.short	0x0006
        /*0046*/ 	.short	0x0028
        /*0048*/ 	.byte	0x00, 0xf0, 0x11, 0x00


	//----- nvinfo : EIATTR_KPARAM_INFO
	.align		4
.L_1580:
        /*004c*/ 	.byte	0x04, 0x17
        /*004e*/ 	.short	(.L_1582 - .L_1581)
.L_1581:
        /*0050*/ 	.word	0x00000000
        /*0054*/ 	.short	0x0005
        /*0056*/ 	.short	0x0024
        /*0058*/ 	.byte	0x00, 0xf0, 0x11, 0x00


	//----- nvinfo : EIATTR_KPARAM_INFO
	.align		4
.L_1582:
        /*005c*/ 	.byte	0x04, 0x17
        /*005e*/ 	.short	(.L_1584 - .L_1583)
.L_1583:
        /*0060*/ 	.word	0x00000000
        /*0064*/ 	.short	0x0004
        /*0066*/ 	.short	0x0020
        /*0068*/ 	.byte	0x00, 0xf0, 0x11, 0x00


	//----- nvinfo : EIATTR_KPARAM_INFO
	.align		4
.L_1584:
        /*006c*/ 	.byte	0x04, 0x17
        /*006e*/ 	.short	(.L_1586 - .L_1585)
.L_1585:
        /*0070*/ 	.word	0x00000000
        /*0074*/ 	.short	0x0003
        /*0076*/ 	.short	0x0018
        /*0078*/ 	.byte	0x00, 0xf0, 0x21, 0x00


	//----- nvinfo : EIATTR_KPARAM_INFO
	.align		4
.L_1586:
        /*007c*/ 	.byte	0x04, 0x17
        /*007e*/ 	.short	(.L_1588 - .L_1587)
.L_1587:
        /*0080*/ 	.word	0x00000000
        /*0084*/ 	.short	0x0002
        /*0086*/ 	.short	0x0010
        /*0088*/ 	.byte	0x00, 0xf0, 0x21, 0x00


	//----- nvinfo : EIATTR_KPARAM_INFO
	.align		4
.L_1588:
        /*008c*/ 	.byte	0x04, 0x17
        /*008e*/ 	.short	(.L_1590 - .L_1589)
.L_1589:
        /*0090*/ 	.word	0x00000000
        /*0094*/ 	.short	0x0001
        /*0096*/ 	.short	0x0008
        /*0098*/ 	.byte	0x00, 0xf0, 0x21, 0x00


	//----- nvinfo : EIATTR_KPARAM_INFO
	.align		4
.L_1590:
        /*009c*/ 	.byte	0x04, 0x17
        /*009e*/ 	.short	(.L_1592 - .L_1591)
.L_1591:
        /*00a0*/ 	.word	0x00000000
        /*00a4*/ 	.short	0x0000
        /*00a6*/ 	.short	0x0000
        /*00a8*/ 	.byte	0x00, 0xf0, 0x21, 0x00


	//----- nvinfo : EIATTR_MAXREG_COUNT
	.align		4
.L_1592:
        /*00ac*/ 	.byte	0x03, 0x1b
        /*00ae*/ 	.short	0x00ff


	//----- nvinfo : EIATTR_NUM_BARRIERS
	.align		4
        /*00b0*/ 	.byte	0x02, 0x4c
        /*00b2*/ 	.byte	0x01
	.zero		1


	//----- nvinfo : EIATTR_MERCURY_ISA_VERSION
	.align		4
        /*00b4*/ 	.byte	0x03, 0x5f
        /*00b6*/ 	.short	0x0000


	//----- nvinfo : EIATTR_COOP_GROUP_MASK_REGIDS
	.align		4
        /*00b8*/ 	.byte	0x04, 0x29
        /*00ba*/ 	.short	(.L_1594 - .L_1593)


	//   ....[0]....
.L_1593:
        /*00bc*/ 	.word	0xffffffff


	//   ....[1]....
        /*00c0*/ 	.word	0xffffffff


	//   ....[2]....
        /*00c4*/ 	.word	0xffffffff


	//   ....[3]....
        /*00c8*/ 	.word	0xffffffff


	//   ....[4]....
        /*00cc*/ 	.word	0xffffffff


	//   ....[5]....
        /*00d0*/ 	.word	0xffffffff


	//   ....[6]....
        /*00d4*/ 	.word	0xffffffff


	//   ....[7]....
        /*00d8*/ 	.word	0xffffffff


	//   ....[8]....
        /*00dc*/ 	.word	0xffffffff


	//   ....[9]....
        /*00e0*/ 	.word	0xffffffff


	//   ....[10]....
        /*00e4*/ 	.word	0xffffffff


	//   ....[11]....
        /*00e8*/ 	.word	0xffffffff


	//   ....[12]....
        /*00ec*/ 	.word	0xffffffff


	//   ....[13]....
        /*00f0*/ 	.word	0xffffffff


	//   ....[14]....
        /*00f4*/ 	.word	0xffffffff


	//   ....[15]....
        /*00f8*/ 	.word	0xffffffff


	//   ....[16]....
        /*00fc*/ 	.word	0xffffffff


	//   ....[17]....
        /*0100*/ 	.word	0xffffffff


	//   ....[18]....
        /*0104*/ 	.word	0xffffffff


	//   ....[19]....
        /*0108*/ 	.word	0xffffffff


	//   ....[20]....
        /*010c*/ 	.word	0xffffffff


	//   ....[21]....
        /*0110*/ 	.word	0xffffffff


	//   ....[22]....
        /*0114*/ 	.word	0xffffffff


	//   ....[23]....
        /*0118*/ 	.word	0xffffffff


	//   ....[24]....
        /*011c*/ 	.word	0xffffffff


	//   ....[25]....
        /*0120*/ 	.word	0xffffffff


	//   ....[26]....
        /*0124*/ 	.word	0xffffffff


	//   ....[27]....
        /*0128*/ 	.word	0xffffffff


	//   ....[28]....
        /*012c*/ 	.word	0xffffffff


	//   ....[29]....
        /*0130*/ 	.word	0xffffffff


	//----- nvinfo : EIATTR_COOP_GROUP_INSTR_OFFSETS
	.align		4
.L_1594:
        /*0134*/ 	.byte	0x04, 0x28
        /*0136*/ 	.short	(.L_1596 - .L_1595)


	//   ....[0]....
.L_1595:
        /*0138*/ 	.word	0x000003e0


	//   ....[1]....
        /*013c*/ 	.word	0x00000440


	//   ....[2]....
        /*0140*/ 	.word	0x00000460


	//   ....[3]....
        /*0144*/ 	.word	0x00000480


	//   ....[4]....
        /*0148*/ 	.word	0x000004a0


	//   ....[5]....
        /*014c*/ 	.word	0x000004f0


	//   ....[6]....
        /*0150*/ 	.word	0x00000510


	//   ....[7]....
        /*0154*/ 	.word	0x00000530


	//   ....[8]....
        /*0158*/ 	.word	0x00000550


	//   ....[9]....
        /*015c*/ 	.word	0x00000570


	//   ....[10]....
        /*0160*/ 	.word	0x000005a0


	//   ....[11]....
        /*0164*/ 	.word	0x000005c0


	//   ....[12]....
        /*0168*/ 	.word	0x000005e0


	//   ....[13]....
        /*016c*/ 	.word	0x00000600


	//   ....[14]....
        /*0170*/ 	.word	0x00000620


	//   ....[15]....
        /*0174*/ 	.word	0x00000810


	//   ....[16]....
        /*0178*/ 	.word	0x00000870


	//   ....[17]....
        /*017c*/ 	.word	0x00000890


	//   ....[18]....
        /*0180*/ 	.word	0x000008b0


	//   ....[19]....
        /*0184*/ 	.word	0x000008d0


	//   ....[20]....
        /*0188*/ 	.word	0x00000920


	//   ....[21]....
        /*018c*/ 	.word	0x00000940


	//   ....[22]....
        /*0190*/ 	.word	0x00000960


	//   ....[23]....
        /*0194*/ 	.word	0x00000980


	//   ....[24]....
        /*0198*/ 	.word	0x000009a0


	//   ....[25]....
        /*019c*/ 	.word	0x000009d0


	//   ....[26]....
        /*01a0*/ 	.word	0x000009f0


	//   ....[27]....
        /*01a4*/ 	.word	0x00000a10


	//   ....[28]....
        /*01a8*/ 	.word	0x00000a30


	//   ....[29]....
        /*01ac*/ 	.word	0x00000a50


	//----- nvinfo : EIATTR_EXIT_INSTR_OFFSETS
	.align		4
.L_1596:
        /*01b0*/ 	.byte	0x04, 0x1c
        /*01b2*/ 	.short	(.L_1598 - .L_1597)


	//   ....[0]....
.L_1597:
        /*01b4*/ 	.word	0x000000d0


	//   ....[1]....
        /*01b8*/ 	.word	0x00000ba0


	//----- nvinfo : EIATTR_CTAIDZ_USED
	.align		4
.L_1598:
        /*01bc*/ 	.byte	0x01, 0x04
	.zero		2


	//----- nvinfo : EIATTR_CRS_STACK_SIZE
	.align		4
        /*01c0*/ 	.byte	0x04, 0x1e
        /*01c2*/ 	.short	(.L_1600 - .L_1599)
.L_1599:
        /*01c4*/ 	.word	0x00000000
.L_1600:


//--------------------- .nv.info._ZN17fastertransformer20softmax_kernel_h2_v2I6__halfLi1ELi4EEEvPT_PKS2_S5_S5_iiiiS2_ --------------------------
	.section	.nv.info._ZN17fastertransformer20softmax_kernel_h2_v2I6__halfLi1ELi4EEEvPT_PKS2_S5_S5_iiiiS2_,"",@"SHT_CUDA_INFO"
	.sectionflags	@""
	.align	4


	//----- nvinfo : EIATTR_CUDA_API_VERSION
	.align		4
        /*0000*/ 	.byte	0x04, 0x37
        /*0002*/ 	.short	(.L_1602 - .L_1601)
.L_1601:
        /*0004*/ 	.word	0x00000082


	//----- nvinfo : EIATTR_SW2861232_WAR
	.align		4
.L_1602:
        /*0008*/ 	.byte	0x01, 0x35
	.zero		2


	//----- nvinfo : EIATTR_PARAM_CBANK
	.align		4
        /*000c*/ 	.byte	0x04, 0x0a
        /*000e*/ 	.short	(.L_1604 - .L_1603)
	.align		4
.L_1603:
        /*0010*/ 	.word	index@(.nv.constant0._ZN17fastertransformer20softmax_kernel_h2_v2I6__halfLi1ELi4EEEvPT_PKS2_S5_S5_iiiiS2_)
        /*0014*/ 	.short	0x0160
        /*0016*/ 	.short	0x0032


	//----- nvinfo : EIATTR_CBANK_PARAM_SIZE
	.align		4
.L_1604:
        /*0018*/ 	.byte	0x03, 0x19
        /*001a*/ 	.short	0x0032


	//----- nvinfo : EIATTR_KPARAM_INFO
	.align		4
        /*001c*/ 	.byte	0x04, 0x17
        /*001e*/ 	.short	(.L_1606 - .L_1605)
.L_1605:
        /*0020*/ 	.word	0x00000000
        /*0024*/ 	.short	0x0008
        /*0026*/ 	.short	0x0030
        /*0028*/ 	.byte	0x00, 0xf0, 0x09, 0x00


	//----- nvinfo : EIATTR_KPARAM_INFO
	.align		4
.L_1606:
        /*002c*/ 	.byte	0x04, 0x17
        /*002e*/ 	.short	(.L_1608 - .L_1607)
.L_1607:
        /*0030*/ 	.word	0x00000000
        /*0034*/ 	.short	0x0007
        /*0036*/ 	.short	0x002c
        /*0038*/ 	.byte	0x00, 0xf0, 0x11, 0x00


	//----- nvinfo : EIATTR_KPARAM_INFO
	.align		4
.L_1608:
        /*003c*/ 	.byte	0x04, 0x17
        /*003e*/ 	.short	(.L_1610 - .L_1609)
.L_1609:
        /*0040*/ 	.word	0x00000000
        /*0044*/ 	.short	0x0006
        /*0046*/ 	.short	0x0028
        /*0048*/ 	.byte	0x00, 0xf0, 0x11, 0x00


	//----- nvinfo : EIATTR_KPARAM_INFO
	.align		4
.L_1610:
        /*004c*/ 	.byte	0x04, 0x17
        /*004e*/ 	.short	(.L_1612 - .L_1611)
.L_1611:
        /*0050*/ 	.word	0x00000000
        /*0054*/ 	.short	0x0005
        /*0056*/ 	.short	0x0024
        /*0058*/ 	.byte	0x00, 0xf0, 0x11, 0x00


	//----- nvinfo : EIATTR_KPARAM_INFO
	.align		4
.L_1612:
        /*005c*/ 	.byte	0x04, 0x17
        /*005e*/ 	.short	(.L_1614 - .L_1613)
.L_1613:
        /*0060*/ 	.word	0x00000000
        /*0064*/ 	.short	0x0004
        /*0066*/ 	.short	0x0020
        /*0068*/ 	.byte	0x00, 0xf0, 0x11, 0x00


	//----- nvinfo : EIATTR_KPARAM_INFO
	.align		4
.L_1614:
        /*006c*/ 	.byte	0x04, 0x17
        /*006e*/ 	.short	(.L_1616 - .L_1615)
.L_1615:
        /*0070*/ 	.word	0x00000000
        /*0074*/ 	.short	0x0003
        /*0076*/ 	.short	0x0018
        /*0078*/ 	.byte	0x00, 0xf0, 0x21, 0x00


	//----- nvinfo : EIATTR_KPARAM_INFO
	.align		4
.L_1616:
        /*007c*/ 	.byte	0x04, 0x17
        /*007e*/ 	.short	(.L_1618 - .L_1617)
.L_1617:
        /*0080*/ 	.word	0x00000000
        /*0084*/ 	.short	0x0002
        /*0086*/ 	.short	0x0010
        /*0088*/ 	.byte	0x00, 0xf0, 0x21, 0x00


	//----- nvinfo : EIATTR_KPARAM_INFO
	.align		4
.L_1618:
        /*008c*/ 	.byte	0x04, 0x17
        /*008e*/ 	.short	(.L_1620 - .L_1619)
.L_1619:
        /*0090*/ 	.word	0x00000000
        /*0094*/ 	.short	0x0001
        /*0096*/ 	.short	0x0008
        /*0098*/ 	.byte	0x00, 0xf0, 0x21, 0x00


	//----- nvinfo : EIATTR_KPARAM_INFO
	.align		4
.L_1620:
        /*009c*/ 	.byte	0x04, 0x17
        /*009e*/ 	.short	(.L_1622 - .L_1621)
.L_1621:
        /*00a0*/ 	.word	0x00000000
        /*00a4*/ 	.short	0x0000
        /*00a6*/ 	.short	0x0000
        /*00a8*/ 	.byte	0x00, 0xf0, 0x21, 0x00


	//----- nvinfo : EIATTR_MAXREG_COUNT
	.align		4
.L_1622:
        /*00ac*/ 	.byte	0x03, 0x1b
        /*00ae*/ 	.short	0x00ff


	//----- nvinfo : EIATTR_NUM_BARRIERS
	.align		4
        /*00b0*/ 	.byte	0x02, 0x4c
        /*00b2*/ 	.byte	0x01
	.zero		1


	//----- nvinfo : EIATTR_MERCURY_ISA_VERSION
	.align		4
        /*00b4*/ 	.byte	0x03, 0x5f
        /*00b6*/ 	.short	0x0000


	//----- nvinfo : EIATTR_COOP_GROUP_MASK_REGIDS
	.align		4
        /*00b8*/ 	.byte	0x04, 0x29
        /*00ba*/ 	.short	(.L_1624 - .L_1623)


	//   ....[0]....
.L_1623:
        /*00bc*/ 	.word	0xffffffff


	//   ....[1]....
        /*00c0*/ 	.word	0xffffffff


	//   ....[2]....
        /*00c4*/ 	.word	0xffffffff


	//   ....[3]....
        /*00c8*/ 	.word	0xffffffff


	//   ....[4]....
        /*00cc*/ 	.word	0xffffffff


	//   ....[5]....
        /*00d0*/ 	.word	0xffffffff


	//   ....[6]....
        /*00d4*/ 	.word	0xffffffff


	//   ....[7]....
        /*00d8*/ 	.word	0xffffffff


	//   ....[8]....
        /*00dc*/ 	.word	0xffffffff


	//   ....[9]....
        /*00e0*/ 	.word	0xffffffff


	//   ....[10]....
        /*00e4*/ 	.word	0xffffffff


	//   ....[11]....
        /*00e8*/ 	.word	0xffffffff


	//   ....[12]....
        /*00ec*/ 	.word	0xffffffff


	//   ....[13]....
        /*00f0*/ 	.word	0xffffffff


	//   ....[14]....
        /*00f4*/ 	.word	0xffffffff


	//   ....[15]....
        /*00f8*/ 	.word	0xffffffff


	//   ....[16]....
        /*00fc*/ 	.word	0xffffffff


	//   ....[17]....
        /*0100*/ 	.word	0xffffffff


	//   ....[18]....
        /*0104*/ 	.word	0xffffffff


	//   ....[19]....
        /*0108*/ 	.word	0xffffffff


	//   ....[20]....
        /*010c*/ 	.word	0xffffffff


	//   ....[21]....
        /*0110*/ 	.word	0xffffffff


	//   ....[22]....
        /*0114*/ 	.word	0xffffffff


	//   ....[23]....
        /*0118*/ 	.word	0xffffffff


	//   ....[24]....
        /*011c*/ 	.word	0xffffffff


	//   ....[25]....
        /*0120*/ 	.word	0xffffffff


	//   ....[26]....
        /*0124*/ 	.word	0xffffffff


	//   ....[27]....
        /*0128*/ 	.word	0xffffffff


	//   ....[28]....
        /*012c*/ 	.word	0xffffffff


	//   ....[29]....
        /*0130*/ 	.word	0xffffffff


	//   ....[30]....
        /*0134*/ 	.word	0xffffffff


	//   ....[31]....
        /*0138*/ 	.word	0xffffffff


	//   ....[32]....
        /*013c*/ 	.word	0xffffffff


	//   ....[33]....
        /*0140*/ 	.word	0xffffffff


	//   ....[34]....
        /*0144*/ 	.word	0xffffffff


	//   ....[35]....
        /*0148*/ 	.word	0xffffffff


	//   ....[36]....
        /*014c*/ 	.word	0xffffffff


	//   ....[37]....
        /*0150*/ 	.word	0xffffffff


	//   ....[38]....
        /*0154*/ 	.word	0xffffffff


	//   ....[39]....
        /*0158*/ 	.word	0xffffffff


	//   ....[40]....
        /*015c*/ 	.word	0xffffffff


	//   ....[41]....
        /*0160*/ 	.word	0xffffffff


	//   ....[42]....
        /*0164*/ 	.word	0xffffffff


	//   ....[43]....
        /*0168*/ 	.word	0xffffffff


	//   ....[44]....
        /*016c*/ 	.word	0xffffffff


	//   ....[45]....
        /*0170*/ 	.word	0xffffffff


	//   ....[46]....
        /*0174*/ 	.word	0xffffffff


	//   ....[47]....
        /*0178*/ 	.word	0xffffffff


	//   ....[48]....
        /*017c*/ 	.word	0xffffffff


	//   ....[49]....
        /*0180*/ 	.word	0xffffffff


	//   ....[50]....
        /*0184*/ 	.word	0xffffffff


	//   ....[51]....
        /*0188*/ 	.word	0xffffffff


	//   ....[52]....
        /*018c*/ 	.word	0xffffffff


	//   ....[53]....
        /*0190*/ 	.word	0xffffffff


	//   ....[54]....
        /*0194*/ 	.word	0xffffffff


	//   ....[55]....
        /*0198*/ 	.word	0xffffffff


	//   ....[56]....
        /*019c*/ 	.word	0xffffffff


	//   ....[57]....
        /*01a0*/ 	.word	0xffffffff


	//   ....[58]....
        /*01a4*/ 	.word	0xffffffff


	//   ....[59]....
        /*01a8*/ 	.word	0xffffffff


	//   ....[60]....
        /*01ac*/ 	.word	0xffffffff


	//   ....[61]....
        /*01b0*/ 	.word	0xffffffff


	//   ....[62]....
        /*01b4*/ 	.word	0xffffffff


	//   ....[63]....
        /*01b8*/ 	.word	0xffffffff


	//   ....[64]....
        /*01bc*/ 	.word	0xffffffff


	//   ....[65]....
        /*01c0*/ 	.word	0xffffffff


	//   ....[66]....
        /*01c4*/ 	.word	0xffffffff


	//   ....[67]....
        /*01c8*/ 	.word	0xffffffff


	//   ....[68]....
        /*01cc*/ 	.word	0xffffffff


	//   ....[69]....
        /*01d0*/ 	.word	0xffffffff


	//   ....[70]....
        /*01d4*/ 	.word	0xffffffff


	//   ....[71]....
        /*01d8*/ 	.word	0xffffffff


	//   ....[72]....
        /*01dc*/ 	.word	0xffffffff


	//   ....[73]....
        /*01e0*/ 	.word	0xffffffff


	//   ....[74]....
        /*01e4*/ 	.word	0xffffffff


	//   ....[75]....
        /*01e8*/ 	.word	0xffffffff


	//   ....[76]....
        /*01ec*/ 	.word	0xffffffff


	//   ....[77]....
        /*01f0*/ 	.word	0xffffffff


	//   ....[78]....
        /*01f4*/ 	.word	0xffffffff


	//   ....[79]....
        /*01f8*/ 	.word	0xffffffff


	//   ....[80]....
        /*01fc*/ 	.word	0xffffffff


	//   ....[81]....
        /*0200*/ 	.word	0xffffffff


	//   ....[82]....
        /*0204*/ 	.word	0xffffffff


	//   ....[83]....
        /*0208*/ 	.word	0xffffffff


	//   ....[84]....
        /*020c*/ 	.word	0xffffffff


	//   ....[85]....
        /*0210*/ 	.word	0xffffffff


	//   ....[86]....
        /*0214*/ 	.word	0xffffffff


	//   ....[87]....
        /*0218*/ 	.word	0xffffffff


	//   ....[88]....
        /*021c*/ 	.word	0xffffffff


	//   ....[89]....
        /*0220*/ 	.word	0xffffffff


	//   ....[90]....
        /*0224*/ 	.word	0xffffffff


	//   ....[91]....
        /*0228*/ 	.word	0xffffffff


	//   ....[92]....
        /*022c*/ 	.word	0xffffffff


	//   ....[93]....
        /*0230*/ 	.word	0xffffffff


	//   ....[94]....
        /*0234*/ 	.word	0xffffffff


	//   ....[95]....
        /*0238*/ 	.word	0xffffffff


	//   ....[96]....
        /*023c*/ 	.word	0xffffffff


	//   ....[97]....
        /*0240*/ 	.word	0xffffffff


	//   ....[98]....
        /*0244*/ 	.word	0xffffffff


	//   ....[99]....
        /*0248*/ 	.word	0xffffffff


	//   ....[100]....
        /*024c*/ 	.word	0xffffffff


	//   ....[101]....
        /*0250*/ 	.word	0xffffffff


	//   ....[102]....
        /*0254*/ 	.word	0xffffffff


	//   ....[103]....
        /*0258*/ 	.word	0xffffffff


	//   ....[104]....
        /*025c*/ 	.word	0xffffffff


	//   ....[105]....
        /*0260*/ 	.word	0xffffffff


	//   ....[106]....
        /*0264*/ 	.word	0xffffffff


	//   ....[107]....
        /*0268*/ 	.word	0xffffffff


	//   ....[108]....
        /*026c*/ 	.word	0xffffffff


	//   ....[109]....
        /*0270*/ 	.word	0xffffffff


	//   ....[110]....
        /*0274*/ 	.word	0xffffffff


	//   ....[111]....
        /*0278*/ 	.word	0xffffffff


	//   ....[112]....
        /*027c*/ 	.word	0xffffffff


	//   ....[113]....
        /*0280*/ 	.word	0xffffffff


	//   ....[114]....
        /*0284*/ 	.word	0xffffffff


	//   ....[115]....
        /*0288*/ 	.word	0xffffffff


	//   ....[116]....
        /*028c*/ 	.word	0xffffffff


	//   ....[117]....
        /*0290*/ 	.word	0xffffffff


	//   ....[118]....
        /*0294*/ 	.word	0xffffffff


	//   ....[119]....
        /*0298*/ 	.word	0xffffffff


	//----- nvinfo : EIATTR_COOP_GROUP_INSTR_OFFSETS
	.align		4
.L_1624:
        /*029c*/ 	.byte	0x04, 0x28
        /*029e*/ 	.short	(.L_1626 - .L_1625)


	//   ....[0]....
.L_1625:
        /*02a0*/ 	.word	0x00000ee0


	//   ....[1]....
        /*02a4*/ 	.word	0x00000f00


	//   ....[2]....
        /*02a8*/ 	.word	0x00000f10


	//   ....[3]....
        /*02ac*/ 	.word	0x00000f20


	//   ....[4]....
        /*02b0*/ 	.word	0x00000f60


	//   ....[5]....
        /*02b4*/ 	.word	0x00000f80


	//   ....[6]....
        /*02b8*/ 	.word	0x00000f90


	//   ....[7]....
        /*02bc*/ 	.word	0x00000fa0


	//   ....[8]....
        /*02c0*/ 	.word	0x00000fe0


	//   ....[9]....
        /*02c4*/ 	.word	0x00001000


	//   ....[10]....
        /*02c8*/ 	.word	0x00001010


	//   ....[11]....
        /*02cc*/ 	.word	0x00001020


	//   ....[12]....
        /*02d0*/ 	.word	0x00001050


	//   ....[13]....
        /*02d4*/ 	.word	0x00001070


	//   ....[14]....
        /*02d8*/ 	.word	0x00001090


	//   ....[15]....
        /*02dc*/ 	.word	0x000010a0


	//   ....[16]....
        /*02e0*/ 	.word	0x00001100


	//   ....[17]....
        /*02e4*/ 	.word	0x00001130


	//   ....[18]....
        /*02e8*/ 	.word	0x00001140


	//   ....[19]....
        /*02ec*/ 	.word	0x00001150


	//   ....[20]....
        /*02f0*/ 	.word	0x00001230


	//   ....[21]....
        /*02f4*/ 	.word	0x00001240


	//   ....[22]....
        /*02f8*/ 	.word	0x00001250


	//   ....[23]....
        /*02fc*/ 	.word	0x00001260


	//   ....[24]....
        /*0300*/ 	.word	0x000012a0


	//   ....[25]....
        /*0304*/ 	.word	0x000012c0


	//   ....[26]....
        /*0308*/ 	.word	0x000012d0


	//   ....[27]....
        /*030c*/ 	.word	0x000012e0


	//   ....[28]....
        /*0310*/ 	.word	0x00001310


	//   ....[29]....
        /*0314*/ 	.word	0x00001330


	//   ....[30]....
        /*0318*/ 	.word	0x00001350


	//   ....[31]....
        /*031c*/ 	.word	0x00001360


	//   ....[32]....
        /*0320*/ 	.word	0x00001390


	//   ....[33]....
        /*0324*/ 	.word	0x000013b0


	//   ....[34]....
        /*0328*/ 	.word	0x000013d0


	//   ....[35]....
        /*032c*/ 	.word	0x000013e0


	//   ....[36]....
        /*0330*/ 	.word	0x00001410


	//   ....[37]....
        /*0334*/ 	.word	0x00001430


	//   ....[38]....
        /*0338*/ 	.word	0x00001450


	//   ....[39]....
        /*033c*/ 	.word	0x00001460


	//   ....[40]....
        /*0340*/ 	.word	0x000014c0


	//   ....[41]....
        /*0344*/ 	.word	0x000014d0


	//   ....[42]....
        /*0348*/ 	.word	0x000014e0


	//   ....[43]....
        /*034c*/ 	.word	0x000014f0


	//   ....[44]....
        /*0350*/ 	.word	0x00001530


	//   ....[45]....
        /*0354*/ 	.word	0x00001550


	//   ....[46]....
        /*0358*/ 	.word	0x00001560


	//   ....[47]....
        /*035c*/ 	.word	0x00001570


	//   ....[48]....
        /*0360*/ 	.word	0x000015b0


	//   ....[49]....
        /*0364*/ 	.word	0x000015d0


	//   ....[50]....
        /*0368*/ 	.word	0x000015e0


	//   ....[51]....
        /*036c*/ 	.word	0x000015f0


	//   ....[52]....
        /*0370*/ 	.word	0x00001630


	//   ....[53]....
        /*0374*/ 	.word	0x00001650


	//   ....[54]....
        /*0378*/ 	.word	0x00001660


	//   ....[55]....
        /*037c*/ 	.word	0x00001670


	//   ....[56]....
        /*0380*/ 	.word	0x000016a0


	//   ....[57]....
        /*0384*/ 	.word	0x000016c0


	//   ....[58]....
        /*0388*/ 	.word	0x000016e0


	//   ....[59]....
        /*038c*/ 	.word	0x000016f0


	//   ....[60]....
        /*0390*/ 	.word	0x00001e10


	//   ....[61]....
        /*0394*/ 	.word	0x00001e30


	//   ....[62]....
        /*0398*/ 	.word	0x00001e40


	//   ....[63]....
        /*039c*/ 	.word	0x00001e50


	//   ....[64]....
        /*03a0*/ 	.word	0x00001e80


	//   ....[65]....
        /*03a4*/ 	.word	0x00001eb0


	//   ....[66]....
        /*03a8*/ 	.word	0x00001ec0


	//   ....[67]....
        /*03ac*/ 	.word	0x00001ed0


	//   ....[68]....
        /*03b0*/ 	.word	0x00001f10


	//   ....[69]....
        /*03b4*/ 	.word	0x00001f30


	//   ....[70]....
        /*03b8*/ 	.word	0x00001f40


	//   ....[71]....
        /*03bc*/ 	.word	0x00001f50


	//   ....[72]....
        /*03c0*/ 	.word	0x00001f80


	//   ....[73]....
        /*03c4*/ 	.word	0x00001fa0


	//   ....[74]....
        /*03c8*/ 	.word	0x00001fc0


	//   ....[75]....
        /*03cc*/ 	.word	0x00001fd0


	//   ....[76]....
        /*03d0*/ 	.word	0x00002000


	//   ....[77]....
        /*03d4*/ 	.word	0x00002030


	//   ....[78]....
        /*03d8*/ 	.word	0x00002060


	//   ....[79]....
        /*03dc*/ 	.word	0x00002070


	//   ....[80]....
        /*03e0*/ 	.word	0x00002170


	//   ....[81]....
        /*03e4*/ 	.word	0x00002180


	//   ....[82]....
        /*03e8*/ 	.word	0x00002190


	//   ....[83]....
        /*03ec*/ 	.word	0x000021a0


	//   ....[84]....
        /*03f0*/ 	.word	0x000021d0


	//   ....[85]....
        /*03f4*/ 	.word	0x00002200


	//   ....[86]....
        /*03f8*/ 	.word	0x00002210


	//   ....[87]....
        /*03fc*/ 	.word	0x00002220


	//   ....[88]....
        /*0400*/ 	.word	0x00002240


	//   ....[89]....
        /*0404*/ 	.word	0x00002280


	//   ....[90]....
        /*0408*/ 	.word	0x00002290


	//   ....[91]....
        /*040c*/ 	.word	0x000022a0


	//   ....[92]....
        /*0410*/ 	.word	0x000022e0


	//   ....[93]....
        /*0414*/ 	.word	0x00002300


	//   ....[94]....
        /*0418*/ 	.word	0x00002310


	//   ....[95]....
        /*041c*/ 	.word	0x00002320


	//   ....[96]....
        /*0420*/ 	.word	0x00002350


	//   ....[97]....
        /*0424*/ 	.word	0x00002370


	//   ....[98]....
        /*0428*/ 	.word	0x00002390


	//   ....[99]....
        /*042c*/ 	.word	0x000023a0


	//   ....[100]....
        /*0430*/ 	.word	0x00002400


	//   ....[101]....
        /*0434*/ 	.word	0x00002410


	//   ....[102]....
        /*0438*/ 	.word	0x00002420


	//   ....[103]....
        /*043c*/ 	.word	0x00002430


	//   ....[104]....
        /*0440*/ 	.word	0x00002460


	//   ....[105]....
        /*0444*/ 	.word	0x00002490


	//   ....[106]....
        /*0448*/ 	.word	0x000024a0


	//   ....[107]....
        /*044c*/ 	.word	0x000024b0


	//   ....[108]....
        /*0450*/ 	.word	0x000024f0


	//   ....[109]....
        /*0454*/ 	.word	0x00002510


	//   ....[110]....
        /*0458*/ 	.word	0x00002520


	//   ....[111]....
        /*045c*/ 	.word	0x00002530


	//   ....[112]....
        /*0460*/ 	.word	0x00002560


	//   ....[113]....
        /*0464*/ 	.word	0x00002580


	//   ....[114]....
        /*0468*/ 	.word	0x000025a0


	//   ....[115]....
        /*046c*/ 	.word	0x000025b0


	//   ....[116]....
        /*0470*/ 	.word	0x000025e0


	//   ....[117]....
        /*0474*/ 	.word	0x00002600


	//   ....[118]....
        /*0478*/ 	.word	0x00002620


	//   ....[119]....
        /*047c*/ 	.word	0x00002630


	//----- nvinfo : EIATTR_EXIT_INSTR_OFFSETS
	.align		4
.L_1626:
        /*0480*/ 	.byte	0x04, 0x1c
        /*0482*/ 	.short	(.L_1628 - .L_1627)


	//   ....[0]....
.L_1627:
        /*0484*/ 	.word	0x000000d0


	//   ....[1]....
        /*0488*/ 	.word	0x00002a80


	//----- nvinfo : EIATTR_CTAIDZ_USED
	.align		4
.L_1628:
        /*048c*/ 	.byte	0x01, 0x04
	.zero		2


	//----- nvinfo : EIATTR_CRS_STACK_SIZE
	.align		4
        /*0490*/ 	.byte	0x04, 0x1e
        /*0492*/ 	.short	(.L_1630 - .L_1629)
.L_1629:
        /*0494*/ 	.word	0x00000000
.L_1630:


//--------------------- .nv.info._ZN17fastertransformer14softmax_kernelIffLi2EEEvPT_PKT0_PKS1_S7_iiiif --------------------------
	.section	.nv.info._ZN17fastertransformer14softmax_kernelIffLi2EEEvPT_PKT0_PKS1_S7_iiiif,"",@"SHT_CUDA_INFO"
	.sectionflags	@""
	.align	4


	//----- nvinfo : EIATTR_CUDA_API_VERSION
	.align		4
        /*0000*/ 	.byte	0x04, 0x37
        /*0002*/ 	.short	(.L_1632 - .L_1631)
.L_1631:
        /*0004*/ 	.word	0x00000082


	//----- nvinfo : EIATTR_SW2861232_WAR
	.align		4
.L_1632:
        /*0008*/ 	.byte	0x01, 0x35
	.zero		2


	//----- nvinfo : EIATTR_PARAM_CBANK
	.align		4
        /*000c*/ 	.byte	0x04, 0x0a
        /*000e*/ 	.short	(.L_1634 - .L_1633)
	.align		4
.L_1633:
        /*0010*/ 	.word	index@(.nv.constant0._ZN17fastertransformer14softmax_kernelIffLi2EEEvPT_PKT0_PKS1_S7_iiiif)
        /*0014*/ 	.short	0x0160
        /*0016*/ 	.short	0x0034


	//----- nvinfo : EIATTR_CBANK_PARAM_SIZE
	.align		4
.L_1634:
        /*0018*/ 	.byte	0x03, 0x19
        /*001a*/ 	.short	0x0034


	//----- nvinfo : EIATTR_KPARAM_INFO
	.align		4
        /*001c*/ 	.byte	0x04, 0x17
        /*001e*/ 	.short	(.L_1636 - .L_1635)
.L_1635:
        /*0020*/ 	.word	0x00000000
        /*0024*/ 	.short	0x0008
        /*0026*/ 	.short	0x0030
        /*0028*/ 	.byte	0x00, 0xf0, 0x11, 0x00


	//----- nvinfo : EIATTR_KPARAM_INFO
	.align		4
.L_1636:
        /*002c*/ 	.byte	0x04, 0x17
        /*002e*/ 	.short	(.L_1638 - .L_1637)
.L_1637:
        /*0030*/ 	.word	0x00000000
        /*0034*/ 	.short	0x0007
        /*0036*/ 	.short	0x002c
        /*0038*/ 	.byte	0x00, 0xf0, 0x11, 0x00


	//----- nvinfo : EIATTR_KPARAM_INFO
	.align		4
.L_1638:
        /*003c*/ 	.byte	0x04, 0x17
        /*003e*/ 	.short	(.L_1640 - .L_1639)
.L_1639:
        /*0040*/ 	.word	0x00000000
        /*0044*/ 	.short	0x0006
        /*0046*/ 	.short	0x0028
        /*0048*/ 	.byte	0x00, 0xf0, 0x11, 0x00


	//----- nvinfo : EIATTR_KPARAM_INFO
	.align		4
.L_1640:
        /*004c*/ 	.byte	0x04, 0x17
        /*004e*/ 	.short	(.L_1642 - .L_1641)
.L_1641:
        /*0050*/ 	.word	0x00000000
        /*0054*/ 	.short	0x0005
        /*0056*/ 	.short	0x0024
        /*0058*/ 	.byte	0x00, 0xf0, 0x11, 0x00


	//----- nvinfo : EIATTR_KPARAM_INFO
	.align		4
.L_1642:
        /*005c*/ 	.byte	0x04, 0x17
        /*005e*/ 	.short	(.L_1644 - .L_1643)
.L_1643:
        /*0060*/ 	.word	0x00000000
        /*0064*/ 	.short	0x0004
        /*0066*/ 	.short	0x0020
        /*0068*/ 	.byte	0x00, 0xf0, 0x11, 0x00


	//----- nvinfo : EIATTR_KPARAM_INFO
	.align		4
.L_1644:
        /*006c*/ 	.byte	0x04, 0x17
        /*006e*/ 	.short	(.L_1646 - .L_1645)
.L_1645:
        /*0070*/ 	.word	0x00000000
        /*0074*/ 	.short	0x0003
        /*0076*/ 	.short	0x0018
        /*0078*/ 	.byte	0x00, 0xf0, 0x21, 0x00


	//----- nvinfo : EIATTR_KPARAM_INFO
	.align		4
.L_1646:
        /*007c*/ 	.byte	0x04, 0x17
        /*007e*/ 	.short	(.L_1648 - .L_1647)
.L_1647:
        /*0080*/ 	.word	0x00000000
        /*0084*/ 	.short	0x0002
        /*0086*/ 	.short	0x0010
        /*0088*/ 	.byte	0x00, 0xf0, 0x21, 0x00


	//----- nvinfo : EIATTR_KPARAM_INFO
	.align		4
.L_1648:
        /*008c*/ 	.byte	0x04, 0x17
        /*008e*/ 	.short	(.L_1650 - .L_1649)
.L_1649:
        /*0090*/ 	.word	0x00000000
        /*0094*/ 	.short	0x0001
        /*0096*/ 	.short	0x0008
        /*0098*/ 	.byte	0x00, 0xf0, 0x21, 0x00


	//----- nvinfo : EIATTR_KPARAM_INFO
	.align		4
.L_1650:
        /*009c*/ 	.byte	0x04, 0x17
        /*009e*/ 	.short	(.L_1652 - .L_1651)
.L_1651:
        /*00a0*/ 	.word	0x00000000
        /*00a4*/ 	.short	0x0000
        /*00a6*/ 	.short	0x0000
        /*00a8*/ 	.byte	0x00, 0xf0, 0x21, 0x00


	//----- nvinfo : EIATTR_MAXREG_COUNT
	.align		4
.L_1652:
        /*00ac*/ 	.byte	0x03, 0x1b
        /*00ae*/ 	.short	0x00ff


	//----- nvinfo : EIATTR_NUM_BARRIERS
	.align		4
        /*00b0*/ 	.byte	0x02, 0x4c
        /*00b2*/ 	.byte	0x01
	.zero		1


	//----- nvinfo : EIATTR_MERCURY_ISA_VERSION
	.align		4
        /*00b4*/ 	.byte	0x03, 0x5f
        /*00b6*/ 	.short	0x0000


	//----- nvinfo : EIATTR_COOP_GROUP_MASK_REGIDS
	.align		4
        /*00b8*/ 	.byte	0x04, 0x29
        /*00ba*/ 	.short	(.L_1654 - .L_1653)


	//   ....[0]....
.L_1653:
        /*00bc*/ 	.word	0xffffffff


	//   ....[1]....
        /*00c0*/ 	.word	0xffffffff


	//   ....[2]....
        /*00c4*/ 	.word	0xffffffff


	//   ....[3]....
        /*00c8*/ 	.word	0xffffffff


	//   ....[4]....
        /*00cc*/ 	.word	0xffffffff


	//   ....[5]....
        /*00d0*/ 	.word	0xffffffff


	//   ....[6]....
        /*00d4*/ 	.word	0xffffffff


	//   ....[7]....
        /*00d8*/ 	.word	0xffffffff


	//   ....[8]....
        /*00dc*/ 	.word	0xffffffff


	//   ....[9]....
        /*00e0*/ 	.word	0xffffffff


	//   ....[10]....
        /*00e4*/ 	.word	0xffffffff


	//   ....[11]....
        /*00e8*/ 	.word	0xffffffff


	//   ....[12]....
        /*00ec*/ 	.word	0xffffffff


	//   ....[13]....
        /*00f0*/ 	.word	0xffffffff


	//   ....[14]....
        /*00f4*/ 	.word	0xffffffff


	//   ....[15]....
        /*00f8*/ 	.word	0xffffffff


	//   ....[16]....
        /*00fc*/ 	.word	0xffffffff


	//   ....[17]....
        /*0100*/ 	.word	0xffffffff


	//   ....[18]....
        /*0104*/ 	.word	0xffffffff


	//   ....[19]....
        /*0108*/ 	.word	0xffffffff


	//   ....[20]....
        /*010c*/ 	.word	0xffffffff


	//   ....[21]....
        /*0110*/ 	.word	0xffffffff


	//   ....[22]....
        /*0114*/ 	.word	0xffffffff


	//   ....[23]....
        /*0118*/ 	.word	0xffffffff


	//   ....[24]....
        /*011c*/ 	.word	0xffffffff


	//   ....[25]....
        /*0120*/ 	.word	0xffffffff


	//   ....[26]....
        /*0124*/ 	.word	0xffffffff


	//   ....[27]....
        /*0128*/ 	.word	0xffffffff


	//   ....[28]....
        /*012c*/ 	.word	0xffffffff


	//   ....[29]....
        /*0130*/ 	.word	0xffffffff


	//----- nvinfo : EIATTR_COOP_GROUP_INSTR_OFFSETS
	.align		4
.L_1654:
        /*0134*/ 	.byte	0x04, 0x28
        /*0136*/ 	.short	(.L_1656 - .L_1655)


	//   ....[0]....
.L_1655:
        /*0138*/ 	.word	0x000006d0


	//   ....[1]....
        /*013c*/ 	.word	0x00000720


	//   ....[2]....
        /*0140*/ 	.word	0x00000750


	//   ....[3]....
        /*0144*/ 	.word	0x00000770


	//   ....[4]....
        /*0148*/ 	.word	0x00000790


	//   ....[5]....
        /*014c*/ 	.word	0x000007e0


	//   ....[6]....
        /*0150*/ 	.word	0x00000800


	//   ....[7]....
        /*0154*/ 	.word	0x00000820


	//   ....[8]....
        /*0158*/ 	.word	0x00000840


	//   ....[9]....
        /*015c*/ 	.word	0x00000860


	//   ....[10]....
        /*0160*/ 	.word	0x00000890


	//   ....[11]....
        /*0164*/ 	.word	0x000008b0


	//   ....[12]....
        /*0168*/ 	.word	0x000008d0


	//   ....[13]....
        /*016c*/ 	.word	0x000008f0


	//   ....[14]....
        /*0170*/ 	.word	0x00000910


	//   ....[15]....
        /*0174*/ 	.word	0x00000b00


	//   ....[16]....
        /*0178*/ 	.word	0x00000b50


	//   ....[17]....
        /*017c*/ 	.word	0x00000b80


	//   ....[18]....
        /*0180*/ 	.word	0x00000ba0


	//   ....[19]....
        /*0184*/ 	.word	0x00000bc0


	//   ....[20]....
        /*0188*/ 	.word	0x00000c10


	//   ....[21]....
        /*018c*/ 	.word	0x00000c30


	//   ....[22]....
        /*0190*/ 	.word	0x00000c50


	//   ....[23]....
        /*0194*/ 	.word	0x00000c70


	//   ....[24]....
        /*0198*/ 	.word	0x00000c90


	//   ....[25]....
        /*019c*/ 	.word	0x00000cc0


	//   ....[26]....
        /*01a0*/ 	.word	0x00000ce0


	//   ....[27]....
        /*01a4*/ 	.word	0x00000d00


	//   ....[28]....
        /*01a8*/ 	.word	0x00000d20


	//   ....[29]....
        /*01ac*/ 	.word	0x00000d40


	//----- nvinfo : EIATTR_EXIT_INSTR_OFFSETS
	.align		4
.L_1656:
        /*01b0*/ 	.byte	0x04, 0x1c
        /*01b2*/ 	.short	(.L_1658 - .L_1657)


	//   ....[0]....
.L_1657:
        /*01b4*/ 	.word	0x00000140


	//   ....[1]....
        /*01b8*/ 	.word	0x00001070


	//----- nvinfo : EIATTR_CTAIDZ_USED
	.align		4
.L_1658:
        /*01bc*/ 	.byte	0x01, 0x04
	.zero		2


	//----- nvinfo : EIATTR_CRS_STACK_SIZE
	.align		4
        /*01c0*/ 	.byte	0x04, 0x1e
        /*01c2*/ 	.short	(.L_1660 - .L_1659)
.L_1659:
        /*01c4*/ 	.word	0x00000000
.L_1660:


//--------------------- .nv.info._ZN17fastertransformer17softmax_kernel_h2I6__halfLi2EEEvPT_PKS2_S5_S5_iiiiS2_ --------------------------
	.section	.nv.info._ZN17fastertransformer17softmax_kernel_h2I6__halfLi2EEEvPT_PKS2_S5_S5_iiiiS2_,"",@"SHT_CUDA_INFO"
	.sectionflags	@""
	.align	4


	//----- nvinfo : EIATTR_CUDA_API_VERSION
	.align		4
        /*0000*/ 	.byte	0x04, 0x37
        /*0002*/ 	.short	(.L_1662 - .L_1661)
.L_1661:
        /*0004*/ 	.word	0x00000082


	//----- nvinfo : EIATTR_SW2861232_WAR
	.align		4
.L_1662:
        /*0008*/ 	.byte	0x01, 0x35
	.zero		2


	//----- nvinfo : EIATTR_PARAM_CBANK
	.align		4
        /*000c*/ 	.byte	0x04, 0x0a
        /*000e*/ 	.short	(.L_1664 - .L_1663)
	.align		4
.L_1663:
        /*0010*/ 	.word	index@(.nv.constant0._ZN17fastertransformer17softmax_kernel_h2I6__halfLi2EEEvPT_PKS2_S5_S5_iiiiS2_)
        /*0014*/ 	.short	0x0160
        /*0016*/ 	.short	0x0032


	//----- nvinfo : EIATTR_CBANK_PARAM_SIZE
	.align		4
.L_1664:
        /*0018*/ 	.byte	0x03, 0x19
        /*001a*/ 	.short	0x0032


	//----- nvinfo : EIATTR_KPARAM_INFO
	.align		4
        /*001c*/ 	.byte	0x04, 0x17
        /*001e*/ 	.short	(.L_1666 - .L_1665)
.L_1665:
        /*0020*/ 	.word	0x00000000
        /*0024*/ 	.short	0x0008
        /*0026*/ 	.short	0x0030
        /*0028*/ 	.byte	0x00, 0xf0, 0x09, 0x00


	//----- nvinfo : EIATTR_KPARAM_INFO
	.align		4
.L_1666:
        /*002c*/ 	.byte	0x04, 0x17
        /*002e*/ 	.short	(.L_1668 - .L_1667)
.L_1667:
        /*0030*/ 	.word	0x00000000
        /*0034*/ 	.short	0x0007
        /*0036*/ 	.short	0x002c
        /*0038*/ 	.byte	0x00, 0xf0, 0x11, 0x00


	//----- nvinfo : EIATTR_KPARAM_INFO
	.align		4
.L_1668:
        /*003c*/ 	.byte	0x04, 0x17
        /*003e*/ 	.short	(.L_1670 - .L_1669)
.L_1669:
        /*0040*/ 	.word	0x00000000
        /*0044*/ 	.short	0x0006
        /*0046*/ 	.short	0x0028
        /*0048*/ 	.byte	0x00, 0xf0, 0x11, 0x00


	//----- nvinfo : EIATTR_KPARAM_INFO
	.align		4
.L_1670:
        /*004c*/ 	.byte	0x04, 0x17
        /*004e*/ 	.short	(.L_1672 - .L_1671)
.L_1671:
        /*0050*/ 	.word	0x00000000
        /*0054*/ 	.short	0x0005
        /*0056*/ 	.short	0x0024
        /*0058*/ 	.byte	0x00, 0xf0, 0x11, 0x00


	//----- nvinfo : EIATTR_KPARAM_INFO
	.align		4
.L_1672:
        /*005c*/ 	.byte	0x04, 0x17
        /*005e*/ 	.short	(.L_1674 - .L_1673)
.L_1673:
        /*0060*/ 	.word	0x00000000
        /*0064*/ 	.short	0x0004
        /*0066*/ 	.short	0x0020
        /*0068*/ 	.byte	0x00, 0xf0, 0x11, 0x00


	//----- nvinfo : EIATTR_KPARAM_INFO
	.align		4
.L_1674:
        /*006c*/ 	.byte	0x04, 0x17
        /*006e*/ 	.short	(.L_1676 - .L_1675)
.L_1675:
        /*0070*/ 	.word	0x00000000
        /*0074*/ 	.short	0x0003
        /*0076*/ 	.short	0x0018
        /*0078*/ 	.byte	0x00, 0xf0, 0x21, 0x00


	//----- nvinfo : EIATTR_KPARAM_INFO
	.align		4
.L_1676:
        /*007c*/ 	.byte	0x04, 0x17
        /*007e*/ 	.short	(.L_1678 - .L_1677)
.L_1677:
        /*0080*/ 	.word	0x00000000
        /*0084*/ 	.short	0x0002
        /*0086*/ 	.short	0x0010
        /*0088*/ 	.byte	0x00, 0xf0, 0x21, 0x00


	//----- nvinfo : EIATTR_KPARAM_INFO
	.align		4
.L_1678:
        /*008c*/ 	.byte	0x04, 0x17
        /*008e*/ 	.short	(.L_1680 - .L_1679)
.L_1679:
        /*0090*/ 	.word	0x00000000
        /*0094*/ 	.short	0x0001
        /*0096*/ 	.short	0x0008
        /*0098*/ 	.byte	0x00, 0xf0, 0x21, 0x00


	//----- nvinfo : EIATTR_KPARAM_INFO
	.align		4
.L_1680:
        /*009c*/ 	.byte	0x04, 0x17
        /*009e*/ 	.short	(.L_1682 - .L_1681)
.L_1681:
        /*00a0*/ 	.word	0x00000000
        /*00a4*/ 	.short	0x0000
        /*00a6*/ 	.short	0x0000
        /*00a8*/ 	.byte	0x00, 0xf0, 0x21, 0x00


	//----- nvinfo : EIATTR_MAXREG_COUNT
	.align		4
.L_1682:
        /*00ac*/ 	.byte	0x03, 0x1b
        /*00ae*/ 	.short	0x00ff


	//----- nvinfo : EIATTR_NUM_BARRIERS
	.align		4
        /*00b0*/ 	.byte	0x02, 0x4c
        /*00b2*/ 	.byte	0x01
	.zero		1


	//----- nvinfo : EIATTR_MERCURY_ISA_VERSION
	.align		4
        /*00b4*/ 	.byte	0x03, 0x5f
        /*00b6*/ 	.short	0x0000


	//----- nvinfo : EIATTR_COOP_GROUP_MASK_REGIDS
	.align		4
        /*00b8*/ 	.byte	0x04, 0x29
        /*00ba*/ 	.short	(.L_1684 - .L_1683)


	//   ....[0]....
.L_1683:
        /*00bc*/ 	.word	0xffffffff


	//   ....[1]....
        /*00c0*/ 	.word	0xffffffff


	//   ....[2]....
        /*00c4*/ 	.word	0xffffffff


	//   ....[3]....
        /*00c8*/ 	.word	0xffffffff


	//   ....[4]....
        /*00cc*/ 	.word	0xffffffff


	//   ....[5]....
        /*00d0*/ 	.word	0xffffffff


	//   ....[6]....
        /*00d4*/ 	.word	0xffffffff


	//   ....[7]....
        /*00d8*/ 	.word	0xffffffff


	//   ....[8]....
        /*00dc*/ 	.word	0xffffffff


	//   ....[9]....
        /*00e0*/ 	.word	0xffffffff


	//   ....[10]....
        /*00e4*/ 	.word	0xffffffff


	//   ....[11]....
        /*00e8*/ 	.word	0xffffffff


	//   ....[12]....
        /*00ec*/ 	.word	0xffffffff


	//   ....[13]....
        /*00f0*/ 	.word	0xffffffff


	//   ....[14]....
        /*00f4*/ 	.word	0xffffffff


	//   ....[15]....
        /*00f8*/ 	.word	0xffffffff


	//   ....[16]....
        /*00fc*/ 	.word	0xffffffff


	//   ....[17]....
        /*0100*/ 	.word	0xffffffff


	//   ....[18]....
        /*0104*/ 	.word	0xffffffff


	//   ....[19]....
        /*0108*/ 	.word	0xffffffff


	//   ....[20]....
        /*010c*/ 	.word	0xffffffff


	//   ....[21]....
        /*0110*/ 	.word	0xffffffff


	//   ....[22]....
        /*0114*/ 	.word	0xffffffff


	//   ....[23]....
        /*0118*/ 	.word	0xffffffff


	//   ....[24]....
        /*011c*/ 	.word	0xffffffff


	//   ....[25]....
        /*0120*/ 	.word	0xffffffff


	//   ....[26]....
        /*0124*/ 	.word	0xffffffff


	//   ....[27]....
        /*0128*/ 	.word	0xffffffff


	//   ....[28]....
        /*012c*/ 	.word	0xffffffff


	//   ....[29]....
        /*0130*/ 	.word	0xffffffff


	//----- nvinfo : EIATTR_COOP_GROUP_INSTR_OFFSETS
	.align		4
.L_1684:
        /*0134*/ 	.byte	0x04, 0x28
        /*0136*/ 	.short	(.L_1686 - .L_1685)


	//   ....[0]....
.L_1685:
        /*0138*/ 	.word	0x000006d0


	//   ....[1]....
        /*013c*/ 	.word	0x00000720


	//   ....[2]....
        /*0140*/ 	.word	0x00000750


	//   ....[3]....
        /*0144*/ 	.word	0x00000770


	//   ....[4]....
        /*0148*/ 	.word	0x00000790


	//   ....[5]....
        /*014c*/ 	.word	0x000007e0


	//   ....[6]....
        /*0150*/ 	.word	0x00000800


	//   ....[7]....
        /*0154*/ 	.word	0x00000820


	//   ....[8]....
        /*0158*/ 	.word	0x00000840


	//   ....[9]....
        /*015c*/ 	.word	0x00000860


	//   ....[10]....
        /*0160*/ 	.word	0x00000890


	//   ....[11]....
        /*0164*/ 	.word	0x000008b0


	//   ....[12]....
        /*0168*/ 	.word	0x000008d0


	//   ....[13]....
        /*016c*/ 	.word	0x000008f0


	//   ....[14]....
        /*0170*/ 	.word	0x00000910


	//   ....[15]....
        /*0174*/ 	.word	0x00000c50


	//   ....[16]....
        /*0178*/ 	.word	0x00000ca0


	//   ....[17]....
        /*017c*/ 	.word	0x00000cd0


	//   ....[18]....
        /*0180*/ 	.word	0x00000cf0


	//   ....[19]....
        /*0184*/ 	.word	0x00000d10


	//   ....[20]....
        /*0188*/ 	.word	0x00000d60


	//   ....[21]....
        /*018c*/ 	.word	0x00000d80


	//   ....[22]....
        /*0190*/ 	.word	0x00000da0


	//   ....[23]....
        /*0194*/ 	.word	0x00000dc0


	//   ....[24]....
        /*0198*/ 	.word	0x00000de0


	//   ....[25]....
        /*019c*/ 	.word	0x00000e10


	//   ....[26]....
        /*01a0*/ 	.word	0x00000e30


	//   ....[27]....
        /*01a4*/ 	.word	0x00000e50


	//   ....[28]....
        /*01a8*/ 	.word	0x00000e70


	//   ....[29]....
        /*01ac*/ 	.word	0x00000e90


	//----- nvinfo : EIATTR_EXIT_INSTR_OFFSETS
	.align		4
.L_1686:
        /*01b0*/ 	.byte	0x04, 0x1c
        /*01b2*/ 	.short	(.L_1688 - .L_1687)


	//   ....[0]....
.L_1687:
        /*01b4*/ 	.word	0x000000d0


	//   ....[1]....
        /*01b8*/ 	.word	0x00001040


	//----- nvinfo : EIATTR_CTAIDZ_USED
	.align		4
.L_1688:
        /*01bc*/ 	.byte	0x01, 0x04
	.zero		2


	//----- nvinfo : EIATTR_CRS_STACK_SIZE
	.align		4
        /*01c0*/ 	.byte	0x04, 0x1e
        /*01c2*/ 	.short	(.L_1690 - .L_1689)
.L_1689:
        /*01c4*/ 	.word	0x00000000
.L_1690:


//--------------------- .nv.info._ZN17fastertransformer20softmax_kernel_h2_v2I6__halfLi2ELi4EEEvPT_PKS2_S5_S5_iiiiS2_ --------------------------
	.section	.nv.info._ZN17fastertransformer20softmax_kernel_h2_v2I6__halfLi2ELi4EEEvPT_PKS2_S5_S5_iiiiS2_,"",@"SHT_CUDA_INFO"
	.sectionflags	@""
	.align	4


	//----- nvinfo : EIATTR_CUDA_API_VERSION
	.align		4
        /*0000*/ 	.byte	0x04, 0x37
        /*0002*/ 	.short	(.L_1692 - .L_1691)
.L_1691:
        /*0004*/ 	.word	0x00000082


	//----- nvinfo : EIATTR_SW2861232_WAR
	.align		4
.L_1692:
        /*0008*/ 	.byte	0x01, 0x35
	.zero		2


	//----- nvinfo : EIATTR_PARAM_CBANK
	.align		4
        /*000c*/ 	.byte	0x04, 0x0a
        /*000e*/ 	.short	(.L_1694 - .L_1693)
	.align		4
.L_1693:
        /*0010*/ 	.word	index@(.nv.constant0._ZN17fastertransformer20softmax_kernel_h2_v2I6__halfLi2ELi4EEEvPT_PKS2_S5_S5_iiiiS2_)
        /*0014*/ 	.short	0x0160
        /*0016*/ 	.short	0x0032


	//----- nvinfo : EIATTR_CBANK_PARAM_SIZE
	.align		4
.L_1694:
        /*0018*/ 	.byte	0x03, 0x19
        /*001a*/ 	.short	0x0032


	//----- nvinfo : EIATTR_KPARAM_INFO
	.align		4
        /*001c*/ 	.byte	0x04, 0x17
        /*001e*/ 	.short	(.L_1696 - .L_1695)
.L_1695:
        /*0020*/ 	.word	0x00000000
        /*0024*/ 	.short	0x0008
        /*0026*/ 	.short	0x0030
        /*0028*/ 	.byte	0x00, 0xf0, 0x09, 0x00


	//----- nvinfo : EIATTR_KPARAM_INFO
	.align		4
.L_1696:
        /*002c*/ 	.byte	0x04, 0x17
        /*002e*/ 	.short	(.L_1698 - .L_1697)
.L_1697:
        /*0030*/ 	.word	0x00000000
        /*0034*/ 	.short	0x0007
        /*0036*/ 	.short	0x002c
        /*0038*/ 	.byte	0x00, 0xf0, 0x11, 0x00


	//----- nvinfo : EIATTR_KPARAM_INFO
	.align		4
.L_1698:
        /*003c*/ 	.byte	0x04, 0x17
        /*003e*/ 	.short	(.L_1700 - .L_1699)
.L_1699:
        /*0040*/ 	.word	0x00000000
        /*0044*/ 	.short	0x0006
        /*0046*/ 	.short	0x0028
        /*0048*/ 	.byte	0x00, 0xf0, 0x11, 0x00


	//----- nvinfo : EIATTR_KPARAM_INFO
	.align		4
.L_1700:
        /*004c*/ 	.byte	0x04, 0x17
        /*004e*/ 	.short	(.L_1702 - .L_1701)
.L_1701:
        /*0050*/ 	.word	0x00000000
        /*0054*/ 	.short	0x0005
        /*0056*/ 	.short	0x0024
        /*0058*/ 	.byte	0x00, 0xf0, 0x11, 0x00


	//----- nvinfo : EIATTR_KPARAM_INFO
	.align		4
.L_1702:
        /*005c*/ 	.byte	0x04, 0x17
        /*005e*/ 	.short	(.L_1704 - .L_1703)
.L_1703:
        /*0060*/ 	.word	0x00000000
        /*0064*/ 	.short	0x0004
        /*0066*/ 	.short	0x0020
        /*0068*/ 	.byte	0x00, 0xf0, 0x11, 0x00


	//----- nvinfo : EIATTR_KPARAM_INFO
	.align		4
.L_1704:
        /*006c*/ 	.byte	0x04, 0x17
        /*006e*/ 	.short	(.L_1706 - .L_1705)
.L_1705:
        /*0070*/ 	.word	0x00000000
        /*0074*/ 	.short	0x0003
        /*0076*/ 	.short	0x0018
        /*0078*/ 	.byte	0x00, 0xf0, 0x21, 0x00


	//----- nvinfo : EIATTR_KPARAM_INFO
	.align		4
.L_1706:
        /*007c*/ 	.byte	0x04, 0x17
        /*007e*/ 	.short	(.L_1708 - .L_1707)
.L_1707:
        /*0080*/ 	.word	0x00000000
        /*0084*/ 	.short	0x0002
        /*0086*/ 	.short	0x0010
        /*0088*/ 	.byte	0x00, 0xf0, 0x21, 0x00


	//----- nvinfo : EIATTR_KPARAM_INFO
	.align		4
.L_1708:
        /*008c*/ 	.byte	0x04, 0x17
        /*008e*/ 	.short	(.L_1710 - .L_1709)
.L_1709:
        /*0090*/ 	.word	0x00000000
        /*0094*/ 	.short	0x0001
        /*0096*/ 	.short	0x0008
        /*0098*/ 	.byte	0x00, 0xf0, 0x21, 0x00


	//----- nvinfo : EIATTR_KPARAM_INFO
	.align		4
.L_1710:
        /*009c*/ 	.byte	0x04, 0x17
        /*009e*/ 	.short	(.L_1712 - .L_1711)
.L_1711:
        /*00a0*/ 	.word	0x00000000
        /*00a4*/ 	.short	0x0000
        /*00a6*/ 	.short	0x0000
        /*00a8*/ 	.byte	0x00, 0xf0, 0x21, 0x00


	//----- nvinfo : EIATTR_MAXREG_COUNT
	.align		4
.L_1712:
        /*00ac*/ 	.byte	0x03, 0x1b
        /*00ae*/ 	.short	0x00ff


	//----- nvinfo : EIATTR_NUM_BARRIERS
	.align		4
        /*00b0*/ 	.byte	0x02, 0x4c
        /*00b2*/ 	.byte	0x01
	.zero		1


	//----- nvinfo : EIATTR_MERCURY_ISA_VERSION
	.align		4
        /*00b4*/ 	.byte	0x03, 0x5f
        /*00b6*/ 	.short	0x0000


	//----- nvinfo : EIATTR_COOP_GROUP_MASK_REGIDS
	.align		4
        /*00b8*/ 	.byte	0x04, 0x29
        /*00ba*/ 	.short	(.L_1714 - .L_1713)


	//   ....[0]....
.L_1713:
        /*00bc*/ 	.word	0xffffffff


	//   ....[1]....
        /*00c0*/ 	.word	0xffffffff


	//   ....[2]....
        /*00c4*/ 	.word	0xffffffff


	//   ....[3]....
        /*00c8*/ 	.word	0xffffffff


	//   ....[4]....
        /*00cc*/ 	.word	0xffffffff


	//   ....[5]....
        /*00d0*/ 	.word	0xffffffff


	//   ....[6]....
        /*00d4*/ 	.word	0xffffffff


	//   ....[7]....
        /*00d8*/ 	.word	0xffffffff


	//   ....[8]....
        /*00dc*/ 	.word	0xffffffff


	//   ....[9]....
        /*00e0*/ 	.word	0xffffffff


	//   ....[10]....
        /*00e4*/ 	.word	0xffffffff


	//   ....[11]....
        /*00e8*/ 	.word	0xffffffff


	//   ....[12]....
        /*00ec*/ 	.word	0xffffffff


	//   ....[13]....
        /*00f0*/ 	.word	0xffffffff


	//   ....[14]....
        /*00f4*/ 	.word	0xffffffff


	//   ....[15]....
        /*00f8*/ 	.word	0xffffffff


	//   ....[16]....
        /*00fc*/ 	.word	0xffffffff


	//   ....[17]....
        /*0100*/ 	.word	0xffffffff


	//   ....[18]....
        /*0104*/ 	.word	0xffffffff


	//   ....[19]....
        /*0108*/ 	.word	0xffffffff


	//   ....[20]....
        /*010c*/ 	.word	0xffffffff


	//   ....[21]....
        /*0110*/ 	.word	0xffffffff


	//   ....[22]....
        /*0114*/ 	.word	0xffffffff


	//   ....[23]....
        /*0118*/ 	.word	0xffffffff


	//   ....[24]....
        /*011c*/ 	.word	0xffffffff


	//   ....[25]....
        /*0120*/ 	.word	0xffffffff


	//   ....[26]....
        /*0124*/ 	.word	0xffffffff


	//   ....[27]....
        /*0128*/ 	.word	0xffffffff


	//   ....[28]....
        /*012c*/ 	.word	0xffffffff


	//   ....[29]....
        /*0130*/ 	.word	0xffffffff


	//   ....[30]....
        /*0134*/ 	.word	0xffffffff


	//   ....[31]....
        /*0138*/ 	.word	0xffffffff


	//   ....[32]....
        /*013c*/ 	.word	0xffffffff


	//   ....[33]....
        /*0140*/ 	.word	0xffffffff


	//   ....[34]....
        /*0144*/ 	.word	0xffffffff


	//   ....[35]....
        /*0148*/ 	.word	0xffffffff


	//   ....[36]....
        /*014c*/ 	.word	0xffffffff


	//   ....[37]....
        /*0150*/ 	.word	0xffffffff


	//   ....[38]....
        /*0154*/ 	.word	0xffffffff


	//   ....[39]....
        /*0158*/ 	.word	0xffffffff


	//   ....[40]....
        /*015c*/ 	.word	0xffffffff


	//   ....[41]....
        /*0160*/ 	.word	0xffffffff


	//   ....[42]....
        /*0164*/ 	.word	0xffffffff


	//   ....[43]....
        /*0168*/ 	.word	0xffffffff


	//   ....[44]....
        /*016c*/ 	.word	0xffffffff


	//   ....[45]....
        /*0170*/ 	.word	0xffffffff


	//   ....[46]....
        /*0174*/ 	.word	0xffffffff


	//   ....[47]....
        /*0178*/ 	.word	0xffffffff


	//   ....[48]....
        /*017c*/ 	.word	0xffffffff


	//   ....[49]....
        /*0180*/ 	.word	0xffffffff


	//   ....[50]....
        /*0184*/ 	.word	0xffffffff


	//   ....[51]....
        /*0188*/ 	.word	0xffffffff


	//   ....[52]....
        /*018c*/ 	.word	0xffffffff


	//   ....[53]....
        /*0190*/ 	.word	0xffffffff


	//   ....[54]....
        /*0194*/ 	.word	0xffffffff


	//   ....[55]....
        /*0198*/ 	.word	0xffffffff


	//   ....[56]....
        /*019c*/ 	.word	0xffffffff


	//   ....[57]....
        /*01a0*/ 	.word	0xffffffff


	//   ....[58]....
        /*01a4*/ 	.word	0xffffffff


	//   ....[59]....
        /*01a8*/ 	.word	0xffffffff


	//   ....[60]....
        /*01ac*/ 	.word	0xffffffff


	//   ....[61]....
        /*01b0*/ 	.word	0xffffffff


	//   ....[62]....
        /*01b4*/ 	.word	0xffffffff


	//   ....[63]....
        /*01b8*/ 	.word	0xffffffff


	//   ....[64]....
        /*01bc*/ 	.word	0xffffffff


	//   ....[65]....
        /*01c0*/ 	.word	0xffffffff


	//   ....[66]....
        /*01c4*/ 	.word	0xffffffff


	//   ....[67]....
        /*01c8*/ 	.word	0xffffffff


	//   ....[68]....
        /*01cc*/ 	.word	0xffffffff


	//   ....[69]....
        /*01d0*/ 	.word	0xffffffff


	//   ....[70]....
        /*01d4*/ 	.word	0xffffffff


	//   ....[71]....
        /*01d8*/ 	.word	0xffffffff


	//   ....[72]....
        /*01dc*/ 	.word	0xffffffff


	//   ....[73]....
        /*01e0*/ 	.word	0xffffffff


	//   ....[74]....
        /*01e4*/ 	.word	0xffffffff


	//   ....[75]....
        /*01e8*/ 	.word	0xffffffff


	//   ....[76]....
        /*01ec*/ 	.word	0xffffffff


	//   ....[77]....
        /*01f0*/ 	.word	0xffffffff


	//   ....[78]....
        /*01f4*/ 	.word	0xffffffff


	//   ....[79]....
        /*01f8*/ 	.word	0xffffffff


	//   ....[80]....
        /*01fc*/ 	.word	0xffffffff


	//   ....[81]....
        /*0200*/ 	.word	0xffffffff


	//   ....[82]....
        /*0204*/ 	.word	0xffffffff


	//   ....[83]....
        /*0208*/ 	.word	0xffffffff


	//   ....[84]....
        /*020c*/ 	.word	0xffffffff


	//   ....[85]....
        /*0210*/ 	.word	0xffffffff


	//   ....[86]....
        /*0214*/ 	.word	0xffffffff


	//   ....[87]....
        /*0218*/ 	.word	0xffffffff


	//   ....[88]....
        /*021c*/ 	.word	0xffffffff


	//   ....[89]....
        /*0220*/ 	.word	0xffffffff


	//   ....[90]....
        /*0224*/ 	.word	0xffffffff


	//   ....[91]....
        /*0228*/ 	.word	0xffffffff


	//   ....[92]....
        /*022c*/ 	.word	0xffffffff


	//   ....[93]....
        /*0230*/ 	.word	0xffffffff


	//   ....[94]....
        /*0234*/ 	.word	0xffffffff


	//   ....[95]....
        /*0238*/ 	.word	0xffffffff


	//   ....[96]....
        /*023c*/ 	.word	0xffffffff


	//   ....[97]....
        /*0240*/ 	.word	0xffffffff


	//   ....[98]....
        /*0244*/ 	.word	0xffffffff


	//   ....[99]....
        /*0248*/ 	.word	0xffffffff


	//   ....[100]....
        /*024c*/ 	.word	0xffffffff


	//   ....[101]....
        /*0250*/ 	.word	0xffffffff


	//   ....[102]....
        /*0254*/ 	.word	0xffffffff


	//   ....[103]....
        /*0258*/ 	.word	0xffffffff


	//   ....[104]....
        /*025c*/ 	.word	0xffffffff


	//   ....[105]....
        /*0260*/ 	.word	0xffffffff


	//   ....[106]....
        /*0264*/ 	.word	0xffffffff


	//   ....[107]....
        /*0268*/ 	.word	0xffffffff


	//   ....[108]....
        /*026c*/ 	.word	0xffffffff


	//   ....[109]....
        /*0270*/ 	.word	0xffffffff


	//   ....[110]....
        /*0274*/ 	.word	0xffffffff


	//   ....[111]....
        /*0278*/ 	.word	0xffffffff


	//   ....[112]....
        /*027c*/ 	.word	0xffffffff


	//   ....[113]....
        /*0280*/ 	.word	0xffffffff


	//   ....[114]....
        /*0284*/ 	.word	0xffffffff


	//   ....[115]....
        /*0288*/ 	.word	0xffffffff


	//   ....[116]....
        /*028c*/ 	.word	0xffffffff


	//   ....[117]....
        /*0290*/ 	.word	0xffffffff


	//   ....[118]....
        /*0294*/ 	.word	0xffffffff


	//   ....[119]....
        /*0298*/ 	.word	0xffffffff


	//----- nvinfo : EIATTR_COOP_GROUP_INSTR_OFFSETS
	.align		4
.L_1714:
        /*029c*/ 	.byte	0x04, 0x28
        /*029e*/ 	.short	(.L_1716 - .L_1715)


	//   ....[0]....
.L_1715:
        /*02a0*/ 	.word	0x00001cf0


	//   ....[1]....
        /*02a4*/ 	.word	0x00001d10


	//   ....[2]....
        /*02a8*/ 	.word	0x00001d20


	//   ....[3]....
        /*02ac*/ 	.word	0x00001d30


	//   ....[4]....
        /*02b0*/ 	.word	0x00001d60


	//   ....[5]....
        /*02b4*/ 	.word	0x00001d80


	//   ....[6]....
        /*02b8*/ 	.word	0x00001da0


	//   ....[7]....
        /*02bc*/ 	.word	0x00001db0


	//   ....[8]....
        /*02c0*/ 	.word	0x00001de0


	//   ....[9]....
        /*02c4*/ 	.word	0x00001e00


	//   ....[10]....
        /*02c8*/ 	.word	0x00001e20


	//   ....[11]....
        /*02cc*/ 	.word	0x00001e30


	//   ....[12]....
        /*02d0*/ 	.word	0x00001e70


	//   ....[13]....
        /*02d4*/ 	.word	0x00001ea0


	//   ....[14]....
        /*02d8*/ 	.word	0x00001ec0


	//   ....[15]....
        /*02dc*/ 	.word	0x00001ed0


	//   ....[16]....
        /*02e0*/ 	.word	0x00001f00


	//   ....[17]....
        /*02e4*/ 	.word	0x00001f30


	//   ....[18]....
        /*02e8*/ 	.word	0x00001f50


	//   ....[19]....
        /*02ec*/ 	.word	0x00001f60


	//   ....[20]....
        /*02f0*/ 	.word	0x00002040


	//   ....[21]....
        /*02f4*/ 	.word	0x00002050


	//   ....[22]....
        /*02f8*/ 	.word	0x00002060


	//   ....[23]....
        /*02fc*/ 	.word	0x00002070


	//   ....[24]....
        /*0300*/ 	.word	0x000020b0


	//   ....[25]....
        /*0304*/ 	.word	0x000020d0


	//   ....[26]....
        /*0308*/ 	.word	0x000020e0


	//   ....[27]....
        /*030c*/ 	.word	0x000020f0


	//   ....[28]....
        /*0310*/ 	.word	0x00002130


	//   ....[29]....
        /*0314*/ 	.word	0x00002150


	//   ....[30]....
        /*0318*/ 	.word	0x00002160


	//   ....[31]....
        /*031c*/ 	.word	0x00002170


	//   ....[32]....
        /*0320*/ 	.word	0x000021b0


	//   ....[33]....
        /*0324*/ 	.word	0x000021d0


	//   ....[34]....
        /*0328*/ 	.word	0x000021e0


	//   ....[35]....
        /*032c*/ 	.word	0x000021f0


	//   ....[36]....
        /*0330*/ 	.word	0x00002220


	//   ....[37]....
        /*0334*/ 	.word	0x00002240


	//   ....[38]....
        /*0338*/ 	.word	0x00002260


	//   ....[39]....
        /*033c*/ 	.word	0x00002270


	//   ....[40]....
        /*0340*/ 	.word	0x000022d0


	//   ....[41]....
        /*0344*/ 	.word	0x000022e0


	//   ....[42]....
        /*0348*/ 	.word	0x000022f0


	//   ....[43]....
        /*034c*/ 	.word	0x00002300


	//   ....[44]....
        /*0350*/ 	.word	0x00002330


	//   ....[45]....
        /*0354*/ 	.word	0x00002350


	//   ....[46]....
        /*0358*/ 	.word	0x00002370


	//   ....[47]....
        /*035c*/ 	.word	0x00002380


	//   ....[48]....
        /*0360*/ 	.word	0x000023b0


	//   ....[49]....
        /*0364*/ 	.word	0x000023d0


	//   ....[50]....
        /*0368*/ 	.word	0x000023f0


	//   ....[51]....
        /*036c*/ 	.word	0x00002400


	//   ....[52]....
        /*0370*/ 	.word	0x00002430


	//   ....[53]....
        /*0374*/ 	.word	0x00002450


	//   ....[54]....
        /*0378*/ 	.word	0x00002470


	//   ....[55]....
        /*037c*/ 	.word	0x00002480


	//   ....[56]....
        /*0380*/ 	.word	0x000024c0


	//   ....[57]....
        /*0384*/ 	.word	0x000024e0


	//   ....[58]....
        /*0388*/ 	.word	0x000024f0


	//   ....[59]....
        /*038c*/ 	.word	0x00002500


	//   ....[60]....
        /*0390*/ 	.word	0x00003180


	//   ....[61]....
        /*0394*/ 	.word	0x000031a0


	//   ....[62]....
        /*0398*/ 	.word	0x000031b0


	//   ....[63]....
        /*039c*/ 	.word	0x000031c0


	//   ....[64]....
        /*03a0*/ 	.word	0x000031f0


	//   ....[65]....
        /*03a4*/ 	.word	0x00003210


	//   ....[66]....
        /*03a8*/ 	.word	0x00003230


	//   ....[67]....
        /*03ac*/ 	.word	0x00003240


	//   ....[68]....
        /*03b0*/ 	.word	0x00003270


	//   ....[69]....
        /*03b4*/ 	.word	0x00003290


	//   ....[70]....
        /*03b8*/ 	.word	0x000032b0


	//   ....[71]....
        /*03bc*/ 	.word	0x000032c0


	//   ....[72]....
        /*03c0*/ 	.word	0x000032f0


	//   ....[73]....
        /*03c4*/ 	.word	0x00003320


	//   ....[74]....
        /*03c8*/ 	.word	0x00003330


	//   ....[75]....
        /*03cc*/ 	.word	0x00003340


	//   ....[76]....
        /*03d0*/ 	.word	0x00003360


	//   ....[77]....
        /*03d4*/ 	.word	0x00003390


	//   ....[78]....
        /*03d8*/ 	.word	0x000033c0


	//   ....[79]....
        /*03dc*/ 	.word	0x000033e0


	//   ....[80]....
        /*03e0*/ 	.word	0x000034e0


	//   ....[81]....
        /*03e4*/ 	.word	0x000034f0


	//   ....[82]....
        /*03e8*/ 	.word	0x00003500


	//   ....[83]....
        /*03ec*/ 	.word	0x00003510


	//   ....[84]....
        /*03f0*/ 	.word	0x00003540


	//   ....[85]....
        /*03f4*/ 	.word	0x00003570


	//   ....[86]....
        /*03f8*/ 	.word	0x00003580


	//   ....[87]....
        /*03fc*/ 	.word	0x00003590


	//   ....[88]....
        /*0400*/ 	.word	0x000035b0


	//   ....[89]....
        /*0404*/ 	.word	0x000035f0


	//   ....[90]....
        /*0408*/ 	.word	0x00003600


	//   ....[91]....
        /*040c*/ 	.word	0x00003610


	//   ....[92]....
        /*0410*/ 	.word	0x00003650


	//   ....[93]....
        /*0414*/ 	.word	0x00003670


	//   ....[94]....
        /*0418*/ 	.word	0x00003680


	//   ....[95]....
        /*041c*/ 	.word	0x00003690


	//   ....[96]....
        /*0420*/ 	.word	0x000036c0


	//   ....[97]....
        /*0424*/ 	.word	0x000036e0


	//   ....[98]....
        /*0428*/ 	.word	0x00003700


	//   ....[99]....
        /*042c*/ 	.word	0x00003710


	//   ....[100]....
        /*0430*/ 	.word	0x00003770


	//   ....[101]....
        /*0434*/ 	.word	0x00003780


	//   ....[102]....
        /*0438*/ 	.word	0x00003790


	//   ....[103]....
        /*043c*/ 	.word	0x000037a0


	//   ....[104]....
        /*0440*/ 	.word	0x000037d0


	//   ....[105]....
        /*0444*/ 	.word	0x000037f0


	//   ....[106]....
        /*0448*/ 	.word	0x00003810


	//   ....[107]....
        /*044c*/ 	.word	0x00003820


	//   ....[108]....
        /*0450*/ 	.word	0x00003850


	//   ....[109]....
        /*0454*/ 	.word	0x00003870


	//   ....[110]....
        /*0458*/ 	.word	0x00003890


	//   ....[111]....
        /*045c*/ 	.word	0x000038a0


	//   ....[112]....
        /*0460*/ 	.word	0x000038d0


	//   ....[113]....
        /*0464*/ 	.word	0x00003900


	//   ....[114]....
        /*0468*/ 	.word	0x00003910


	//   ....[115]....
        /*046c*/ 	.word	0x00003920


	//   ....[116]....
        /*0470*/ 	.word	0x00003960


	//   ....[117]....
        /*0474*/ 	.word	0x00003980


	//   ....[118]....
        /*0478*/ 	.word	0x00003990


	//   ....[119]....
        /*047c*/ 	.word	0x000039a0


	//----- nvinfo : EIATTR_EXIT_INSTR_OFFSETS
	.align		4
.L_1716:
        /*0480*/ 	.byte	0x04, 0x1c
        /*0482*/ 	.short	(.L_1718 - .L_1717)


	//   ....[0]....
.L_1717:
        /*0484*/ 	.word	0x00000120


	//   ....[1]....
        /*0488*/ 	.word	0x00003ff0


	//----- nvinfo : EIATTR_CTAIDZ_USED
	.align		4
.L_1718:
        /*048c*/ 	.byte	0x01, 0x04
	.zero		2


	//----- nvinfo : EIATTR_CRS_STACK_SIZE
	.align		4
        /*0490*/ 	.byte	0x04, 0x1e
        /*0492*/ 	.short	(.L_1720 - .L_1719)
.L_1719:
        /*0494*/ 	.word	0x00000000
.L_1720:


//--------------------- .nv.info._ZN17fastertransformer14softmax_kernelIffLi4EEEvPT_PKT0_PKS1_S7_iiiif --------------------------
	.section	.nv.info._ZN17fastertransformer14softmax_kernelIffLi4EEEvPT_PKT0_PKS1_S7_iiiif,"",@"SHT_CUDA_INFO"
	.sectionflags	@""
	.align	4


	//----- nvinfo : EIATTR_CUDA_API_VERSION
	.align		4
        /*0000*/ 	.byte	0x04, 0x37
        /*0002*/ 	.short	(.L_1722 - .L_1721)
.L_1721:
        /*0004*/ 	.word	0x00000082


	//----- nvinfo : EIATTR_SW2861232_WAR
	.align		4
.L_1722:
        /*0008*/ 	.byte	0x01, 0x35
	.zero		2


	//----- nvinfo : EIATTR_PARAM_CBANK
	.align		4
        /*000c*/ 	.byte	0x04, 0x0a
        /*000e*/ 	.short	(.L_1724 - .L_1723)
	.align		4
.L_1723:
        /*0010*/ 	.word	index@(.nv.constant0._ZN17fastertransformer14softmax_kernelIffLi4EEEvPT_PKT0_PKS1_S7_iiiif)
        /*0014*/ 	.short	0x0160
        /*0016*/ 	.short	0x0034


	//----- nvinfo : EIATTR_CBANK_PARAM_SIZE
	.align		4
.L_1724:
        /*0018*/ 	.byte	0x03, 0x19
        /*001a*/ 	.short	0x0034


	//----- nvinfo : EIATTR_KPARAM_INFO
	.align		4
        /*001c*/ 	.byte	0x04, 0x17
        /*001e*/ 	.short	(.L_1726 - .L_1725)
.L_1725:
        /*0020*/ 	.word	0x00000000
        /*0024*/ 	.short	0x0008
        /*0026*/ 	.short	0x0030
        /*0028*/ 	.byte	0x00, 0xf0, 0x11, 0x00


	//----- nvinfo : EIATTR_KPARAM_INFO
	.align		4
.L_1726:
        /*002c*/ 	.byte	0x04, 0x17
        /*002e*/ 	.short	(.L_1728 - .L_1727)
.L_1727:
        /*0030*/ 	.word	0x00000000
        /*0034*/ 	.short	0x0007
        /*0036*/ 	.short	0x002c
        /*0038*/ 	.byte	0x00, 0xf0, 0x11, 0x00


	//----- nvinfo : EIATTR_KPARAM_INFO
	.align		4
.L_1728:
        /*003c*/ 	.byte	0x04, 0x17
        /*003e*/ 	.short	(.L_1730 - .L_1729)
.L_1729:
        /*0040*/ 	.word	0x00000000
        /*0044*/ 	.short	0x0006
        /*0046*/ 	.short	0x0028
        /*0048*/ 	.byte	0x00, 0xf0, 0x11, 0x00


	//----- nvinfo : EIATTR_KPARAM_INFO
	.align		4
.L_1730:
        /*004c*/ 	.byte	0x04, 0x17
        /*004e*/ 	.short	(.L_1732 - .L_1731)
.L_1731:
        /*0050*/ 	.word	0x00000000
        /*0054*/ 	.short	0x0005
        /*0056*/ 	.short	0x0024
        /*0058*/ 	.byte	0x00, 0xf0, 0x11, 0x00


	//----- nvinfo : EIATTR_KPARAM_INFO
	.align		4
.L_1732:
        /*005c*/ 	.byte	0x04, 0x17
        /*005e*/ 	.short	(.L_1734 - .L_1733)
.L_1733:
        /*0060*/ 	.word	0x00000000
        /*0064*/ 	.short	0x0004
        /*0066*/ 	.short	0x0020
        /*0068*/ 	.byte	0x00, 0xf0, 0x11, 0x00


	//----- nvinfo : EIATTR_KPARAM_INFO
	.align		4
.L_1734:
        /*006c*/ 	.byte	0x04, 0x17
        /*006e*/ 	.short	(.L_1736 - .L_1735)
.L_1735:
        /*0070*/ 	.word	0x00000000
        /*0074*/ 	.short	0x0003
        /*0076*/ 	.short	0x0018
        /*0078*/ 	.byte	0x00, 0xf0, 0x21, 0x00


	//----- nvinfo : EIATTR_KPARAM_INFO
	.align		4
.L_1736:
        /*007c*/ 	.byte	0x04, 0x17
        /*007e*/ 	.short	(.L_1738 - .L_1737)
.L_1737:
        /*0080*/ 	.word	0x00000000
        /*0084*/ 	.short	0x0002
        /*0086*/ 	.short	0x0010
        /*0088*/ 	.byte	0x00, 0xf0, 0x21, 0x00


	//----- nvinfo : EIATTR_KPARAM_INFO
	.align		4
.L_1738:
        /*008c*/ 	.byte	0x04, 0x17
        /*008e*/ 	.short	(.L_1740 - .L_1739)
.L_1739:
        /*0090*/ 	.word	0x00000000
        /*0094*/ 	.short	0x0001
        /*0096*/ 	.short	0x0008
        /*0098*/ 	.byte	0x00, 0xf0, 0x21, 0x00


	//----- nvinfo : EIATTR_KPARAM_INFO
	.align		4
.L_1740:
        /*009c*/ 	.byte	0x04, 0x17
        /*009e*/ 	.short	(.L_1742 - .L_1741)
.L_1741:
        /*00a0*/ 	.word	0x00000000
        /*00a4*/ 	.short	0x0000
        /*00a6*/ 	.short	0x0000
        /*00a8*/ 	.byte	0x00, 0xf0, 0x21, 0x00


	//----- nvinfo : EIATTR_MAXREG_COUNT
	.align		4
.L_1742:
        /*00ac*/ 	.byte	0x03, 0x1b
        /*00ae*/ 	.short	0x00ff


	//----- nvinfo : EIATTR_NUM_BARRIERS
	.align		4
        /*00b0*/ 	.byte	0x02, 0x4c
        /*00b2*/ 	.byte	0x01
	.zero		1


	//----- nvinfo : EIATTR_MERCURY_ISA_VERSION
	.align		4
        /*00b4*/ 	.byte	0x03, 0x5f
        /*00b6*/ 	.short	0x0000


	//----- nvinfo : EIATTR_COOP_GROUP_MASK_REGIDS
	.align		4
        /*00b8*/ 	.byte	0x04, 0x29
        /*00ba*/ 	.short	(.L_1744 - .L_1743)


	//   ....[0]....
.L_1743:
        /*00bc*/ 	.word	0xffffffff


	//   ....[1]....
        /*00c0*/ 	.word	0xffffffff


	//   ....[2]....
        /*00c4*/ 	.word	0xffffffff


	//   ....[3]....
        /*00c8*/ 	.word	0xffffffff


	//   ....[4]....
        /*00cc*/ 	.word	0xffffffff


	//   ....[5]....
        /*00d0*/ 	.word	0xffffffff


	//   ....[6]....
        /*00d4*/ 	.word	0xffffffff


	//   ....[7]....
        /*00d8*/ 	.word	0xffffffff


	//   ....[8]....
        /*00dc*/ 	.word	0xffffffff


	//   ....[9]....
        /*00e0*/ 	.word	0xffffffff


	//   ....[10]....
        /*00e4*/ 	.word	0xffffffff


	//   ....[11]....
        /*00e8*/ 	.word	0xffffffff


	//   ....[12]....
        /*00ec*/ 	.word	0xffffffff


	//   ....[13]....
        /*00f0*/ 	.word	0xffffffff


	//   ....[14]....
        /*00f4*/ 	.word	0xffffffff


	//   ....[15]....
        /*00f8*/ 	.word	0xffffffff


	//   ....[16]....
        /*00fc*/ 	.word	0xffffffff


	//   ....[17]....
        /*0100*/ 	.word	0xffffffff


	//   ....[18]....
        /*0104*/ 	.word	0xffffffff


	//   ....[19]....
        /*0108*/ 	.word	0xffffffff


	//   ....[20]....
        /*010c*/ 	.word	0xffffffff


	//   ....[21]....
        /*0110*/ 	.word	0xffffffff


	//   ....[22]....
        /*0114*/ 	.word	0xffffffff


	//   ....[23]....
        /*0118*/ 	.word	0xffffffff


	//   ....[24]....
        /*011c*/ 	.word	0xffffffff


	//   ....[25]....
        /*0120*/ 	.word	0xffffffff


	//   ....[26]....
        /*0124*/ 	.word	0xffffffff


	//   ....[27]....
        /*0128*/ 	.word	0xffffffff


	//   ....[28]....
        /*012c*/ 	.word	0xffffffff


	//   ....[29]....
        /*0130*/ 	.word	0xffffffff


	//----- nvinfo : EIATTR_COOP_GROUP_INSTR_OFFSETS
	.align		4
.L_1744:
        /*0134*/ 	.byte	0x04, 0x28
        /*0136*/ 	.short	(.L_1746 - .L_1745)


	//   ....[0]....
.L_1745:
        /*0138*/ 	.word	0x000006d0


	//   ....[1]....
        /*013c*/ 	.word	0x00000720


	//   ....[2]....
        /*0140*/ 	.word	0x00000750


	//   ....[3]....
        /*0144*/ 	.word	0x00000770


	//   ....[4]....
        /*0148*/ 	.word	0x00000790


	//   ....[5]....
        /*014c*/ 	.word	0x000007e0


	//   ....[6]....
        /*0150*/ 	.word	0x00000800


	//   ....[7]....
        /*0154*/ 	.word	0x00000820


	//   ....[8]....
        /*0158*/ 	.word	0x00000840


	//   ....[9]....
        /*015c*/ 	.word	0x00000860


	//   ....[10]....
        /*0160*/ 	.word	0x00000890


	//   ....[11]....
        /*0164*/ 	.word	0x000008b0


	//   ....[12]....
        /*0168*/ 	.word	0x000008d0


	//   ....[13]....
        /*016c*/ 	.word	0x000008f0


	//   ....[14]....
        /*0170*/ 	.word	0x00000910


	//   ....[15]....
        /*0174*/ 	.word	0x00000b00


	//   ....[16]....
        /*0178*/ 	.word	0x00000b50


	//   ....[17]....
        /*017c*/ 	.word	0x00000b80


	//   ....[18]....
        /*0180*/ 	.word	0x00000ba0


	//   ....[19]....
        /*0184*/ 	.word	0x00000bc0


	//   ....[20]....
        /*0188*/ 	.word	0x00000c10


	//   ....[21]....
        /*018c*/ 	.word	0x00000c30


	//   ....[22]....
        /*0190*/ 	.word	0x00000c50


	//   ....[23]....
        /*0194*/ 	.word	0x00000c70


	//   ....[24]....
        /*0198*/ 	.word	0x00000c90


	//   ....[25]....
        /*019c*/ 	.word	0x00000cc0


	//   ....[26]....
        /*01a0*/ 	.word	0x00000ce0


	//   ....[27]....
        /*01a4*/ 	.word	0x00000d00


	//   ....[28]....
        /*01a8*/ 	.word	0x00000d20


	//   ....[29]....
        /*01ac*/ 	.word	0x00000d40


	//----- nvinfo : EIATTR_EXIT_INSTR_OFFSETS
	.align		4
.L_1746:
        /*01b0*/ 	.byte	0x04, 0x1c
        /*01b2*/ 	.short	(.L_1748 - .L_1747)


	//   ....[0]....
.L_1747:
        /*01b4*/ 	.word	0x00000140


	//   ....[1]....
        /*01b8*/ 	.word	0x00001070


	//----- nvinfo : EIATTR_CTAIDZ_USED
	.align		4
.L_1748:
        /*01bc*/ 	.byte	0x01, 0x04
	.zero		2


	//----- nvinfo : EIATTR_CRS_STACK_SIZE
	.align		4
        /*01c0*/ 	.byte	0x04, 0x1e
        /*01c2*/ 	.short	(.L_1750 - .L_1749)
.L_1749:
        /*01c4*/ 	.word	0x00000000
.L_1750:


//--------------------- .nv.info._ZN17fastertransformer17softmax_kernel_h2I6__halfLi4EEEvPT_PKS2_S5_S5_iiiiS2_ --------------------------
	.section	.nv.info._ZN17fastertransformer17softmax_kernel_h2I6__halfLi4EEEvPT_PKS2_S5_S5_iiiiS2_,"",@"SHT_CUDA_INFO"
	.sectionflags	@""
	.align	4


	//----- nvinfo : EIATTR_CUDA_API_VERSION
	.align		4
        /*0000*/ 	.byte	0x04, 0x37
        /*0002*/ 	.short	(.L_1752 - .L_1751)
.L_1751:
        /*0004*/ 	.word	0x00000082


	//----- nvinfo : EIATTR_SW2861232_WAR
	.align		4
.L_1752:
        /*0008*/ 	.byte	0x01, 0x35
	.zero		2


	//----- nvinfo : EIATTR_PARAM_CBANK
	.align		4
        /*000c*/ 	.byte	0x04, 0x0a
        /*000e*/ 	.short	(.L_1754 - .L_1753)
	.align		4
.L_1753:
        /*0010*/ 	.word	index@(.nv.constant0._ZN17fastertransformer17softmax_kernel_h2I6__halfLi4EEEvPT_PKS2_S5_S5_iiiiS2_)
        /*0014*/ 	.short	0x0160
        /*0016*/ 	.short	0x0032


	//----- nvinfo : EIATTR_CBANK_PARAM_SIZE
	.align		4
.L_1754:
        /*0018*/ 	.byte	0x03, 0x19
        /*001a*/ 	.short	0x0032


	//----- nvinfo : EIATTR_KPARAM_INFO
	.align		4
        /*001c*/ 	.byte	0x04, 0x17
        /*001e*/ 	.short	(.L_1756 - .L_1755)
.L_1755:
        /*0020*/ 	.word	0x00000000
        /*0024*/ 	.short	0x0008
        /*0026*/ 	.short	0x0030
        /*0028*/ 	.byte	0x00, 0xf0, 0x09, 0x00


	//----- nvinfo : EIATTR_KPARAM_INFO
	.align		4
.L_1756:
        /*002c*/ 	.byte	0x04, 0x17
        /*002e*/ 	.short	(.L_1758 - .L_1757)
.L_1757:
        /*0030*/ 	.word	0x00000000
        /*0034*/ 	.short	0x0007
        /*0036*/ 	.short	0x002c
        /*0038*/ 	.byte	0x00, 0xf0, 0x11, 0x00


	//----- nvinfo : EIATTR_KPARAM_INFO
	.align		4
.L_1758:
        /*003c*/ 	.byte	0x04, 0x17
        /*003e*/ 	.short	(.L_1760 - .L_1759)
.L_1759:
        /*0040*/ 	.word	0x00000000
        /*0044*/ 	.short	0x0006
        /*0046*/ 	.short	0x0028
        /*0048*/ 	.byte	0x00, 0xf0, 0x11, 0x00


	//----- nvinfo : EIATTR_KPARAM_INFO
	.align		4
.L_1760:
        /*004c*/ 	.byte	0x04, 0x17
        /*004e*/ 	.short	(.L_1762 - .L_1761)
.L_1761:
        /*0050*/ 	.word	0x00000000
        /*0054*/ 	.short	0x0005
        /*0056*/ 	.short	0x0024
        /*0058*/ 	.byte	0x00, 0xf0, 0x11, 0x00


	//----- nvinfo : EIATTR_KPARAM_INFO
	.align		4
.L_1762:
        /*005c*/ 	.byte	0x04, 0x17
        /*005e*/ 	.short	(.L_1764 - .L_1763)
.L_1763:
        /*0060*/ 	.word	0x00000000
        /*0064*/ 	.short	0x0004
        /*0066*/ 	.short	0x0020
        /*0068*/ 	.byte	0x00, 0xf0, 0x11, 0x00


	//----- nvinfo : EIATTR_KPARAM_INFO
	.align		4
.L_1764:
        /*006c*/ 	.byte	0x04, 0x17
        /*006e*/ 	.short	(.L_1766 - .L_1765)
.L_1765:
        /*0070*/ 	.word	0x00000000
        /*0074*/ 	.short	0x0003
        /*0076*/ 	.short	0x0018
        /*0078*/ 	.byte	0x00, 0xf0, 0x21, 0x00


	//----- nvinfo : EIATTR_KPARAM_INFO
	.align		4
.L_1766:
        /*007c*/ 	.byte	0x04, 0x17
        /*007e*/ 	.short	(.L_1768 - .L_1767)
.L_1767:
        /*0080*/ 	.word	0x00000000
        /*0084*/ 	.short	0x0002
        /*0086*/ 	.short	0x0010
        /*0088*/ 	.byte	0x00, 0xf0, 0x21, 0x00


	//----- nvinfo : EIATTR_KPARAM_INFO
	.align		4
.L_1768:
        /*008c*/ 	.byte	0x04, 0x17
        /*008e*/ 	.short	(.L_1770 - .L_1769)
.L_1769:
        /*0090*/ 	.word	0x00000000
        /*0094*/ 	.short	0x0001
        /*0096*/ 	.short	0x0008
        /*0098*/ 	.byte	0x00, 0xf0, 0x21, 0x00


	//----- nvinfo : EIATTR_KPARAM_INFO
	.align		4
.L_1770:
        /*009c*/ 	.byte	0x04, 0x17
        /*009e*/ 	.short	(.L_1772 - .L_1771)
.L_1771:
        /*00a0*/ 	.word	0x00000000
        /*00a4*/ 	.short	0x0000
        /*00a6*/ 	.short	0x0000
        /*00a8*/ 	.byte	0x00, 0xf0, 0x21, 0x00


	//----- nvinfo : EIATTR_MAXREG_COUNT
	.align		4
.L_1772:
        /*00ac*/ 	.byte	0x03, 0x1b
        /*00ae*/ 	.short	0x00ff


	//----- nvinfo : EIATTR_NUM_BARRIERS
	.align		4
        /*00b0*/ 	.byte	0x02, 0x4c
        /*00b2*/ 	.byte	0x01
	.zero		1


	//----- nvinfo : EIATTR_MERCURY_ISA_VERSION
	.align		4
        /*00b4*/ 	.byte	0x03, 0x5f
        /*00b6*/ 	.short	0x0000


	//----- nvinfo : EIATTR_COOP_GROUP_MASK_REGIDS
	.align		4
        /*00b8*/ 	.byte	0x04, 0x29
        /*00ba*/ 	.short	(.L_1774 - .L_1773)


	//   ....[0]....
.L_1773:
        /*00bc*/ 	.word	0xffffffff


	//   ....[1]....
        /*00c0*/ 	.word	0xffffffff


	//   ....[2]....
        /*00c4*/ 	.word	0xffffffff


	//   ....[3]....
        /*00c8*/ 	.word	0xffffffff


	//   ....[4]....
        /*00cc*/ 	.word	0xffffffff


	//   ....[5]....
        /*00d0*/ 	.word	0xffffffff


	//   ....[6]....
        /*00d4*/ 	.word	0xffffffff


	//   ....[7]....
        /*00d8*/ 	.word	0xffffffff


	//   ....[8]....
        /*00dc*/ 	.word	0xffffffff


	//   ....[9]....
        /*00e0*/ 	.word	0xffffffff


	//   ....[10]....
        /*00e4*/ 	.word	0xffffffff


	//   ....[11]....
        /*00e8*/ 	.word	0xffffffff


	//   ....[12]....
        /*00ec*/ 	.word	0xffffffff


	//   ....[13]....
        /*00f0*/ 	.word	0xffffffff


	//   ....[14]....
        /*00f4*/ 	.word	0xffffffff


	//   ....[15]....
        /*00f8*/ 	.word	0xffffffff


	//   ....[16]....
        /*00fc*/ 	.word	0xffffffff


	//   ....[17]....
        /*0100*/ 	.word	0xffffffff


	//   ....[18]....
        /*0104*/ 	.word	0xffffffff


	//   ....[19]....
        /*0108*/ 	.word	0xffffffff


	//   ....[20]....
        /*010c*/ 	.word	0xffffffff


	//   ....[21]....
        /*0110*/ 	.word	0xffffffff


	//   ....[22]....
        /*0114*/ 	.word	0xffffffff


	//   ....[23]....
        /*0118*/ 	.word	0xffffffff


	//   ....[24]....
        /*011c*/ 	.word	0xffffffff


	//   ....[25]....
        /*0120*/ 	.word	0xffffffff


	//   ....[26]....
        /*0124*/ 	.word	0xffffffff


	//   ....[27]....
        /*0128*/ 	.word	0xffffffff


	//   ....[28]....
        /*012c*/ 	.word	0xffffffff


	//   ....[29]....
        /*0130*/ 	.word	0xffffffff


	//----- nvinfo : EIATTR_COOP_GROUP_INSTR_OFFSETS
	.align		4
.L_1774:
        /*0134*/ 	.byte	0x04, 0x28
        /*0136*/ 	.short	(.L_1776 - .L_1775)


	//   ....[0]....
.L_1775:
        /*0138*/ 	.word	0x00000b20


	//   ....[1]....
        /*013c*/ 	.word	0x00000b70


	//   ....[2]....
        /*0140*/ 	.word	0x00000ba0


	//   ....[3]....
        /*0144*/ 	.word	0x00000bc0


	//   ....[4]....
        /*0148*/ 	.word	0x00000be0


	//   ....[5]....
        /*014c*/ 	.word	0x00000c30


	//   ....[6]....
        /*0150*/ 	.word	0x00000c50


	//   ....[7]....
        /*0154*/ 	.word	0x00000c70


	//   ....[8]....
        /*0158*/ 	.word	0x00000c90


	//   ....[9]....
        /*015c*/ 	.word	0x00000cb0


	//   ....[10]....
        /*0160*/ 	.word	0x00000ce0


	//   ....[11]....
        /*0164*/ 	.word	0x00000d00


	//   ....[12]....
        /*0168*/ 	.word	0x00000d20


	//   ....[13]....
        /*016c*/ 	.word	0x00000d40


	//   ....[14]....
        /*0170*/ 	.word	0x00000d60


	//   ....[15]....
        /*0174*/ 	.word	0x00001340


	//   ....[16]....
        /*0178*/ 	.word	0x00001390


	//   ....[17]....
        /*017c*/ 	.word	0x000013c0


	//   ....[18]....
        /*0180*/ 	.word	0x000013e0


	//   ....[19]....
        /*0184*/ 	.word	0x00001400


	//   ....[20]....
        /*0188*/ 	.word	0x00001450


	//   ....[21]....
        /*018c*/ 	.word	0x00001470


	//   ....[22]....
        /*0190*/ 	.word	0x00001490


	//   ....[23]....
        /*0194*/ 	.word	0x000014b0


	//   ....[24]....
        /*0198*/ 	.word	0x000014d0


	//   ....[25]....
        /*019c*/ 	.word	0x00001500


	//   ....[26]....
        /*01a0*/ 	.word	0x00001520


	//   ....[27]....
        /*01a4*/ 	.word	0x00001540


	//   ....[28]....
        /*01a8*/ 	.word	0x00001560


	//   ....[29]....
        /*01ac*/ 	.word	0x00001580


	//----- nvinfo : EIATTR_EXIT_INSTR_OFFSETS
	.align		4
.L_1776:
        /*01b0*/ 	.byte	0x04, 0x1c
        /*01b2*/ 	.short	(.L_1778 - .L_1777)


	//   ....[0]....
.L_1777:
        /*01b4*/ 	.word	0x000000d0


	//   ....[1]....
        /*01b8*/ 	.word	0x000017c0


	//----- nvinfo : EIATTR_CTAIDZ_USED
	.align		4
.L_1778:
        /*01bc*/ 	.byte	0x01, 0x04
	.zero		2


	//----- nvinfo : EIATTR_CRS_STACK_SIZE
	.align		4
        /*01c0*/ 	.byte	0x04, 0x1e
        /*01c2*/ 	.short	(.L_1780 - .L_1779)
.L_1779:
        /*01c4*/ 	.word	0x00000000
.L_1780:


//--------------------- .nv.info._ZN17fastertransformer20softmax_kernel_h2_v2I6__halfLi4ELi4EEEvPT_PKS2_S5_S5_iiiiS2_ --------------------------
	.section	.nv.info._ZN17fastertransformer20softmax_kernel_h2_v2I6__halfLi4ELi4EEEvPT_PKS2_S5_S5_iiiiS2_,"",@"SHT_CUDA_INFO"
	.sectionflags	@""
	.align	4


	//----- nvinfo : EIATTR_CUDA_API_VERSION
	.align		4
        /*0000*/ 	.byte	0x04, 0x37
        /*0002*/ 	.short	(.L_1782 - .L_1781)
.L_1781:
        /*0004*/ 	.word	0x00000082


	//----- nvinfo : EIATTR_SW2861232_WAR
	.align		4
.L_1782:
        /*0008*/ 	.byte	0x01, 0x35
	.zero		2


	//----- nvinfo : EIATTR_PARAM_CBANK
	.align		4
        /*000c*/ 	.byte	0x04, 0x0a
        /*000e*/ 	.short	(.L_1784 - .L_1783)
	.align		4
.L_1783:
        /*0010*/ 	.word	index@(.nv.constant0._ZN17fastertransformer20softmax_kernel_h2_v2I6__halfLi4ELi4EEEvPT_PKS2_S5_S5_iiiiS2_)
        /*0014*/ 	.short	0x0160
        /*0016*/ 	.short	0x0032


	//----- nvinfo : EIATTR_CBANK_PARAM_SIZE
	.align		4
.L_1784:
        /*0018*/ 	.byte	0x03, 0x19
        /*001a*/ 	.short	0x0032


	//----- nvinfo : EIATTR_KPARAM_INFO
	.align		4
        /*001c*/ 	.byte	0x04, 0x17
        /*001e*/ 	.short	(.L_1786 - .L_1785)
.L_1785:
        /*0020*/ 	.word	0x00000000
        /*0024*/ 	.short	0x0008
        /*0026*/ 	.short	0x0030
        /*0028*/ 	.byte	0x00, 0xf0, 0x09, 0x00


	//----- nvinfo : EIATTR_KPARAM_INFO
	.align		4
.L_1786:
        /*002c*/ 	.byte	0x04, 0x17
        /*002e*/ 	.short	(.L_1788 - .L_1787)
.L_1787:
        /*0030*/ 	.word	0x00000000
        /*0034*/ 	.short	0x0007
        /*0036*/ 	.short	0x002c
        /*0038*/ 	.byte	0x00, 0xf0, 0x11, 0x00


	//----- nvinfo : EIATTR_KPARAM_INFO
	.align		4
.L_1788:
        /*003c*/ 	.byte	0x04, 0x17
        /*003e*/ 	.short	(.L_1790 - .L_1789)
.L_1789:
        /*0040*/ 	.word	0x00000000
        /*0044*/ 	.short	0x0006
        /*0046*/ 	.short	0x0028
        /*0048*/ 	.byte	0x00, 0xf0, 0x11, 0x00


	//----- nvinfo : EIATTR_KPARAM_INFO
	.align		4
.L_1790:
        /*004c*/ 	.byte	0x04, 0x17
        /*004e*/ 	.short	(.L_1792 - .L_1791)
.L_1791:
        /*0050*/ 	.word	0x00000000
        /*0054*/ 	.short	0x0005
        /*0056*/ 	.short	0x0024
        /*0058*/ 	.byte	0x00, 0xf0, 0x11, 0x00


	//----- nvinfo : EIATTR_KPARAM_INFO
	.align		4
.L_1792:
        /*005c*/ 	.byte	0x04, 0x17
        /*005e*/ 	.short	(.L_1794 - .L_1793)
.L_1793:
        /*0060*/ 	.word	0x00000000
        /*0064*/ 	.short	0x0004
        /*0066*/ 	.short	0x0020
        /*0068*/ 	.byte	0x00, 0xf0, 0x11, 0x00


	//----- nvinfo : EIATTR_KPARAM_INFO
	.align		4
.L_1794:
        /*006c*/ 	.byte	0x04, 0x17
        /*006e*/ 	.short	(.L_1796 - .L_1795)
.L_1795:
        /*0070*/ 	.word	0x00000000
        /*0074*/ 	.short	0x0003
        /*0076*/ 	.short	0x0018
        /*0078*/ 	.byte	0x00, 0xf0, 0x21, 0x00


	//----- nvinfo : EIATTR_KPARAM_INFO
	.align		4
.L_1796:
        /*007c*/ 	.byte	0x04, 0x17
        /*007e*/ 	.short	(.L_1798 - .L_1797)
.L_1797:
        /*0080*/ 	.word	0x00000000
        /*0084*/ 	.short	0x0002
        /*0086*/ 	.short	0x0010
        /*0088*/ 	.byte	0x00, 0xf0, 0x21, 0x00


	//----- nvinfo : EIATTR_KPARAM_INFO
	.align		4
.L_1798:
        /*008c*/ 	.byte	0x04, 0x17
        /*008e*/ 	.short	(.L_1800 - .L_1799)
.L_1799:
        /*0090*/ 	.word	0x00000000
        /*0094*/ 	.short	0x0001
        /*0096*/ 	.short	0x0008
        /*0098*/ 	.byte	0x00, 0xf0, 0x21, 0x00


	//----- nvinfo : EIATTR_KPARAM_INFO
	.align		4
.L_1800:
        /*009c*/ 	.byte	0x04, 0x17
        /*009e*/ 	.short	(.L_1802 - .L_1801)
.L_1801:
        /*00a0*/ 	.word	0x00000000
        /*00a4*/ 	.short	0x0000
        /*00a6*/ 	.short	0x0000
        /*00a8*/ 	.byte	0x00, 0xf0, 0x21, 0x00


	//----- nvinfo : EIATTR_MAXREG_COUNT
	.align		4
.L_1802:
        /*00ac*/ 	.byte	0x03, 0x1b
        /*00ae*/ 	.short	0x00ff


	//----- nvinfo : EIATTR_NUM_BARRIERS
	.align		4
        /*00b0*/ 	.byte	0x02, 0x4c
        /*00b2*/ 	.byte	0x01
	.zero		1


	//----- nvinfo : EIATTR_MERCURY_ISA_VERSION
	.align		4
        /*00b4*/ 	.byte	0x03, 0x5f
        /*00b6*/ 	.short	0x0000


	//----- nvinfo : EIATTR_COOP_GROUP_MASK_REGIDS
	.align		4
        /*00b8*/ 	.byte	0x04, 0x29
        /*00ba*/ 	.short	(.L_1804 - .L_1803)


	//   ....[0]....
.L_1803:
        /*00bc*/ 	.word	0xffffffff


	//   ....[1]....
        /*00c0*/ 	.word	0xffffffff


	//   ....[2]....
        /*00c4*/ 	.word	0xffffffff


	//   ....[3]....
        /*00c8*/ 	.word	0xffffffff


	//   ....[4]....
        /*00cc*/ 	.word	0xffffffff


	//   ....[5]....
        /*00d0*/ 	.word	0xffffffff


	//   ....[6]....
        /*00d4*/ 	.word	0xffffffff


	//   ....[7]....
        /*00d8*/ 	.word	0xffffffff


	//   ....[8]....
        /*00dc*/ 	.word	0xffffffff


	//   ....[9]....
        /*00e0*/ 	.word	0xffffffff


	//   ....[10]....
        /*00e4*/ 	.word	0xffffffff


	//   ....[11]....
        /*00e8*/ 	.word	0xffffffff


	//   ....[12]....
        /*00ec*/ 	.word	0xffffffff


	//   ....[13]....
        /*00f0*/ 	.word	0xffffffff


	//   ....[14]....
        /*00f4*/ 	.word	0xffffffff


	//   ....[15]....
        /*00f8*/ 	.word	0xffffffff


	//   ....[16]....
        /*00fc*/ 	.word	0xffffffff


	//   ....[17]....
        /*0100*/ 	.word	0xffffffff


	//   ....[18]....
        /*0104*/ 	.word	0xffffffff


	//   ....[19]....
        /*0108*/ 	.word	0xffffffff


	//   ....[20]....
        /*010c*/ 	.word	0xffffffff


	//   ....[21]....
        /*0110*/ 	.word	0xffffffff


	//   ....[22]....
        /*0114*/ 	.word	0xffffffff


	//   ....[23]....
        /*0118*/ 	.word	0xffffffff


	//   ....[24]....
        /*011c*/ 	.word	0xffffffff


	//   ....[25]....
        /*0120*/ 	.word	0xffffffff


	//   ....[26]....
        /*0124*/ 	.word	0xffffffff


	//   ....[27]....
        /*0128*/ 	.word	0xffffffff


	//   ....[28]....
        /*012c*/ 	.word	0xffffffff


	//   ....[29]....
        /*0130*/ 	.word	0xffffffff


	//   ....[30]....
        /*0134*/ 	.word	0xffffffff


	//   ....[31]....
        /*0138*/ 	.word	0xffffffff


	//   ....[32]....
        /*013c*/ 	.word	0xffffffff


	//   ....[33]....
        /*0140*/ 	.word	0xffffffff


	//   ....[34]....
        /*0144*/ 	.word	0xffffffff


	//   ....[35]....
        /*0148*/ 	.word	0xffffffff


	//   ....[36]....
        /*014c*/ 	.word	0xffffffff


	//   ....[37]....
        /*0150*/ 	.word	0xffffffff


	//   ....[38]....
        /*0154*/ 	.word	0xffffffff


	//   ....[39]....
        /*0158*/ 	.word	0xffffffff


	//   ....[40]....
        /*015c*/ 	.word	0xffffffff


	//   ....[41]....
        /*0160*/ 	.word	0xffffffff


	//   ....[42]....
        /*0164*/ 	.word	0xffffffff


	//   ....[43]....
        /*0168*/ 	.word	0xffffffff


	//   ....[44]....
        /*016c*/ 	.word	0xffffffff


	//   ....[45]....
        /*0170*/ 	.word	0xffffffff


	//   ....[46]....
        /*0174*/ 	.word	0xffffffff


	//   ....[47]....
        /*0178*/ 	.word	0xffffffff


	//   ....[48]....
        /*017c*/ 	.word	0xffffffff


	//   ....[49]....
        /*0180*/ 	.word	0xffffffff


	//   ....[50]....
        /*0184*/ 	.word	0xffffffff


	//   ....[51]....
        /*0188*/ 	.word	0xffffffff


	//   ....[52]....
        /*018c*/ 	.word	0xffffffff


	//   ....[53]....
        /*0190*/ 	.word	0xffffffff


	//   ....[54]....
        /*0194*/ 	.word	0xffffffff


	//   ....[55]....
        /*0198*/ 	.word	0xffffffff


	//   ....[56]....
        /*019c*/ 	.word	0xffffffff


	//   ....[57]....
        /*01a0*/ 	.word	0xffffffff


	//   ....[58]....
        /*01a4*/ 	.word	0xffffffff


	//   ....[59]....
        /*01a8*/ 	.word	0xffffffff


	//   ....[60]....
        /*01ac*/ 	.word	0xffffffff


	//   ....[61]....
        /*01b0*/ 	.word	0xffffffff


	//   ....[62]....
        /*01b4*/ 	.word	0xffffffff


	//   ....[63]....
        /*01b8*/ 	.word	0xffffffff


	//   ....[64]....
        /*01bc*/ 	.word	0xffffffff


	//   ....[65]....
        /*01c0*/ 	.word	0xffffffff


	//   ....[66]....
        /*01c4*/ 	.word	0xffffffff


	//   ....[67]....
        /*01c8*/ 	.word	0xffffffff


	//   ....[68]....
        /*01cc*/ 	.word	0xffffffff


	//   ....[69]....
        /*01d0*/ 	.word	0xffffffff


	//   ....[70]....
        /*01d4*/ 	.word	0xffffffff


	//   ....[71]....
        /*01d8*/ 	.word	0xffffffff


	//   ....[72]....
        /*01dc*/ 	.word	0xffffffff


	//   ....[73]....
        /*01e0*/ 	.word	0xffffffff


	//   ....[74]....
        /*01e4*/ 	.word	0xffffffff


	//   ....[75]....
        /*01e8*/ 	.word	0xffffffff


	//   ....[76]....
        /*01ec*/ 	.word	0xffffffff


	//   ....[77]....
        /*01f0*/ 	.word	0xffffffff


	//   ....[78]....
        /*01f4*/ 	.word	0xffffffff


	//   ....[79]....
        /*01f8*/ 	.word	0xffffffff


	//   ....[80]....
        /*01fc*/ 	.word	0xffffffff


	//   ....[81]....
        /*0200*/ 	.word	0xffffffff


	//   ....[82]....
        /*0204*/ 	.word	0xffffffff


	//   ....[83]....
        /*0208*/ 	.word	0xffffffff


	//   ....[84]....
        /*020c*/ 	.word	0xffffffff


	//   ....[85]....
        /*0210*/ 	.word	0xffffffff


	//   ....[86]....
        /*0214*/ 	.word	0xffffffff


	//   ....[87]....
        /*0218*/ 	.word	0xffffffff


	//   ....[88]....
        /*021c*/ 	.word	0xffffffff


	//   ....[89]....
        /*0220*/ 	.word	0xffffffff


	//   ....[90]....
        /*0224*/ 	.word	0xffffffff


	//   ....[91]....
        /*0228*/ 	.word	0xffffffff


	//   ....[92]....
        /*022c*/ 	.word	0xffffffff


	//   ....[93]....
        /*0230*/ 	.word	0xffffffff


	//   ....[94]....
        /*0234*/ 	.word	0xffffffff


	//   ....[95]....
        /*0238*/ 	.word	0xffffffff


	//   ....[96]....
        /*023c*/ 	.word	0xffffffff


	//   ....[97]....
        /*0240*/ 	.word	0xffffffff


	//   ....[98]....
        /*0244*/ 	.word	0xffffffff


	//   ....[99]....
        /*0248*/ 	.word	0xffffffff


	//   ....[100]....
        /*024c*/ 	.word	0xffffffff


	//   ....[101]....
        /*0250*/ 	.word	0xffffffff


	//   ....[102]....
        /*0254*/ 	.word	0xffffffff


	//   ....[103]....
        /*0258*/ 	.word	0xffffffff


	//   ....[104]....
        /*025c*/ 	.word	0xffffffff


	//   ....[105]....
        /*0260*/ 	.word	0xffffffff


	//   ....[106]....
        /*0264*/ 	.word	0xffffffff


	//   ....[107]....
        /*0268*/ 	.word	0xffffffff


	//   ....[108]....
        /*026c*/ 	.word	0xffffffff


	//   ....[109]....
        /*0270*/ 	.word	0xffffffff


	//   ....[110]....
        /*0274*/ 	.word	0xffffffff


	//   ....[111]....
        /*0278*/ 	.word	0xffffffff


	//   ....[112]....
        /*027c*/ 	.word	0xffffffff


	//   ....[113]....
        /*0280*/ 	.word	0xffffffff


	//   ....[114]....
        /*0284*/ 	.word	0xffffffff


	//   ....[115]....
        /*0288*/ 	.word	0xffffffff


	//   ....[116]....
        /*028c*/ 	.word	0xffffffff


	//   ....[117]....
        /*0290*/ 	.word	0xffffffff


	//   ....[118]....
        /*0294*/ 	.word	0xffffffff


	//   ....[119]....
        /*0298*/ 	.word	0xffffffff


	//----- nvinfo : EIATTR_COOP_GROUP_INSTR_OFFSETS
	.align		4
.L_1804:
        /*029c*/ 	.byte	0x04, 0x28
        /*029e*/ 	.short	(.L_1806 - .L_1805)


	//   ....[0]....
.L_1805:
        /*02a0*/ 	.word	0x000033d0


	//   ....[1]....
        /*02a4*/ 	.word	0x000033f0


	//   ....[2]....
        /*02a8*/ 	.word	0x00003400


	//   ....[3]....
        /*02ac*/ 	.word	0x00003410


	//   ....[4]....
        /*02b0*/ 	.word	0x00003440


	//   ....[5]....
        /*02b4*/ 	.word	0x00003460


	//   ....[6]....
        /*02b8*/ 	.word	0x00003480


	//   ....[7]....
        /*02bc*/ 	.word	0x00003490


	//   ....[8]....
        /*02c0*/ 	.word	0x000034c0


	//   ....[9]....
        /*02c4*/ 	.word	0x000034e0


	//   ....[10]....
        /*02c8*/ 	.word	0x00003500


	//   ....[11]....
        /*02cc*/ 	.word	0x00003510


	//   ....[12]....
        /*02d0*/ 	.word	0x00003540


	//   ....[13]....
        /*02d4*/ 	.word	0x00003570


	//   ....[14]....
        /*02d8*/ 	.word	0x000035a0


	//   ....[15]....
        /*02dc*/ 	.word	0x000035b0


	//   ....[16]....
        /*02e0*/ 	.word	0x000035e0


	//   ....[17]....
        /*02e4*/ 	.word	0x00003600


	//   ....[18]....
        /*02e8*/ 	.word	0x00003630


	//   ....[19]....
        /*02ec*/ 	.word	0x00003640


	//   ....[20]....
        /*02f0*/ 	.word	0x00003720


	//   ....[21]....
        /*02f4*/ 	.word	0x00003730


	//   ....[22]....
        /*02f8*/ 	.word	0x00003740


	//   ....[23]....
        /*02fc*/ 	.word	0x00003750


	//   ....[24]....
        /*0300*/ 	.word	0x00003780


	//   ....[25]....
        /*0304*/ 	.word	0x000037a0


	//   ....[26]....
        /*0308*/ 	.word	0x000037c0


	//   ....[27]....
        /*030c*/ 	.word	0x000037d0


	//   ....[28]....
        /*0310*/ 	.word	0x00003800


	//   ....[29]....
        /*0314*/ 	.word	0x00003820


	//   ....[30]....
        /*0318*/ 	.word	0x00003840


	//   ....[31]....
        /*031c*/ 	.word	0x00003850


	//   ....[32]....
        /*0320*/ 	.word	0x00003880


	//   ....[33]....
        /*0324*/ 	.word	0x000038a0


	//   ....[34]....
        /*0328*/ 	.word	0x000038c0


	//   ....[35]....
        /*032c*/ 	.word	0x000038d0


	//   ....[36]....
        /*0330*/ 	.word	0x00003910


	//   ....[37]....
        /*0334*/ 	.word	0x00003930


	//   ....[38]....
        /*0338*/ 	.word	0x00003940


	//   ....[39]....
        /*033c*/ 	.word	0x00003950


	//   ....[40]....
        /*0340*/ 	.word	0x000039b0


	//   ....[41]....
        /*0344*/ 	.word	0x000039c0


	//   ....[42]....
        /*0348*/ 	.word	0x000039d0


	//   ....[43]....
        /*034c*/ 	.word	0x000039e0


	//   ....[44]....
        /*0350*/ 	.word	0x00003a10


	//   ....[45]....
        /*0354*/ 	.word	0x00003a30


	//   ....[46]....
        /*0358*/ 	.word	0x00003a50


	//   ....[47]....
        /*035c*/ 	.word	0x00003a60


	//   ....[48]....
        /*0360*/ 	.word	0x00003a90


	//   ....[49]....
        /*0364*/ 	.word	0x00003ab0


	//   ....[50]....
        /*0368*/ 	.word	0x00003ad0


	//   ....[51]....
        /*036c*/ 	.word	0x00003ae0


	//   ....[52]....
        /*0370*/ 	.word	0x00003b10


	//   ....[53]....
        /*0374*/ 	.word	0x00003b30


	//   ....[54]....
        /*0378*/ 	.word	0x00003b50


	//   ....[55]....
        /*037c*/ 	.word	0x00003b60


	//   ....[56]....
        /*0380*/ 	.word	0x00003b90


	//   ....[57]....
        /*0384*/ 	.word	0x00003bb0


	//   ....[58]....
        /*0388*/ 	.word	0x00003bd0


	//   ....[59]....
        /*038c*/ 	.word	0x00003be0


	//   ....[60]....
        /*0390*/ 	.word	0x000053b0


	//   ....[61]....
        /*0394*/ 	.word	0x000053d0


	//   ....[62]....
        /*0398*/ 	.word	0x000053e0


	//   ....[63]....
        /*039c*/ 	.word	0x000053f0


	//   ....[64]....
        /*03a0*/ 	.word	0x00005420


	//   ....[65]....
        /*03a4*/ 	.word	0x00005440


	//   ....[66]....
        /*03a8*/ 	.word	0x00005460


	//   ....[67]....
        /*03ac*/ 	.word	0x00005470


	//   ....[68]....
        /*03b0*/ 	.word	0x000054a0


	//   ....[69]....
        /*03b4*/ 	.word	0x000054c0


	//   ....[70]....
        /*03b8*/ 	.word	0x000054e0


	//   ....[71]....
        /*03bc*/ 	.word	0x000054f0


	//   ....[72]....
        /*03c0*/ 	.word	0x00005520


	//   ....[73]....
        /*03c4*/ 	.word	0x00005550


	//   ....[74]....
        /*03c8*/ 	.word	0x00005560


	//   ....[75]....
        /*03cc*/ 	.word	0x00005570


	//   ....[76]....
        /*03d0*/ 	.word	0x000055b0


	//   ....[77]....
        /*03d4*/ 	.word	0x000055e0


	//   ....[78]....
        /*03d8*/ 	.word	0x00005600


	//   ....[79]....
        /*03dc*/ 	.word	0x00005610


	//   ....[80]....
        /*03e0*/ 	.word	0x00005710


	//   ....[81]....
        /*03e4*/ 	.word	0x00005720


	//   ....[82]....
        /*03e8*/ 	.word	0x00005730


	//   ....[83]....
        /*03ec*/ 	.word	0x00005740


	//   ....[84]....
        /*03f0*/ 	.word	0x00005770


	//   ....[85]....
        /*03f4*/ 	.word	0x00005790


	//   ....[86]....
        /*03f8*/ 	.word	0x000057b0


	//   ....[87]....
        /*03fc*/ 	.word	0x000057c0


	//   ....[88]....
        /*0400*/ 	.word	0x000057f0


	//   ....[89]....
        /*0404*/ 	.word	0x00005820


	//   ....[90]....
        /*0408*/ 	.word	0x00005830


	//   ....[91]....
        /*040c*/ 	.word	0x00005840


	//   ....[92]....
        /*0410*/ 	.word	0x00005880


	//   ....[93]....
        /*0414*/ 	.word	0x000058a0


	//   ....[94]....
        /*0418*/ 	.word	0x000058b0


	//   ....[95]....
        /*041c*/ 	.word	0x000058c0


	//   ....[96]....
        /*0420*/ 	.word	0x000058f0


	//   ....[97]....
        /*0424*/ 	.word	0x00005910


	//   ....[98]....
        /*0428*/ 	.word	0x00005930


	//   ....[99]....
        /*042c*/ 	.word	0x00005940


	//   ....[100]....
        /*0430*/ 	.word	0x000059a0


	//   ....[101]....
        /*0434*/ 	.word	0x000059b0


	//   ....[102]....
        /*0438*/ 	.word	0x000059c0


	//   ....[103]....
        /*043c*/ 	.word	0x000059d0


	//   ....[104]....
        /*0440*/ 	.word	0x00005a00


	//   ....[105]....
        /*0444*/ 	.word	0x00005a20


	//   ....[106]....
        /*0448*/ 	.word	0x00005a40


	//   ....[107]....
        /*044c*/ 	.word	0x00005a50


	//   ....[108]....
        /*0450*/ 	.word	0x00005a80


	//   ....[109]....
        /*0454*/ 	.word	0x00005aa0


	//   ....[110]....
        /*0458*/ 	.word	0x00005ac0


	//   ....[111]....
        /*045c*/ 	.word	0x00005ad0


	//   ....[112]....
        /*0460*/ 	.word	0x00005b00


	//   ....[113]....
        /*0464*/ 	.word	0x00005b30


	//   ....[114]....
        /*0468*/ 	.word	0x00005b40


	//   ....[115]....
        /*046c*/ 	.word	0x00005b50


	//   ....[116]....
        /*0470*/ 	.word	0x00005b90


	//   ....[117]....
        /*0474*/ 	.word	0x00005bb0


	//   ....[118]....
        /*0478*/ 	.word	0x00005bc0


	//   ....[119]....
        /*047c*/ 	.word	0x00005bd0


	//----- nvinfo : EIATTR_EXIT_INSTR_OFFSETS
	.align		4
.L_1806:
        /*0480*/ 	.byte	0x04, 0x1c
        /*0482*/ 	.short	(.L_1808 - .L_1807)


	//   ....[0]....
.L_1807:
        /*0484*/ 	.word	0x00000120


	//   ....[1]....
        /*0488*/ 	.word	0x000065e0


	//----- nvinfo : EIATTR_CTAIDZ_USED
	.align		4
.L_1808:
        /*048c*/ 	.byte	0x01, 0x04
	.zero		2


	//----- nvinfo : EIATTR_CRS_STACK_SIZE
	.align		4
        /*0490*/ 	.byte	0x04, 0x1e
        /*0492*/ 	.short	(.L_1810 - .L_1809)
.L_1809:
        /*0494*/ 	.word	0x00000000
.L_1810:


//--------------------- .nv.info._ZN17fastertransformer15QKVIA3TransposeI6__halfEEvPT_S3_S3_PKS2_S5_S5_PKiS5_S5_iiii --------------------------
	.section	.nv.info._ZN17fastertransformer15QKVIA3TransposeI6__halfEEvPT_S3_S3_PKS2_S5_S5_PKiS5_S5_iiii,"",@"SHT_CUDA_INFO"
	.sectionflags	@""
	.align	4


	//----- nvinfo : EIATTR_CUDA_API_VERSION
	.align		4
        /*0000*/ 	.byte	0x04, 0x37
        /*0002*/ 	.short	(.L_1812 - .L_1811)
.L_1811:
        /*0004*/ 	.word	0x00000082


	//----- nvinfo : EIATTR_SW2861232_WAR
	.align		4
.L_1812:
        /*0008*/ 	.byte	0x01, 0x35
	.zero		2


	//----- nvinfo : EIATTR_PARAM_CBANK
	.align		4
        /*000c*/ 	.byte	0x04, 0x0a
        /*000e*/ 	.short	(.L_1814 - .L_1813)
	.align		4
.L_1813:
        /*0010*/ 	.word	index@(.nv.constant0._ZN17fastertransformer15QKVIA3TransposeI6__halfEEvPT_S3_S3_PKS2_S5_S5_PKiS5_S5_iiii)
        /*0014*/ 	.short	0x0160
        /*0016*/ 	.short	0x0058


	//----- nvinfo : EIATTR_CBANK_PARAM_SIZE
	.align		4
.L_1814:
        /*0018*/ 	.byte	0x03, 0x19
        /*001a*/ 	.short	0x0058


	//----- nvinfo : EIATTR_KPARAM_INFO
	.align		4
        /*001c*/ 	.byte	0x04, 0x17
        /*001e*/ 	.short	(.L_1816 - .L_1815)
.L_1815:
        /*0020*/ 	.word	0x00000000
        /*0024*/ 	.short	0x000c
        /*0026*/ 	.short	0x0054
        /*0028*/ 	.byte	0x00, 0xf0, 0x11, 0x00


	//----- nvinfo : EIATTR_KPARAM_INFO
	.align		4
.L_1816:
        /*002c*/ 	.byte	0x04, 0x17
        /*002e*/ 	.short	(.L_1818 - .L_1817)
.L_1817:
        /*0030*/ 	.word	0x00000000
        /*0034*/ 	.short	0x000b
        /*0036*/ 	.short	0x0050
        /*0038*/ 	.byte	0x00, 0xf0, 0x11, 0x00


	//----- nvinfo : EIATTR_KPARAM_INFO
	.align		4
.L_1818:
        /*003c*/ 	.byte	0x04, 0x17
        /*003e*/ 	.short	(.L_1820 - .L_1819)
.L_1819:
        /*0040*/ 	.word	0x00000000
        /*0044*/ 	.short	0x000a
        /*0046*/ 	.short	0x004c
        /*0048*/ 	.byte	0x00, 0xf0, 0x11, 0x00


	//----- nvinfo : EIATTR_KPARAM_INFO
	.align		4
.L_1820:
        /*004c*/ 	.byte	0x04, 0x17
        /*004e*/ 	.short	(.L_1822 - .L_1821)
.L_1821:
        /*0050*/ 	.word	0x00000000
        /*0054*/ 	.short	0x0009
        /*0056*/ 	.short	0x0048
        /*0058*/ 	.byte	0x00, 0xf0, 0x11, 0x00


	//----- nvinfo : EIATTR_KPARAM_INFO
	.align		4
.L_1822:
        /*005c*/ 	.byte	0x04, 0x17
        /*005e*/ 	.short	(.L_1824 - .L_1823)
.L_1823:
        /*0060*/ 	.word	0x00000000
        /*0064*/ 	.short	0x0008
        /*0066*/ 	.short	0x0040
        /*0068*/ 	.byte	0x00, 0xf0, 0x21, 0x00


	//----- nvinfo : EIATTR_KPARAM_INFO
	.align		4
.L_1824:
        /*006c*/ 	.byte	0x04, 0x17
        /*006e*/ 	.short	(.L_1826 - .L_1825)
.L_1825:
        /*0070*/ 	.word	0x00000000
        /*0074*/ 	.short	0x0007
        /*0076*/ 	.short	0x0038
        /*0078*/ 	.byte	0x00, 0xf0, 0x21, 0x00


	//----- nvinfo : EIATTR_KPARAM_INFO
	.align		4
.L_1826:
        /*007c*/ 	.byte	0x04, 0x17
        /*007e*/ 	.short	(.L_1828 - .L_1827)
.L_1827:
        /*0080*/ 	.word	0x00000000
        /*0084*/ 	.short	0x0006
        /*0086*/ 	.short	0x0030
        /*0088*/ 	.byte	0x00, 0xf0, 0x21, 0x00


	//----- nvinfo : EIATTR_KPARAM_INFO
	.align		4
.L_1828:
        /*008c*/ 	.byte	0x04, 0x17
        /*008e*/ 	.short	(.L_1830 - .L_1829)
.L_1829:
        /*0090*/ 	.word	0x00000000
        /*0094*/ 	.short	0x0005
        /*0096*/ 	.short	0x0028
        /*0098*/ 	.byte	0x00, 0xf0, 0x21, 0x00


	//----- nvinfo : EIATTR_KPARAM_INFO
	.align		4
.L_1830:
        /*009c*/ 	.byte	0x04, 0x17
        /*009e*/ 	.short	(.L_1832 - .L_1831)
.L_1831:
        /*00a0*/ 	.word	0x00000000
        /*00a4*/ 	.short	0x0004
        /*00a6*/ 	.short	0x0020
        /*00a8*/ 	.byte	0x00, 0xf0, 0x21, 0x00


	//----- nvinfo : EIATTR_KPARAM_INFO
	.align		4
.L_1832:
        /*00ac*/ 	.byte	0x04, 0x17
        /*00ae*/ 	.short	(.L_1834 - .L_1833)
.L_1833:
        /*00b0*/ 	.word	0x00000000
        /*00b4*/ 	.short	0x0003
        /*00b6*/ 	.short	0x0018
        /*00b8*/ 	.byte	0x00, 0xf0, 0x21, 0x00


	//----- nvinfo : EIATTR_KPARAM_INFO
	.align		4
.L_1834:
        /*00bc*/ 	.byte	0x04, 0x17
        /*00be*/ 	.short	(.L_1836 - .L_1835)
.L_1835:
        /*00c0*/ 	.word	0x00000000
        /*00c4*/ 	.short	0x0002
        /*00c6*/ 	.short	0x0010
        /*00c8*/ 	.byte	0x00, 0xf0, 0x21, 0x00


	//----- nvinfo : EIATTR_KPARAM_INFO
	.align		4
.L_1836:
        /*00cc*/ 	.byte	0x04, 0x17
        /*00ce*/ 	.short	(.L_1838 - .L_1837)
.L_1837:
        /*00d0*/ 	.word	0x00000000
        /*00d4*/ 	.short	0x0001
        /*00d6*/ 	.short	0x0008
        /*00d8*/ 	.byte	0x00, 0xf0, 0x21, 0x00


	//----- nvinfo : EIATTR_KPARAM_INFO
	.align		4
.L_1838:
        /*00dc*/ 	.byte	0x04, 0x17
        /*00de*/ 	.short	(.L_1840 - .L_1839)
.L_1839:
        /*00e0*/ 	.word	0x00000000
        /*00e4*/ 	.short	0x0000
        /*00e6*/ 	.short	0x0000
        /*00e8*/ 	.byte	0x00, 0xf0, 0x21, 0x00


	//----- nvinfo : EIATTR_MAXREG_COUNT
	.align		4
.L_1840:
        /*00ec*/ 	.byte	0x03, 0x1b
        /*00ee*/ 	.short	0x00ff


	//----- nvinfo : EIATTR_MERCURY_ISA_VERSION
	.align		4
        /*00f0*/ 	.byte	0x03, 0x5f
        /*00f2*/ 	.short	0x0000


	//----- nvinfo : EIATTR_EXIT_INSTR_OFFSETS
	.align		4
        /*00f4*/ 	.byte	0x04, 0x1c
        /*00f6*/ 	.short	(.L_1842 - .L_1841)


	//   ....[0]....
.L_1841:
        /*00f8*/ 	.word	0x000000d0


	//   ....[1]....
        /*00fc*/ 	.word	0x00000490


	//   ....[2]....
        /*0100*/ 	.word	0x000007e0


	//   ....[3]....
        /*0104*/ 	.word	0x00000be0


	//----- nvinfo : EIATTR_CRS_STACK_SIZE
	.align		4
.L_1842:
        /*0108*/ 	.byte	0x04, 0x1e
        /*010a*/ 	.short	(.L_1844 - .L_1843)
.L_1843:
        /*010c*/ 	.word	0x00000000
.L_1844:


//--------------------- .nv.info._ZN17fastertransformer22addQKVBiasIA3TransposeI6__halfEEvPT_S3_S3_PKS2_S5_S5_S5_S5_S5_PKiS5_S5_iiii --------------------------
	.section	.nv.info._ZN17fastertransformer22addQKVBiasIA3TransposeI6__halfEEvPT_S3_S3_PKS2_S5_S5_S5_S5_S5_PKiS5_S5_iiii,"",@"SHT_CUDA_INFO"
	.sectionflags	@""
	.align	4


	//----- nvinfo : EIATTR_CUDA_API_VERSION
	.align		4
        /*0000*/ 	.byte	0x04, 0x37
        /*0002*/ 	.short	(.L_1846 - .L_1845)
.L_1845:
        /*0004*/ 	.word	0x00000082


	//----- nvinfo : EIATTR_SW2861232_WAR
	.align		4
.L_1846:
        /*0008*/ 	.byte	0x01, 0x35
	.zero		2


	//----- nvinfo : EIATTR_PARAM_CBANK
	.align		4
        /*000c*/ 	.byte	0x04, 0x0a
        /*000e*/ 	.short	(.L_1848 - .L_1847)
	.align		4
.L_1847:
        /*0010*/ 	.word	index@(.nv.constant0._ZN17fastertransformer22addQKVBiasIA3TransposeI6__halfEEvPT_S3_S3_PKS2_S5_S5_S5_S5_S5_PKiS5_S5_iiii)
        /*0014*/ 	.short	0x0160
        /*0016*/ 	.short	0x0070


	//----- nvinfo : EIATTR_CBANK_PARAM_SIZE
	.align		4
.L_1848:
        /*0018*/ 	.byte	0x03, 0x19
        /*001a*/ 	.short	0x0070


	//----- nvinfo : EIATTR_KPARAM_INFO
	.align		4
        /*001c*/ 	.byte	0x04, 0x17
        /*001e*/ 	.short	(.L_1850 - .L_1849)
.L_1849:
        /*0020*/ 	.word	0x00000000
        /*0024*/ 	.short	0x000f
        /*0026*/ 	.short	0x006c
        /*0028*/ 	.byte	0x00, 0xf0, 0x11, 0x00


	//----- nvinfo : EIATTR_KPARAM_INFO
	.align		4
.L_1850:
        /*002c*/ 	.byte	0x04, 0x17
        /*002e*/ 	.short	(.L_1852 - .L_1851)
.L_1851:
        /*0030*/ 	.word	0x00000000
        /*0034*/ 	.short	0x000e
        /*0036*/ 	.short	0x0068
        /*0038*/ 	.byte	0x00, 0xf0, 0x11, 0x00


	//----- nvinfo : EIATTR_KPARAM_INFO
	.align		4
.L_1852:
        /*003c*/ 	.byte	0x04, 0x17
        /*003e*/ 	.short	(.L_1854 - .L_1853)
.L_1853:
        /*0040*/ 	.word	0x00000000
        /*0044*/ 	.short	0x000d
        /*0046*/ 	.short	0x0064
        /*0048*/ 	.byte	0x00, 0xf0, 0x11, 0x00


	//----- nvinfo : EIATTR_KPARAM_INFO
	.align		4
.L_1854:
        /*004c*/ 	.byte	0x04, 0x17
        /*004e*/ 	.short	(.L_1856 - .L_1855)
.L_1855:
        /*0050*/ 	.word	0x00000000
        /*0054*/ 	.short	0x000c
        /*0056*/ 	.short	0x0060
        /*0058*/ 	.byte	0x00, 0xf0, 0x11, 0x00


	//----- nvinfo : EIATTR_KPARAM_INFO
	.align		4
.L_1856:
        /*005c*/ 	.byte	0x04, 0x17
        /*005e*/ 	.short	(.L_1858 - .L_1857)
.L_1857:
        /*0060*/ 	.word	0x00000000
        /*0064*/ 	.short	0x000b
        /*0066*/ 	.short	0x0058
        /*0068*/ 	.byte	0x00, 0xf0, 0x21, 0x00


	//----- nvinfo : EIATTR_KPARAM_INFO
	.align		4
.L_1858:
        /*006c*/ 	.byte	0x04, 0x17
        /*006e*/ 	.short	(.L_1860 - .L_1859)
.L_1859:
        /*0070*/ 	.word	0x00000000
        /*0074*/ 	.short	0x000a
        /*0076*/ 	.short	0x0050
        /*0078*/ 	.byte	0x00, 0xf0, 0x21, 0x00


	//----- nvinfo : EIATTR_KPARAM_INFO
	.align		4
.L_1860:
        /*007c*/ 	.byte	0x04, 0x17
        /*007e*/ 	.short	(.L_1862 - .L_1861)
.L_1861:
        /*0080*/ 	.word	0x00000000
        /*0084*/ 	.short	0x0009
        /*0086*/ 	.short	0x0048
        /*0088*/ 	.byte	0x00, 0xf0, 0x21, 0x00


	//----- nvinfo : EIATTR_KPARAM_INFO
	.align		4
.L_1862:
        /*008c*/ 	.byte	0x04, 0x17
        /*008e*/ 	.short	(.L_1864 - .L_1863)
.L_1863:
        /*0090*/ 	.word	0x00000000
        /*0094*/ 	.short	0x0008
        /*0096*/ 	.short	0x0040
        /*0098*/ 	.byte	0x00, 0xf0, 0x21, 0x00


	//----- nvinfo : EIATTR_KPARAM_INFO
	.align		4
.L_1864:
        /*009c*/ 	.byte	0x04, 0x17
        /*009e*/ 	.short	(.L_1866 - .L_1865)
.L_1865:
        /*00a0*/ 	.word	0x00000000
        /*00a4*/ 	.short	0x0007
        /*00a6*/ 	.short	0x0038
        /*00a8*/ 	.byte	0x00, 0xf0, 0x21, 0x00


	//----- nvinfo : EIATTR_KPARAM_INFO
	.align		4
.L_1866:
        /*00ac*/ 	.byte	0x04, 0x17
        /*00ae*/ 	.short	(.L_1868 - .L_1867)
.L_1867:
        /*00b0*/ 	.word	0x00000000
        /*00b4*/ 	.short	0x0006
        /*00b6*/ 	.short	0x0030
        /*00b8*/ 	.byte	0x00, 0xf0, 0x21, 0x00


	//----- nvinfo : EIATTR_KPARAM_INFO
	.align		4
.L_1868:
        /*00bc*/ 	.byte	0x04, 0x17
        /*00be*/ 	.short	(.L_1870 - .L_1869)
.L_1869:
        /*00c0*/ 	.word	0x00000000
        /*00c4*/ 	.short	0x0005
        /*00c6*/ 	.short	0x0028
        /*00c8*/ 	.byte	0x00, 0xf0, 0x21, 0x00


	//----- nvinfo : EIATTR_KPARAM_INFO
	.align		4
.L_1870:
        /*00cc*/ 	.byte	0x04, 0x17
        /*00ce*/ 	.short	(.L_1872 - .L_1871)
.L_1871:
        /*00d0*/ 	.word	0x00000000
        /*00d4*/ 	.short	0x0004
        /*00d6*/ 	.short	0x0020
        /*00d8*/ 	.byte	0x00, 0xf0, 0x21, 0x00


	//----- nvinfo : EIATTR_KPARAM_INFO
	.align		4
.L_1872:
        /*00dc*/ 	.byte	0x04, 0x17
        /*00de*/ 	.short	(.L_1874 - .L_1873)
.L_1873:
        /*00e0*/ 	.word	0x00000000
        /*00e4*/ 	.short	0x0003
        /*00e6*/ 	.short	0x0018
        /*00e8*/ 	.byte	0x00, 0xf0, 0x21, 0x00


	//----- nvinfo : EIATTR_KPARAM_INFO
	.align		4
.L_1874:
        /*00ec*/ 	.byte	0x04, 0x17
        /*00ee*/ 	.short	(.L_1876 - .L_1875)
.L_1875:
        /*00f0*/ 	.word	0x00000000
        /*00f4*/ 	.short	0x0002
        /*00f6*/ 	.short	0x0010
        /*00f8*/ 	.byte	0x00, 0xf0, 0x21, 0x00


	//----- nvinfo : EIATTR_KPARAM_INFO
	.align		4
.L_1876:
        /*00fc*/ 	.byte	0x04, 0x17
        /*00fe*/ 	.short	(.L_1878 - .L_1877)
.L_1877:
        /*0100*/ 	.word	0x00000000
        /*0104*/ 	.short	0x0001
        /*0106*/ 	.short	0x0008
        /*0108*/ 	.byte	0x00, 0xf0, 0x21, 0x00


	//----- nvinfo : EIATTR_KPARAM_INFO
	.align		4
.L_1878:
        /*010c*/ 	.byte	0x04, 0x17
        /*010e*/ 	.short	(.L_1880 - .L_1879)
.L_1879:
        /*0110*/ 	.word	0x00000000
        /*0114*/ 	.short	0x0000
        /*0116*/ 	.short	0x0000
        /*0118*/ 	.byte	0x00, 0xf0, 0x21, 0x00


	//----- nvinfo : EIATTR_MAXREG_COUNT
	.align		4
.L_1880:
        /*011c*/ 	.byte	0x03, 0x1b
        /*011e*/ 	.short	0x00ff


	//----- nvinfo : EIATTR_MERCURY_ISA_VERSION
	.align		4
        /*0120*/ 	.byte	0x03, 0x5f
        /*0122*/ 	.short	0x0000


	//----- nvinfo : EIATTR_EXIT_INSTR_OFFSETS
	.align		4
        /*0124*/ 	.byte	0x04, 0x1c
        /*0126*/ 	.short	(.L_1882 - .L_1881)


	//   ....[0]....
.L_1881:
        /*0128*/ 	.word	0x000000d0


	//   ....[1]....
        /*012c*/ 	.word	0x00000530


	//   ....[2]....
        /*0130*/ 	.word	0x00000910


	//   ....[3]....
        /*0134*/ 	.word	0x00000da0


	//----- nvinfo : EIATTR_CRS_STACK_SIZE
	.align		4
.L_1882:
        /*0138*/ 	.byte	0x04, 0x1e
        /*013a*/ 	.short	(.L_1884 - .L_1883)
.L_1883:
        /*013c*/ 	.word	0x00000000
.L_1884:


//--------------------- .nv.info._ZN17fastertransformer15QKVIA3TransposeI7__half2EEvPT_S3_S3_PKS2_S5_S5_PKiS5_S5_iiii --------------------------
	.section	.nv.info._ZN17fastertransformer15QKVIA3TransposeI7__half2EEvPT_S3_S3_PKS2_S5_S5_PKiS5_S5_iiii,"",@"SHT_CUDA_INFO"
	.sectionflags	@""
	.align	4


	//----- nvinfo : EIATTR_CUDA_API_VERSION
	.align		4
        /*0000*/ 	.byte	0x04, 0x37
        /*0002*/ 	.short	(.L_1886 - .L_1885)
.L_1885:
        /*0004*/ 	.word	0x00000082


	//----- nvinfo : EIATTR_SW2861232_WAR
	.align		4
.L_1886:
        /*0008*/ 	.byte	0x01, 0x35
	.zero		2


	//----- nvinfo : EIATTR_PARAM_CBANK
	.align		4
        /*000c*/ 	.byte	0x04, 0x0a
        /*000e*/ 	.short	(.L_1888 - .L_1887)
	.align		4
.L_1887:
        /*0010*/ 	.word	index@(.nv.constant0._ZN17fastertransformer15QKVIA3TransposeI7__half2EEvPT_S3_S3_PKS2_S5_S5_PKiS5_S5_iiii)
        /*0014*/ 	.short	0x0160
        /*0016*/ 	.short	0x0058


	//----- nvinfo : EIATTR_CBANK_PARAM_SIZE
	.align		4
.L_1888:
        /*0018*/ 	.byte	0x03, 0x19
        /*001a*/ 	.short	0x0058


	//----- nvinfo : EIATTR_KPARAM_INFO
	.align		4
        /*001c*/ 	.byte	0x04, 0x17
        /*001e*/ 	.short	(.L_1890 - .L_1889)
.L_1889:
        /*0020*/ 	.word	0x00000000
        /*0024*/ 	.short	0x000c
        /*0026*/ 	.short	0x0054
        /*0028*/ 	.byte	0x00, 0xf0, 0x11, 0x00


	//----- nvinfo : EIATTR_KPARAM_INFO
	.align		4
.L_1890:
        /*002c*/ 	.byte	0x04, 0x17
        /*002e*/ 	.short	(.L_1892 - .L_1891)
.L_1891:
        /*0030*/ 	.word	0x00000000
        /*0034*/ 	.short	0x000b
        /*0036*/ 	.short	0x0050
        /*0038*/ 	.byte	0x00, 0xf0, 0x11, 0x00


	//----- nvinfo : EIATTR_KPARAM_INFO
	.align		4
.L_1892:
        /*003c*/ 	.byte	0x04, 0x17
        /*003e*/ 	.short	(.L_1894 - .L_1893)
.L_1893:
        /*0040*/ 	.word	0x00000000
        /*0044*/ 	.short	0x000a
        /*0046*/ 	.short	0x004c
        /*0048*/ 	.byte	0x00, 0xf0, 0x11, 0x00


	//----- nvinfo : EIATTR_KPARAM_INFO
	.align		4
.L_1894:
        /*004c*/ 	.byte	0x04, 0x17
        /*004e*/ 	.short	(.L_1896 - .L_1895)
.L_1895:
        /*0050*/ 	.word	0x00000000
        /*0054*/ 	.short	0x0009
        /*0056*/ 	.short	0x0048
        /*0058*/ 	.byte	0x00, 0xf0, 0x11, 0x00


	//----- nvinfo : EIATTR_KPARAM_INFO
	.align		4
.L_1896:
        /*005c*/ 	.byte	0x04, 0x17
        /*005e*/ 	.short	(.L_1898 - .L_1897)
.L_1897:
        /*0060*/ 	.word	0x00000000
        /*0064*/ 	.short	0x0008
        /*0066*/ 	.short	0x0040
        /*0068*/ 	.byte	0x00, 0xf0, 0x21, 0x00


	//----- nvinfo : EIATTR_KPARAM_INFO
	.align		4
.L_1898:
        /*006c*/ 	.byte	0x04, 0x17
        /*006e*/ 	.short	(.L_1900 - .L_1899)
.L_1899:
        /*0070*/ 	.word	0x00000000
        /*0074*/ 	.short	0x0007
        /*0076*/ 	.short	0x0038
        /*0078*/ 	.byte	0x00, 0xf0, 0x21, 0x00


	//----- nvinfo : EIATTR_KPARAM_INFO
	.align		4
.L_1900:
        /*007c*/ 	.byte	0x04, 0x17
        /*007e*/ 	.short	(.L_1902 - .L_1901)
.L_1901:
        /*0080*/ 	.word	0x00000000
        /*0084*/ 	.short	0x0006
        /*0086*/ 	.short	0x0030
        /*0088*/ 	.byte	0x00, 0xf0, 0x21, 0x00


	//----- nvinfo : EIATTR_KPARAM_INFO
	.align		4
.L_1902:
        /*008c*/ 	.byte	0x04, 0x17
        /*008e*/ 	.short	(.L_1904 - .L_1903)
.L_1903:
        /*0090*/ 	.word	0x00000000
        /*0094*/ 	.short	0x0005
        /*0096*/ 	.short	0x0028
        /*0098*/ 	.byte	0x00, 0xf0, 0x21, 0x00


	//----- nvinfo : EIATTR_KPARAM_INFO
	.align		4
.L_1904:
        /*009c*/ 	.byte	0x04, 0x17
        /*009e*/ 	.short	(.L_1906 - .L_1905)
.L_1905:
        /*00a0*/ 	.word	0x00000000
        /*00a4*/ 	.short	0x0004
        /*00a6*/ 	.short	0x0020
        /*00a8*/ 	.byte	0x00, 0xf0, 0x21, 0x00


	//----- nvinfo : EIATTR_KPARAM_INFO
	.align		4
.L_1906:
        /*00ac*/ 	.byte	0x04, 0x17
        /*00ae*/ 	.short	(.L_1908 - .L_1907)
.L_1907:
        /*00b0*/ 	.word	0x00000000
        /*00b4*/ 	.short	0x0003
        /*00b6*/ 	.short	0x0018
        /*00b8*/ 	.byte	0x00, 0xf0, 0x21, 0x00


	//----- nvinfo : EIATTR_KPARAM_INFO
	.align		4
.L_1908:
        /*00bc*/ 	.byte	0x04, 0x17
        /*00be*/ 	.short	(.L_1910 - .L_1909)
.L_1909:
        /*00c0*/ 	.word	0x00000000
        /*00c4*/ 	.short	0x0002
        /*00c6*/ 	.short	0x0010
        /*00c8*/ 	.byte	0x00, 0xf0, 0x21, 0x00


	//----- nvinfo : EIATTR_KPARAM_INFO
	.align		4
.L_1910:
        /*00cc*/ 	.byte	0x04, 0x17
        /*00ce*/ 	.short	(.L_1912 - .L_1911)
.L_1911:
        /*00d0*/ 	.word	0x00000000
        /*00d4*/ 	.short	0x0001
        /*00d6*/ 	.short	0x0008
        /*00d8*/ 	.byte	0x00, 0xf0, 0x21, 0x00


	//----- nvinfo : EIATTR_KPARAM_INFO
	.align		4
.L_1912:
        /*00dc*/ 	.byte	0x04, 0x17
        /*00de*/ 	.short	(.L_1914 - .L_1913)
.L_1913:
        /*00e0*/ 	.word	0x00000000
        /*00e4*/ 	.short	0x0000
        /*00e6*/ 	.short	0x0000
        /*00e8*/ 	.byte	0x00, 0xf0, 0x21, 0x00


	//----- nvinfo : EIATTR_MAXREG_COUNT
	.align		4
.L_1914:
        /*00ec*/ 	.byte	0x03, 0x1b
        /*00ee*/ 	.short	0x00ff


	//----- nvinfo : EIATTR_MERCURY_ISA_VERSION
	.align		4
        /*00f0*/ 	.byte	0x03, 0x5f
        /*00f2*/ 	.short	0x0000


	//----- nvinfo : EIATTR_EXIT_INSTR_OFFSETS
	.align		4
        /*00f4*/ 	.byte	0x04, 0x1c
        /*00f6*/ 	.short	(.L_1916 - .L_1915)


	//   ....[0]....
.L_1915:
        /*00f8*/ 	.word	0x000000d0


	//   ....[1]....
        /*00fc*/ 	.word	0x00000490


	//   ....[2]....
        /*0100*/ 	.word	0x000007d0


	//   ....[3]....
        /*0104*/ 	.word	0x00000bb0


	//----- nvinfo : EIATTR_CRS_STACK_SIZE
	.align		4
.L_1916:
        /*0108*/ 	.byte	0x04, 0x1e
        /*010a*/ 	.short	(.L_1918 - .L_1917)
.L_1917:
        /*010c*/ 	.word	0x00000000
.L_1918:


//--------------------- .nv.info._ZN17fastertransformer22addQKVBiasIA3TransposeI7__half2EEvPT_S3_S3_PKS2_S5_S5_S5_S5_S5_PKiS5_S5_iiii --------------------------
	.section	.nv.info._ZN17fastertransformer22addQKVBiasIA3TransposeI7__half2EEvPT_S3_S3_PKS2_S5_S5_S5_S5_S5_PKiS5_S5_iiii,"",@"SHT_CUDA_INFO"
	.sectionflags	@""
	.align	4


	//----- nvinfo : EIATTR_CUDA_API_VERSION
	.align		4
        /*0000*/ 	.byte	0x04, 0x37
        /*0002*/ 	.short	(.L_1920 - .L_1919)
.L_1919:
        /*0004*/ 	.word	0x00000082


	//----- nvinfo : EIATTR_SW2861232_WAR
	.align		4
.L_1920:
        /*0008*/ 	.byte	0x01, 0x35
	.zero		2


	//----- nvinfo : EIATTR_PARAM_CBANK
	.align		4
        /*000c*/ 	.byte	0x04, 0x0a
        /*000e*/ 	.short	(.L_1922 - .L_1921)
	.align		4
.L_1921:
        /*0010*/ 	.word	index@(.nv.constant0._ZN17fastertransformer22addQKVBiasIA3TransposeI7__half2EEvPT_S3_S3_PKS2_S5_S5_S5_S5_S5_PKiS5_S5_iiii)
        /*0014*/ 	.short	0x0160
        /*0016*/ 	.short	0x0070


	//----- nvinfo : EIATTR_CBANK_PARAM_SIZE
	.align		4
.L_1922:
        /*0018*/ 	.byte	0x03, 0x19
        /*001a*/ 	.short	0x0070


	//----- nvinfo : EIATTR_KPARAM_INFO
	.align		4
        /*001c*/ 	.byte	0x04, 0x17
        /*001e*/ 	.short	(.L_1924 - .L_1923)
.L_1923:
        /*0020*/ 	.word	0x00000000
        /*0024*/ 	.short	0x000f
        /*0026*/ 	.short	0x006c
        /*0028*/ 	.byte	0x00, 0xf0, 0x11, 0x00


	//----- nvinfo : EIATTR_KPARAM_INFO
	.align		4
.L_1924:
        /*002c*/ 	.byte	0x04, 0x17
        /*002e*/ 	.short	(.L_1926 - .L_1925)
.L_1925:
        /*0030*/ 	.word	0x00000000
        /*0034*/ 	.short	0x000e
        /*0036*/ 	.short	0x0068
        /*0038*/ 	.byte	0x00, 0xf0, 0x11, 0x00


	//----- nvinfo : EIATTR_KPARAM_INFO
	.align		4
.L_1926:
        /*003c*/ 	.byte	0x04, 0x17
        /*003e*/ 	.short	(.L_1928 - .L_1927)
.L_1927:
        /*0040*/ 	.word	0x00000000
        /*0044*/ 	.short	0x000d
        /*0046*/ 	.short	0x0064
        /*0048*/ 	.byte	0x00, 0xf0, 0x11, 0x00


	//----- nvinfo : EIATTR_KPARAM_INFO
	.align		4
.L_1928:
        /*004c*/ 	.byte	0x04, 0x17
        /*004e*/ 	.short	(.L_1930 - .L_1929)
.L_1929:
        /*0050*/ 	.word	0x00000000
        /*0054*/ 	.short	0x000c
        /*0056*/ 	.short	0x0060
        /*0058*/ 	.byte	0x00, 0xf0, 0x11, 0x00


	//----- nvinfo : EIATTR_KPARAM_INFO
	.align		4
.L_1930:
        /*005c*/ 	.byte	0x04, 0x17
        /*005e*/ 	.short	(.L_1932 - .L_1931)
.L_1931:
        /*0060*/ 	.word	0x00000000
        /*0064*/ 	.short	0x000b
        /*0066*/ 	.short	0x0058
        /*0068*/ 	.byte	0x00, 0xf0, 0x21, 0x00


	//----- nvinfo : EIATTR_KPARAM_INFO
	.align		4
.L_1932:
        /*006c*/ 	.byte	0x04, 0x17
        /*006e*/ 	.short	(.L_1934 - .L_1933)
.L_1933:
        /*0070*/ 	.word	0x00000000
        /*0074*/ 	.short	0x000a
        /*0076*/ 	.short	0x0050
        /*0078*/ 	.byte	0x00, 0xf0, 0x21, 0x00


	//----- nvinfo : EIATTR_KPARAM_INFO
	.align		4
.L_1934:
        /*007c*/ 	.byte	0x04, 0x17
        /*007e*/ 	.short	(.L_1936 - .L_1935)
.L_1935:
        /*0080*/ 	.word	0x00000000
        /*0084*/ 	.short	0x0009
        /*0086*/ 	.short	0x0048
        /*0088*/ 	.byte	0x00, 0xf0, 0x21, 0x00


	//----- nvinfo : EIATTR_KPARAM_INFO
	.align		4
.L_1936:
        /*008c*/ 	.byte	0x04, 0x17
        /*008e*/ 	.short	(.L_1938 - .L_1937)
.L_1937:
        /*0090*/ 	.word	0x00000000
        /*0094*/ 	.short	0x0008
        /*0096*/ 	.short	0x0040
        /*0098*/ 	.byte	0x00, 0xf0, 0x21, 0x00


	//----- nvinfo : EIATTR_KPARAM_INFO
	.align		4
.L_1938:
        /*009c*/ 	.byte	0x04, 0x17
        /*009e*/ 	.short	(.L_1940 - .L_1939)
.L_1939:
        /*00a0*/ 	.word	0x00000000
        /*00a4*/ 	.short	0x0007
        /*00a6*/ 	.short	0x0038
        /*00a8*/ 	.byte	0x00, 0xf0, 0x21, 0x00


	//----- nvinfo : EIATTR_KPARAM_INFO
	.align		4
.L_1940:
        /*00ac*/ 	.byte	0x04, 0x17
        /*00ae*/ 	.short	(.L_1942 - .L_1941)
.L_1941:
        /*00b0*/ 	.word	0x00000000
        /*00b4*/ 	.short	0x0006
        /*00b6*/ 	.short	0x0030
        /*00b8*/ 	.byte	0x00, 0xf0, 0x21, 0x00


	//----- nvinfo : EIATTR_KPARAM_INFO
	.align		4
.L_1942:
        /*00bc*/ 	.byte	0x04, 0x17
        /*00be*/ 	.short	(.L_1944 - .L_1943)
.L_1943:
        /*00c0*/ 	.word	0x00000000
        /*00c4*/ 	.short	0x0005
        /*00c6*/ 	.short	0x0028
        /*00c8*/ 	.byte	0x00, 0xf0, 0x21, 0x00


	//----- nvinfo : EIATTR_KPARAM_INFO
	.align		4
.L_1944:
        /*00cc*/ 	.byte	0x04, 0x17
        /*00ce*/ 	.short	(.L_1946 - .L_1945)
.L_1945:
        /*00d0*/ 	.word	0x00000000
        /*00d4*/ 	.short	0x0004
        /*00d6*/ 	.short	0x0020
        /*00d8*/ 	.byte	0x00, 0xf0, 0x21, 0x00


	//----- nvinfo : EIATTR_KPARAM_INFO
	.align		4
.L_1946:
        /*00dc*/ 	.byte	0x04, 0x17
        /*00de*/ 	.short	(.L_1948 - .L_1947)
.L_1947:
        /*00e0*/ 	.word	0x00000000
        /*00e4*/ 	.short	0x0003
        /*00e6*/ 	.short	0x0018
        /*00e8*/ 	.byte	0x00, 0xf0, 0x21, 0x00


	//----- nvinfo : EIATTR_KPARAM_INFO
	.align		4
.L_1948:
        /*00ec*/ 	.byte	0x04, 0x17
        /*00ee*/ 	.short	(.L_1950 - .L_1949)
.L_1949:
        /*00f0*/ 	.word	0x00000000
        /*00f4*/ 	.short	0x0002
        /*00f6*/ 	.short	0x0010
        /*00f8*/ 	.byte	0x00, 0xf0, 0x21, 0x00


	//----- nvinfo : EIATTR_KPARAM_INFO
	.align		4
.L_1950:
        /*00fc*/ 	.byte	0x04, 0x17
        /*00fe*/ 	.short	(.L_1952 - .L_1951)
.L_1951:
        /*0100*/ 	.word	0x00000000
        /*0104*/ 	.short	0x0001
        /*0106*/ 	.short	0x0008
        /*0108*/ 	.byte	0x00, 0xf0, 0x21, 0x00


	//----- nvinfo : EIATTR_KPARAM_INFO
	.align		4
.L_1952:
        /*010c*/ 	.byte	0x04, 0x17
        /*010e*/ 	.short	(.L_1954 - .L_1953)
.L_1953:
        /*0110*/ 	.word	0x00000000
        /*0114*/ 	.short	0x0000
        /*0116*/ 	.short	0x0000
        /*0118*/ 	.byte	0x00, 0xf0, 0x21, 0x00


	//----- nvinfo : EIATTR_MAXREG_COUNT
	.align		4
.L_1954:
        /*011c*/ 	.byte	0x03, 0x1b
        /*011e*/ 	.short	0x00ff


	//----- nvinfo : EIATTR_MERCURY_ISA_VERSION
	.align		4
        /*0120*/ 	.byte	0x03, 0x5f
        /*0122*/ 	.short	0x0000


	//----- nvinfo : EIATTR_EXIT_INSTR_OFFSETS
	.align		4
        /*0124*/ 	.byte	0x04, 0x1c
        /*0126*/ 	.short	(.L_1956 - .L_1955)


	//   ....[0]....
.L_1955:
        /*0128*/ 	.word	0x000000d0


	//   ....[1]....
        /*012c*/ 	.word	0x00000520


	//   ....[2]....
        /*0130*/ 	.word	0x000008f0


	//   ....[3]....
        /*0134*/ 	.word	0x00000d20


	//----- nvinfo : EIATTR_CRS_STACK_SIZE
	.align		4
.L_1956:
        /*0138*/ 	.byte	0x04, 0x1e
        /*013a*/ 	.short	(.L_1958 - .L_1957)
.L_1957:
        /*013c*/ 	.word	0x00000000
.L_1958:


//--------------------- .nv.info._ZN17fastertransformer15QKVIA3TransposeIfEEvPT_S2_S2_PKS1_S4_S4_PKiS4_S4_iiii --------------------------
	.section	.nv.info._ZN17fastertransformer15QKVIA3TransposeIfEEvPT_S2_S2_PKS1_S4_S4_PKiS4_S4_iiii,"",@"SHT_CUDA_INFO"
	.sectionflags	@""
	.align	4


	//----- nvinfo : EIATTR_CUDA_API_VERSION
	.align		4
        /*0000*/ 	.byte	0x04, 0x37
        /*0002*/ 	.short	(.L_1960 - .L_1959)
.L_1959:
        /*0004*/ 	.word	0x00000082


	//----- nvinfo : EIATTR_SW2861232_WAR
	.align		4
.L_1960:
        /*0008*/ 	.byte	0x01, 0x35
	.zero		2


	//----- nvinfo : EIATTR_PARAM_CBANK
	.align		4
        /*000c*/ 	.byte	0x04, 0x0a
        /*000e*/ 	.short	(.L_1962 - .L_1961)
	.align		4
.L_1961:
        /*0010*/ 	.word	index@(.nv.constant0._ZN17fastertransformer15QKVIA3TransposeIfEEvPT_S2_S2_PKS1_S4_S4_PKiS4_S4_iiii)
        /*0014*/ 	.short	0x0160
        /*0016*/ 	.short	0x0058


	//----- nvinfo : EIATTR_CBANK_PARAM_SIZE
	.align		4
.L_1962:
        /*0018*/ 	.byte	0x03, 0x19
        /*001a*/ 	.short	0x0058


	//----- nvinfo : EIATTR_KPARAM_INFO
	.align		4
        /*001c*/ 	.byte	0x04, 0x17
        /*001e*/ 	.short	(.L_1964 - .L_1963)
.L_1963:
        /*0020*/ 	.word	0x00000000
        /*0024*/ 	.short	0x000c
        /*0026*/ 	.short	0x0054
        /*0028*/ 	.byte	0x00, 0xf0, 0x11, 0x00


	//----- nvinfo : EIATTR_KPARAM_INFO
	.align		4
.L_1964:
        /*002c*/ 	.byte	0x04, 0x17
        /*002e*/ 	.short	(.L_1966 - .L_1965)
.L_1965:
        /*0030*/ 	.word	0x00000000
        /*0034*/ 	.short	0x000b
        /*0036*/ 	.short	0x0050
        /*0038*/ 	.byte	0x00, 0xf0, 0x11, 0x00


	//----- nvinfo : EIATTR_KPARAM_INFO
	.align		4
.L_1966:
        /*003c*/ 	.byte	0x04, 0x17
        /*003e*/ 	.short	(.L_1968 - .L_1967)
.L_1967:
        /*0040*/ 	.word	0x00000000
        /*0044*/ 	.short	0x000a
        /*0046*/ 	.short	0x004c
        /*0048*/ 	.byte	0x00, 0xf0, 0x11, 0x00


	//----- nvinfo : EIATTR_KPARAM_INFO
	.align		4
.L_1968:
        /*004c*/ 	.byte	0x04, 0x17
        /*004e*/ 	.short	(.L_1970 - .L_1969)
.L_1969:
        /*0050*/ 	.word	0x00000000
        /*0054*/ 	.short	0x0009
        /*0056*/ 	.short	0x0048
        /*0058*/ 	.byte	0x00, 0xf0, 0x11, 0x00


	//----- nvinfo : EIATTR_KPARAM_INFO
	.align		4
.L_1970:
        /*005c*/ 	.byte	0x04, 0x17
        /*005e*/ 	.short	(.L_1972 - .L_1971)
.L_1971:
        /*0060*/ 	.word	0x00000000
        /*0064*/ 	.short	0x0008
        /*0066*/ 	.short	0x0040
        /*0068*/ 	.byte	0x00, 0xf0, 0x21, 0x00


	//----- nvinfo : EIATTR_KPARAM_INFO
	.align		4
.L_1972:
        /*006c*/ 	.byte	0x04, 0x17
        /*006e*/ 	.short	(.L_1974 - .L_1973)
.L_1973:
        /*0070*/ 	.word	0x00000000
        /*0074*/ 	.short	0x0007
        /*0076*/ 	.short	0x0038
        /*0078*/ 	.byte	0x00, 0xf0, 0x21, 0x00


	//----- nvinfo : EIATTR_KPARAM_INFO
	.align		4
.L_1974:
        /*007c*/ 	.byte	0x04, 0x17
        /*007e*/ 	.short	(.L_1976 - .L_1975)
.L_1975:
        /*0080*/ 	.word	0x00000000
        /*0084*/ 	.short	0x0006
        /*0086*/ 	.short	0x0030
        /*0088*/ 	.byte	0x00, 0xf0, 0x21, 0x00


	//----- nvinfo : EIATTR_KPARAM_INFO
	.align		4
.L_1976:
        /*008c*/ 	.byte	0x04, 0x17
        /*008e*/ 	.short	(.L_1978 - .L_1977)
.L_1977:
        /*0090*/ 	.word	0x00000000
        /*0094*/ 	.short	0x0005
        /*0096*/ 	.short	0x0028
        /*0098*/ 	.byte	0x00, 0xf0, 0x21, 0x00


	//----- nvinfo : EIATTR_KPARAM_INFO
	.align		4
.L_1978:
        /*009c*/ 	.byte	0x04, 0x17
        /*009e*/ 	.short	(.L_1980 - .L_1979)
.L_1979:
        /*00a0*/ 	.word	0x00000000
        /*00a4*/ 	.short	0x0004
        /*00a6*/ 	.short	0x0020
        /*00a8*/ 	.byte	0x00, 0xf0, 0x21, 0x00


	//----- nvinfo : EIATTR_KPARAM_INFO
	.align		4
.L_1980:
        /*00ac*/ 	.byte	0x04, 0x17
        /*00ae*/ 	.short	(.L_1982 - .L_1981)
.L_1981:
        /*00b0*/ 	.word	0x00000000
        /*00b4*/ 	.short	0x0003
        /*00b6*/ 	.short	0x0018
        /*00b8*/ 	.byte	0x00, 0xf0, 0x21, 0x00


	//----- nvinfo : EIATTR_KPARAM_INFO
	.align		4
.L_1982:
        /*00bc*/ 	.byte	0x04, 0x17
        /*00be*/ 	.short	(.L_1984 - .L_1983)
.L_1983:
        /*00c0*/ 	.word	0x00000000
        /*00c4*/ 	.short	0x0002
        /*00c6*/ 	.short	0x0010
        /*00c8*/ 	.byte	0x00, 0xf0, 0x21, 0x00


	//----- nvinfo : EIATTR_KPARAM_INFO
	.align		4
.L_1984:
        /*00cc*/ 	.byte	0x04, 0x17
        /*00ce*/ 	.short	(.L_1986 - .L_1985)
.L_1985:
        /*00d0*/ 	.word	0x00000000
        /*00d4*/ 	.short	0x0001
        /*00d6*/ 	.short	0x0008
        /*00d8*/ 	.byte	0x00, 0xf0, 0x21, 0x00


	//----- nvinfo : EIATTR_KPARAM_INFO
	.align		4
.L_1986:
        /*00dc*/ 	.byte	0x04, 0x17
        /*00de*/ 	.short	(.L_1988 - .L_1987)
.L_1987:
        /*00e0*/ 	.word	0x00000000
        /*00e4*/ 	.short	0x0000
        /*00e6*/ 	.short	0x0000
        /*00e8*/ 	.byte	0x00, 0xf0, 0x21, 0x00


	//----- nvinfo : EIATTR_MAXREG_COUNT
	.align		4
.L_1988:
        /*00ec*/ 	.byte	0x03, 0x1b
        /*00ee*/ 	.short	0x00ff


	//----- nvinfo : EIATTR_MERCURY_ISA_VERSION
	.align		4
        /*00f0*/ 	.byte	0x03, 0x5f
        /*00f2*/ 	.short	0x0000


	//----- nvinfo : EIATTR_EXIT_INSTR_OFFSETS
	.align		4
        /*00f4*/ 	.byte	0x04, 0x1c
        /*00f6*/ 	.short	(.L_1990 - .L_1989)


	//   ....[0]....
.L_1989:
        /*00f8*/ 	.word	0x000000d0


	//   ....[1]....
        /*00fc*/ 	.word	0x00000560


	//----- nvinfo : EIATTR_CRS_STACK_SIZE
	.align		4
.L_1990:
        /*0100*/ 	.byte	0x04, 0x1e
        /*0102*/ 	.short	(.L_1992 - .L_1991)
.L_1991:
        /*0104*/ 	.word	0x00000000
.L_1992:


//--------------------- .nv.info._ZN17fastertransformer22addQKVBiasIA3TransposeIfEEvPT_S2_S2_PKS1_S4_S4_S4_S4_S4_PKiS4_S4_iiii --------------------------
	.section	.nv.info._ZN17fastertransformer22addQKVBiasIA3TransposeIfEEvPT_S2_S2_PKS1_S4_S4_S4_S4_S4_PKiS4_S4_iiii,"",@"SHT_CUDA_INFO"
	.sectionflags	@""
	.align	4


	//----- nvinfo : EIATTR_CUDA_API_VERSION
	.align		4
        /*0000*/ 	.byte	0x04, 0x37
        /*0002*/ 	.short	(.L_1994 - .L_1993)
.L_1993:
        /*0004*/ 	.word	0x00000082


	//----- nvinfo : EIATTR_SW2861232_WAR
	.align		4
.L_1994:
        /*0008*/ 	.byte	0x01, 0x35
	.zero		2


	//----- nvinfo : EIATTR_PARAM_CBANK
	.align		4
        /*000c*/ 	.byte	0x04, 0x0a
        /*000e*/ 	.short	(.L_1996 - .L_1995)
	.align		4
.L_1995:
        /*0010*/ 	.word	index@(.nv.constant0._ZN17fastertransformer22addQKVBiasIA3TransposeIfEEvPT_S2_S2_PKS1_S4_S4_S4_S4_S4_PKiS4_S4_iiii)
        /*0014*/ 	.short	0x0160
        /*0016*/ 	.short	0x0070


	//----- nvinfo : EIATTR_CBANK_PARAM_SIZE
	.align		4
.L_1996:
        /*0018*/ 	.byte	0x03, 0x19
        /*001a*/ 	.short	0x0070


	//----- nvinfo : EIATTR_KPARAM_INFO
	.align		4
        /*001c*/ 	.byte	0x04, 0x17
        /*001e*/ 	.short	(.L_1998 - .L_1997)
.L_1997:
        /*0020*/ 	.word	0x00000000
        /*0024*/ 	.short	0x000f
        /*0026*/ 	.short	0x006c
        /*0028*/ 	.byte	0x00, 0xf0, 0x11, 0x00


	//----- nvinfo : EIATTR_KPARAM_INFO
	.align		4
.L_1998:
        /*002c*/ 	.byte	0x04, 0x17
        /*002e*/ 	.short	(.L_2000 - .L_1999)
.L_1999:
        /*0030*/ 	.word	0x00000000
        /*0034*/ 	.short	0x000e
        /*0036*/ 	.short	0x0068
        /*0038*/ 	.byte	0x00, 0xf0, 0x11, 0x00


	//----- nvinfo : EIATTR_KPARAM_INFO
	.align		4
.L_2000:
        /*003c*/ 	.byte	0x04, 0x17
        /*003e*/ 	.short	(.L_2002 - .L_2001)
.L_2001:
        /*0040*/ 	.word	0x00000000
        /*0044*/ 	.short	0x000d
        /*0046*/ 	.short	0x0064
        /*0048*/ 	.byte	0x00, 0xf0, 0x11, 0x00


	//----- nvinfo : EIATTR_KPARAM_INFO
	.align		4
.L_2002:
        /*004c*/ 	.byte	0x04, 0x17
        /*004e*/ 	.short	(.L_2004 - .L_2003)
.L_2003:
        /*0050*/ 	.word	0x00000000
        /*0054*/ 	.short	0x000c
        /*0056*/ 	.short	0x0060
        /*0058*/ 	.byte	0x00, 0xf0, 0x11, 0x00


	//----- nvinfo : EIATTR_KPARAM_INFO
	.align		4
.L_2004:
        /*005c*/ 	.byte	0x04, 0x17
        /*005e*/ 	.short	(.L_2006 - .L_2005)
.L_2005:
        /*0060*/ 	.word	0x00000000
        /*0064*/ 	.short	0x000b
        /*0066*/ 	.short	0x0058
        /*0068*/ 	.byte	0x00, 0xf0, 0x21, 0x00


	//----- nvinfo : EIATTR_KPARAM_INFO
	.align		4
.L_2006:
        /*006c*/ 	.byte	0x04, 0x17
        /*006e*/ 	.short	(.L_2008 - .L_2007)
.L_2007:
        /*0070*/ 	.word	0x00000000
        /*0074*/ 	.short	0x000a
        /*0076*/ 	.short	0x0050
        /*0078*/ 	.byte	0x00, 0xf0, 0x21, 0x00


	//----- nvinfo : EIATTR_KPARAM_INFO
	.align		4
.L_2008:
        /*007c*/ 	.byte	0x04, 0x17
        /*007e*/ 	.short	(.L_2010 - .L_2009)
.L_2009:
        /*0080*/ 	.word	0x00000000
        /*0084*/ 	.short	0x0009
        /*0086*/ 	.short	0x0048
        /*0088*/ 	.byte	0x00, 0xf0, 0x21, 0x00


	//----- nvinfo : EIATTR_KPARAM_INFO
	.align		4
.L_2010:
        /*008c*/ 	.byte	0x04, 0x17
        /*008e*/ 	.short	(.L_2012 - .L_2011)
.L_2011:
        /*0090*/ 	.word	0x00000000
        /*0094*/ 	.short	0x0008
        /*0096*/ 	.short	0x0040
        /*0098*/ 	.byte	0x00, 0xf0, 0x21, 0x00


	//----- nvinfo : EIATTR_KPARAM_INFO
	.align		4
.L_2012:
        /*009c*/ 	.byte	0x04, 0x17
        /*009e*/ 	.short	(.L_2014 - .L_2013)
.L_2013:
        /*00a0*/ 	.word	0x00000000
        /*00a4*/ 	.short	0x0007
        /*00a6*/ 	.short	0x0038
        /*00a8*/ 	.byte	0x00, 0xf0, 0x21, 0x00


	//----- nvinfo : EIATTR_KPARAM_INFO
	.align		4
.L_2014:
        /*00ac*/ 	.byte	0x04, 0x17
        /*00ae*/ 	.short	(.L_2016 - .L_2015)
.L_2015:
        /*00b0*/ 	.word	0x00000000
        /*00b4*/ 	.short	0x0006
        /*00b6*/ 	.short	0x0030
        /*00b8*/ 	.byte	0x00, 0xf0, 0x21, 0x00


	//----- nvinfo : EIATTR_KPARAM_INFO
	.align		4
.L_2016:
        /*00bc*/ 	.byte	0x04, 0x17
        /*00be*/ 	.short	(.L_2018 - .L_2017)
.L_2017:
        /*00c0*/ 	.word	0x00000000
        /*00c4*/ 	.short	0x0005
        /*00c6*/ 	.short	0x0028
        /*00c8*/ 	.byte	0x00, 0xf0, 0x21, 0x00


	//----- nvinfo : EIATTR_KPARAM_INFO
	.align		4
.L_2018:
        /*00cc*/ 	.byte	0x04, 0x17
        /*00ce*/ 	.short	(.L_2020 - .L_2019)
.L_2019:
        /*00d0*/ 	.word	0x00000000
        /*00d4*/ 	.short	0x0004
        /*00d6*/ 	.short	0x0020
        /*00d8*/ 	.byte	0x00, 0xf0, 0x21, 0x00


	//----- nvinfo : EIATTR_KPARAM_INFO
	.align		4
.L_2020:
        /*00dc*/ 	.byte	0x04, 0x17
        /*00de*/ 	.short	(.L_2022 - .L_2021)
.L_2021:
        /*00e0*/ 	.word	0x00000000
        /*00e4*/ 	.short	0x0003
        /*00e6*/ 	.short	0x0018
        /*00e8*/ 	.byte	0x00, 0xf0, 0x21, 0x00


	//----- nvinfo : EIATTR_KPARAM_INFO
	.align		4
.L_2022:
        /*00ec*/ 	.byte	0x04, 0x17
        /*00ee*/ 	.short	(.L_2024 - .L_2023)
.L_2023:
        /*00f0*/ 	.word	0x00000000
        /*00f4*/ 	.short	0x0002
        /*00f6*/ 	.short	0x0010
        /*00f8*/ 	.byte	0x00, 0xf0, 0x21, 0x00


	//----- nvinfo : EIATTR_KPARAM_INFO
	.align		4
.L_2024:
        /*00fc*/ 	.byte	0x04, 0x17
        /*00fe*/ 	.short	(.L_2026 - .L_2025)
.L_2025:
        /*0100*/ 	.word	0x00000000
        /*0104*/ 	.short	0x0001
        /*0106*/ 	.short	0x0008
        /*0108*/ 	.byte	0x00, 0xf0, 0x21, 0x00


	//----- nvinfo : EIATTR_KPARAM_INFO
	.align		4
.L_2026:
        /*010c*/ 	.byte	0x04, 0x17
        /*010e*/ 	.short	(.L_2028 - .L_2027)
.L_2027:
        /*0110*/ 	.word	0x00000000
        /*0114*/ 	.short	0x0000
        /*0116*/ 	.short	0x0000
        /*0118*/ 	.byte	0x00, 0xf0, 0x21, 0x00


	//----- nvinfo : EIATTR_MAXREG_COUNT
	.align		4
.L_2028:
        /*011c*/ 	.byte	0x03, 0x1b
        /*011e*/ 	.short	0x00ff


	//----- nvinfo : EIATTR_MERCURY_ISA_VERSION
	.align		4
        /*0120*/ 	.byte	0x03, 0x5f
        /*0122*/ 	.short	0x0000


	//----- nvinfo : EIATTR_EXIT_INSTR_OFFSETS
	.align		4
        /*0124*/ 	.byte	0x04, 0x1c
        /*0126*/ 	.short	(.L_2030 - .L_2029)


	//   ....[0]....
.L_2029:
        /*0128*/ 	.word	0x000000d0


	//   ....[1]....
        /*012c*/ 	.word	0x00000600


	//----- nvinfo : EIATTR_CRS_STACK_SIZE
	.align		4
.L_2030:
        /*0130*/ 	.byte	0x04, 0x1e
        /*0132*/ 	.short	(.L_2032 - .L_2031)
.L_2031:
        /*0134*/ 	.word	0x00000000
.L_2032:


//--------------------- .nv.info._ZN17fastertransformer22add_head3Size_QKV_biasI7__half2EEvPKT_S4_PS2_S5_S5_iiiii --------------------------
	.section	.nv.info._ZN17fastertransformer22add_head3Size_QKV_biasI7__half2EEvPKT_S4_PS2_S5_S5_iiiii,"",@"SHT_CUDA_INFO"
	.sectionflags	@""
	.align	4


	//----- nvinfo : EIATTR_CUDA_API_VERSION
	.align		4
        /*0000*/ 	.byte	0x04, 0x37
        /*0002*/ 	.short	(.L_2034 - .L_2033)
.L_2033:
        /*0004*/ 	.word	0x00000082


	//----- nvinfo : EIATTR_SW2861232_WAR
	.align		4
.L_2034:
        /*0008*/ 	.byte	0x01, 0x35
	.zero		2


	//----- nvinfo : EIATTR_PARAM_CBANK
	.align		4
        /*000c*/ 	.byte	0x04, 0x0a
        /*000e*/ 	.short	(.L_2036 - .L_2035)
	.align		4
.L_2035:
        /*0010*/ 	.word	index@(.nv.constant0._ZN17fastertransformer22add_head3Size_QKV_biasI7__half2EEvPKT_S4_PS2_S5_S5_iiiii)
        /*0014*/ 	.short	0x0160
        /*0016*/ 	.short	0x003c


	//----- nvinfo : EIATTR_CBANK_PARAM_SIZE
	.align		4
.L_2036:
        /*0018*/ 	.byte	0x03, 0x19
        /*001a*/ 	.short	0x003c


	//----- nvinfo : EIATTR_KPARAM_INFO
	.align		4
        /*001c*/ 	.byte	0x04, 0x17
        /*001e*/ 	.short	(.L_2038 - .L_2037)
.L_2037:
        /*0020*/ 	.word	0x00000000
        /*0024*/ 	.short	0x0009
        /*0026*/ 	.short	0x0038
        /*0028*/ 	.byte	0x00, 0xf0, 0x11, 0x00


	//----- nvinfo : EIATTR_KPARAM_INFO
	.align		4
.L_2038:
        /*002c*/ 	.byte	0x04, 0x17
        /*002e*/ 	.short	(.L_2040 - .L_2039)
.L_2039:
        /*0030*/ 	.word	0x00000000
        /*0034*/ 	.short	0x0008
        /*0036*/ 	.short	0x0034
        /*0038*/ 	.byte	0x00, 0xf0, 0x11, 0x00


	//----- nvinfo : EIATTR_KPARAM_INFO
	.align		4
.L_2040:
        /*003c*/ 	.byte	0x04, 0x17
        /*003e*/ 	.short	(.L_2042 - .L_2041)
.L_2041:
        /*0040*/ 	.word	0x00000000
        /*0044*/ 	.short	0x0007
        /*0046*/ 	.short	0x0030
        /*0048*/ 	.byte	0x00, 0xf0, 0x11, 0x00


	//----- nvinfo : EIATTR_KPARAM_INFO
	.align		4
.L_2042:
        /*004c*/ 	.byte	0x04, 0x17
        /*004e*/ 	.short	(.L_2044 - .L_2043)
.L_2043:
        /*0050*/ 	.word	0x00000000
        /*0054*/ 	.short	0x0006
        /*0056*/ 	.short	0x002c
        /*0058*/ 	.byte	0x00, 0xf0, 0x11, 0x00


	//----- nvinfo : EIATTR_KPARAM_INFO
	.align		4
.L_2044:
        /*005c*/ 	.byte	0x04, 0x17
        /*005e*/ 	.short	(.L_2046 - .L_2045)
.L_2045:
        /*0060*/ 	.word	0x00000000
        /*0064*/ 	.short	0x0005
        /*0066*/ 	.short	0x0028
        /*0068*/ 	.byte	0x00, 0xf0, 0x11, 0x00


	//----- nvinfo : EIATTR_KPARAM_INFO
	.align		4
.L_2046:
        /*006c*/ 	.byte	0x04, 0x17
        /*006e*/ 	.short	(.L_2048 - .L_2047)
.L_2047:
        /*0070*/ 	.word	0x00000000
        /*0074*/ 	.short	0x0004
        /*0076*/ 	.short	0x0020
        /*0078*/ 	.byte	0x00, 0xf0, 0x21, 0x00


	//----- nvinfo : EIATTR_KPARAM_INFO
	.align		4
.L_2048:
        /*007c*/ 	.byte	0x04, 0x17
        /*007e*/ 	.short	(.L_2050 - .L_2049)
.L_2049:
        /*0080*/ 	.word	0x00000000
        /*0084*/ 	.short	0x0003
        /*0086*/ 	.short	0x0018
        /*0088*/ 	.byte	0x00, 0xf0, 0x21, 0x00


	//----- nvinfo : EIATTR_KPARAM_INFO
	.align		4
.L_2050:
        /*008c*/ 	.byte	0x04, 0x17
        /*008e*/ 	.short	(.L_2052 - .L_2051)
.L_2051:
        /*0090*/ 	.word	0x00000000
        /*0094*/ 	.short	0x0002
        /*0096*/ 	.short	0x0010
        /*0098*/ 	.byte	0x00, 0xf0, 0x21, 0x00


	//----- nvinfo : EIATTR_KPARAM_INFO
	.align		4
.L_2052:
        /*009c*/ 	.byte	0x04, 0x17
        /*009e*/ 	.short	(.L_2054 - .L_2053)
.L_2053:
        /*00a0*/ 	.word	0x00000000
        /*00a4*/ 	.short	0x0001
        /*00a6*/ 	.short	0x0008
        /*00a8*/ 	.byte	0x00, 0xf0, 0x21, 0x00


	//----- nvinfo : EIATTR_KPARAM_INFO
	.align		4
.L_2054:
        /*00ac*/ 	.byte	0x04, 0x17
        /*00ae*/ 	.short	(.L_2056 - .L_2055)
.L_2055:
        /*00b0*/ 	.word	0x00000000
        /*00b4*/ 	.short	0x0000
        /*00b6*/ 	.short	0x0000
        /*00b8*/ 	.byte	0x00, 0xf0, 0x21, 0x00


	//----- nvinfo : EIATTR_MAXREG_COUNT
	.align		4
.L_2056:
        /*00bc*/ 	.byte	0x03, 0x1b
        /*00be*/ 	.short	0x00ff


	//----- nvinfo : EIATTR_MERCURY_ISA_VERSION
	.align		4
        /*00c0*/ 	.byte	0x03, 0x5f
        /*00c2*/ 	.short	0x0000


	//----- nvinfo : EIATTR_EXIT_INSTR_OFFSETS
	.align		4
        /*00c4*/ 	.byte	0x04, 0x1c
        /*00c6*/ 	.short	(.L_2058 - .L_2057)


	//   ....[0]....
.L_2057:
        /*00c8*/ 	.word	0x000003b0


	//----- nvinfo : EIATTR_CTAIDZ_USED
	.align		4
.L_2058:
        /*00cc*/ 	.byte	0x01, 0x04
	.zero		2


//--------------------- .nv.info._ZN17fastertransformer22add_head3Size_QKV_biasI6float2EEvPKT_S4_PS2_S5_S5_iiiii --------------------------
	.section	.nv.info._ZN17fastertransformer22add_head3Size_QKV_biasI6float2EEvPKT_S4_PS2_S5_S5_iiiii,"",@"SHT_CUDA_INFO"
	.sectionflags	@""
	.align	4


	//----- nvinfo : EIATTR_CUDA_API_VERSION
	.align		4
        /*0000*/ 	.byte	0x04, 0x37
        /*0002*/ 	.short	(.L_2060 - .L_2059)
.L_2059:
        /*0004*/ 	.word	0x00000082


	//----- nvinfo : EIATTR_SW2861232_WAR
	.align		4
.L_2060:
        /*0008*/ 	.byte	0x01, 0x35
	.zero		2


	//----- nvinfo : EIATTR_PARAM_CBANK
	.align		4
        /*000c*/ 	.byte	0x04, 0x0a
        /*000e*/ 	.short	(.L_2062 - .L_2061)
	.align		4
.L_2061:
        /*0010*/ 	.word	index@(.nv.constant0._ZN17fastertransformer22add_head3Size_QKV_biasI6float2EEvPKT_S4_PS2_S5_S5_iiiii)
        /*0014*/ 	.short	0x0160
        /*0016*/ 	.short	0x003c


	//----- nvinfo : EIATTR_CBANK_PARAM_SIZE
	.align		4
.L_2062:
        /*0018*/ 	.byte	0x03, 0x19
        /*001a*/ 	.short	0x003c


	//----- nvinfo : EIATTR_KPARAM_INFO
	.align		4
        /*001c*/ 	.byte	0x04, 0x17
        /*001e*/ 	.short	(.L_2064 - .L_2063)
.L_2063:
        /*0020*/ 	.word	0x00000000
        /*0024*/ 	.short	0x0009
        /*0026*/ 	.short	0x0038
        /*0028*/ 	.byte	0x00, 0xf0, 0x11, 0x00


	//----- nvinfo : EIATTR_KPARAM_INFO
	.align		4
.L_2064:
        /*002c*/ 	.byte	0x04, 0x17
        /*002e*/ 	.short	(.L_2066 - .L_2065)
.L_2065:
        /*0030*/ 	.word	0x00000000
        /*0034*/ 	.short	0x0008
        /*0036*/ 	.short	0x0034
        /*0038*/ 	.byte	0x00, 0xf0, 0x11, 0x00


	//----- nvinfo : EIATTR_KPARAM_INFO
	.align		4
.L_2066:
        /*003c*/ 	.byte	0x04, 0x17
        /*003e*/ 	.short	(.L_2068 - .L_2067)
.L_2067:
        /*0040*/ 	.word	0x00000000
        /*0044*/ 	.short	0x0007
        /*0046*/ 	.short	0x0030
        /*0048*/ 	.byte	0x00, 0xf0, 0x11, 0x00


	//----- nvinfo : EIATTR_KPARAM_INFO
	.align		4
.L_2068:
        /*004c*/ 	.byte	0x04, 0x17
        /*004e*/ 	.short	(.L_2070 - .L_2069)
.L_2069:
        /*0050*/ 	.word	0x00000000
        /*0054*/ 	.short	0x0006
        /*0056*/ 	.short	0x002c
        /*0058*/ 	.byte	0x00, 0xf0, 0x11, 0x00


	//----- nvinfo : EIATTR_KPARAM_INFO
	.align		4
.L_2070:
        /*005c*/ 	.byte	0x04, 0x17
        /*005e*/ 	.short	(.L_2072 - .L_2071)
.L_2071:
        /*0060*/ 	.word	0x00000000
        /*0064*/ 	.short	0x0005
        /*0066*/ 	.short	0x0028
        /*0068*/ 	.byte	0x00, 0xf0, 0x11, 0x00


	//----- nvinfo : EIATTR_KPARAM_INFO
	.align		4
.L_2072:
        /*006c*/ 	.byte	0x04, 0x17
        /*006e*/ 	.short	(.L_2074 - .L_2073)
.L_2073:
        /*0070*/ 	.word	0x00000000
        /*0074*/ 	.short	0x0004
        /*0076*/ 	.short	0x0020
        /*0078*/ 	.byte	0x00, 0xf0, 0x21, 0x00


	//----- nvinfo : EIATTR_KPARAM_INFO
	.align		4
.L_2074:
        /*007c*/ 	.byte	0x04, 0x17
        /*007e*/ 	.short	(.L_2076 - .L_2075)
.L_2075:
        /*0080*/ 	.word	0x00000000
        /*0084*/ 	.short	0x0003
        /*0086*/ 	.short	0x0018
        /*0088*/ 	.byte	0x00, 0xf0, 0x21, 0x00


	//----- nvinfo : EIATTR_KPARAM_INFO
	.align		4
.L_2076:
        /*008c*/ 	.byte	0x04, 0x17
        /*008e*/ 	.short	(.L_2078 - .L_2077)
.L_2077:
        /*0090*/ 	.word	0x00000000
        /*0094*/ 	.short	0x0002
        /*0096*/ 	.short	0x0010
        /*0098*/ 	.byte	0x00, 0xf0, 0x21, 0x00


	//----- nvinfo : EIATTR_KPARAM_INFO
	.align		4
.L_2078:
        /*009c*/ 	.byte	0x04, 0x17
        /*009e*/ 	.short	(.L_2080 - .L_2079)
.L_2079:
        /*00a0*/ 	.word	0x00000000
        /*00a4*/ 	.short	0x0001
        /*00a6*/ 	.short	0x0008
        /*00a8*/ 	.byte	0x00, 0xf0, 0x21, 0x00


	//----- nvinfo : EIATTR_KPARAM_INFO
	.align		4
.L_2080:
        /*00ac*/ 	.byte	0x04, 0x17
        /*00ae*/ 	.short	(.L_2082 - .L_2081)
.L_2081:
        /*00b0*/ 	.word	0x00000000
        /*00b4*/ 	.short	0x0000
        /*00b6*/ 	.short	0x0000
        /*00b8*/ 	.byte	0x00, 0xf0, 0x21, 0x00


	//----- nvinfo : EIATTR_MAXREG_COUNT
	.align		4
.L_2082:
        /*00bc*/ 	.byte	0x03, 0x1b
        /*00be*/ 	.short	0x00ff


	//----- nvinfo : EIATTR_MERCURY_ISA_VERSION
	.align		4
        /*00c0*/ 	.byte	0x03, 0x5f
        /*00c2*/ 	.short	0x0000


	//----- nvinfo : EIATTR_EXIT_INSTR_OFFSETS
	.align		4
        /*00c4*/ 	.byte	0x04, 0x1c
        /*00c6*/ 	.short	(.L_2084 - .L_2083)


	//   ....[0]....
.L_2083:
        /*00c8*/ 	.word	0x000004f0


	//----- nvinfo : EIATTR_CTAIDZ_USED
	.align		4
.L_2084:
        /*00cc*/ 	.byte	0x01, 0x04
	.zero		2


//--------------------- .nv.info._ZN17fastertransformer12transpose_4dI6__halfEEvPT_S3_iiiiii --------------------------
	.section	.nv.info._ZN17fastertransformer12transpose_4dI6__halfEEvPT_S3_iiiiii,"",@"SHT_CUDA_INFO"
	.sectionflags	@""
	.align	4


	//----- nvinfo : EIATTR_CUDA_API_VERSION
	.align		4
        /*0000*/ 	.byte	0x04, 0x37
        /*0002*/ 	.short	(.L_2086 - .L_2085)
.L_2085:
        /*0004*/ 	.word	0x00000082


	//----- nvinfo : EIATTR_SW2861232_WAR
	.align		4
.L_2086:
        /*0008*/ 	.byte	0x01, 0x35
	.zero		2


	//----- nvinfo : EIATTR_PARAM_CBANK
	.align		4
        /*000c*/ 	.byte	0x04, 0x0a
        /*000e*/ 	.short	(.L_2088 - .L_2087)
	.align		4
.L_2087:
        /*0010*/ 	.word	index@(.nv.constant0._ZN17fastertransformer12transpose_4dI6__halfEEvPT_S3_iiiiii)
        /*0014*/ 	.short	0x0160
        /*0016*/ 	.short	0x0028


	//----- nvinfo : EIATTR_CBANK_PARAM_SIZE
	.align		4
.L_2088:
        /*0018*/ 	.byte	0x03, 0x19
        /*001a*/ 	.short	0x0028


	//----- nvinfo : EIATTR_KPARAM_INFO
	.align		4
        /*001c*/ 	.byte	0x04, 0x17
        /*001e*/ 	.short	(.L_2090 - .L_2089)
.L_2089:
        /*0020*/ 	.word	0x00000000
        /*0024*/ 	.short	0x0007
        /*0026*/ 	.short	0x0024
        /*0028*/ 	.byte	0x00, 0xf0, 0x11, 0x00


	//----- nvinfo : EIATTR_KPARAM_INFO
	.align		4
.L_2090:
        /*002c*/ 	.byte	0x04, 0x17
        /*002e*/ 	.short	(.L_2092 - .L_2091)
.L_2091:
        /*0030*/ 	.word	0x00000000
        /*0034*/ 	.short	0x0006
        /*0036*/ 	.short	0x0020
        /*0038*/ 	.byte	0x00, 0xf0, 0x11, 0x00


	//----- nvinfo : EIATTR_KPARAM_INFO
	.align		4
.L_2092:
        /*003c*/ 	.byte	0x04, 0x17
        /*003e*/ 	.short	(.L_2094 - .L_2093)
.L_2093:
        /*0040*/ 	.word	0x00000000
        /*0044*/ 	.short	0x0005
        /*0046*/ 	.short	0x001c
        /*0048*/ 	.byte	0x00, 0xf0, 0x11, 0x00


	//----- nvinfo : EIATTR_KPARAM_INFO
	.align		4
.L_2094:
        /*004c*/ 	.byte	0x04, 0x17
        /*004e*/ 	.short	(.L_2096 - .L_2095)
.L_2095:
        /*0050*/ 	.word	0x00000000
        /*0054*/ 	.short	0x0004
        /*0056*/ 	.short	0x0018
        /*0058*/ 	.byte	0x00, 0xf0, 0x11, 0x00


	//----- nvinfo : EIATTR_KPARAM_INFO
	.align		4
.L_2096:
        /*005c*/ 	.byte	0x04, 0x17
        /*005e*/ 	.short	(.L_2098 - .L_2097)
.L_2097:
        /*0060*/ 	.word	0x00000000
        /*0064*/ 	.short	0x0003
        /*0066*/ 	.short	0x0014
        /*0068*/ 	.byte	0x00, 0xf0, 0x11, 0x00


	//----- nvinfo : EIATTR_KPARAM_INFO
	.align		4
.L_2098:
        /*006c*/ 	.byte	0x04, 0x17
        /*006e*/ 	.short	(.L_2100 - .L_2099)
.L_2099:
        /*0070*/ 	.word	0x00000000
        /*0074*/ 	.short	0x0002
        /*0076*/ 	.short	0x0010
        /*0078*/ 	.byte	0x00, 0xf0, 0x11, 0x00


	//----- nvinfo : EIATTR_KPARAM_INFO
	.align		4
.L_2100:
        /*007c*/ 	.byte	0x04, 0x17
        /*007e*/ 	.short	(.L_2102 - .L_2101)
.L_2101:
        /*0080*/ 	.word	0x00000000
        /*0084*/ 	.short	0x0001
        /*0086*/ 	.short	0x0008
        /*0088*/ 	.byte	0x00, 0xf0, 0x21, 0x00


	//----- nvinfo : EIATTR_KPARAM_INFO
	.align		4
.L_2102:
        /*008c*/ 	.byte	0x04, 0x17
        /*008e*/ 	.short	(.L_2104 - .L_2103)
.L_2103:
        /*0090*/ 	.word	0x00000000
        /*0094*/ 	.short	0x0000
        /*0096*/ 	.short	0x0000
        /*0098*/ 	.byte	0x00, 0xf0, 0x21, 0x00


	//----- nvinfo : EIATTR_MAXREG_COUNT
	.align		4
.L_2104:
        /*009c*/ 	.byte	0x03, 0x1b
        /*009e*/ 	.short	0x00ff


	//----- nvinfo : EIATTR_MERCURY_ISA_VERSION
	.align		4
        /*00a0*/ 	.byte	0x03, 0x5f
        /*00a2*/ 	.short	0x0000


	//----- nvinfo : EIATTR_EXIT_INSTR_OFFSETS
	.align		4
        /*00a4*/ 	.byte	0x04, 0x1c
        /*00a6*/ 	.short	(.L_2106 - .L_2105)


	//   ....[0]....
.L_2105:
        /*00a8*/ 	.word	0x000000d0


	//   ....[1]....
        /*00ac*/ 	.word	0x00000860


	//----- nvinfo : EIATTR_CRS_STACK_SIZE
	.align		4
.L_2106:
        /*00b0*/ 	.byte	0x04, 0x1e
        /*00b2*/ 	.short	(.L_2108 - .L_2107)
.L_2107:
        /*00b4*/ 	.word	0x00000000
.L_2108:


//--------------------- .nv.info._ZN17fastertransformer9transposeIfEEvPKT_PS1_iiiiPKfi --------------------------
	.section	.nv.info._ZN17fastertransformer9transposeIfEEvPKT_PS1_iiiiPKfi,"",@"SHT_CUDA_INFO"
	.sectionflags	@""
	.align	4


	//----- nvinfo : EIATTR_CUDA_API_VERSION
	.align		4
        /*0000*/ 	.byte	0x04, 0x37
        /*0002*/ 	.short	(.L_2110 - .L_2109)
.L_2109:
        /*0004*/ 	.word	0x00000082


	//----- nvinfo : EIATTR_SW2861232_WAR
	.align		4
.L_2110:
        /*0008*/ 	.byte	0x01, 0x35
	.zero		2


	//----- nvinfo : EIATTR_PARAM_CBANK
	.align		4
        /*000c*/ 	.byte	0x04, 0x0a
        /*000e*/ 	.short	(.L_2112 - .L_2111)
	.align		4
.L_2111:
        /*0010*/ 	.word	index@(.nv.constant0._ZN17fastertransformer9transposeIfEEvPKT_PS1_iiiiPKfi)
        /*0014*/ 	.short	0x0160
        /*0016*/ 	.short	0x002c


	//----- nvinfo : EIATTR_CBANK_PARAM_SIZE
	.align		4
.L_2112:
        /*0018*/ 	.byte	0x03, 0x19
        /*001a*/ 	.short	0x002c


	//----- nvinfo : EIATTR_KPARAM_INFO
	.align		4
        /*001c*/ 	.byte	0x04, 0x17
        /*001e*/ 	.short	(.L_2114 - .L_2113)
.L_2113:
        /*0020*/ 	.word	0x00000000
        /*0024*/ 	.short	0x0007
        /*0026*/ 	.short	0x0028
        /*0028*/ 	.byte	0x00, 0xf0, 0x11, 0x00


	//----- nvinfo : EIATTR_KPARAM_INFO
	.align		4
.L_2114:
        /*002c*/ 	.byte	0x04, 0x17
        /*002e*/ 	.short	(.L_2116 - .L_2115)
.L_2115:
        /*0030*/ 	.word	0x00000000
        /*0034*/ 	.short	0x0006
        /*0036*/ 	.short	0x0020
        /*0038*/ 	.byte	0x00, 0xf0, 0x21, 0x00


	//----- nvinfo : EIATTR_KPARAM_INFO
	.align		4
.L_2116:
        /*003c*/ 	.byte	0x04, 0x17
        /*003e*/ 	.short	(.L_2118 - .L_2117)
.L_2117:
        /*0040*/ 	.word	0x00000000
        /*0044*/ 	.short	0x0005
        /*0046*/ 	.short	0x001c
        /*0048*/ 	.byte	0x00, 0xf0, 0x11, 0x00


	//----- nvinfo : EIATTR_KPARAM_INFO
	.align		4
.L_2118:
        /*004c*/ 	.byte	0x04, 0x17
        /*004e*/ 	.short	(.L_2120 - .L_2119)
.L_2119:
        /*0050*/ 	.word	0x00000000
        /*0054*/ 	.short	0x0004
        /*0056*/ 	.short	0x0018
        /*0058*/ 	.byte	0x00, 0xf0, 0x11, 0x00


	//----- nvinfo : EIATTR_KPARAM_INFO
	.align		4
.L_2120:
        /*005c*/ 	.byte	0x04, 0x17
        /*005e*/ 	.short	(.L_2122 - .L_2121)
.L_2121:
        /*0060*/ 	.word	0x00000000
        /*0064*/ 	.short	0x0003
        /*0066*/ 	.short	0x0014
        /*0068*/ 	.byte	0x00, 0xf0, 0x11, 0x00


	//----- nvinfo : EIATTR_KPARAM_INFO
	.align		4
.L_2122:
        /*006c*/ 	.byte	0x04, 0x17
        /*006e*/ 	.short	(.L_2124 - .L_2123)
.L_2123:
        /*0070*/ 	.word	0x00000000
        /*0074*/ 	.short	0x0002
        /*0076*/ 	.short	0x0010
        /*0078*/ 	.byte	0x00, 0xf0, 0x11, 0x00


	//----- nvinfo : EIATTR_KPARAM_INFO
	.align		4
.L_2124:
        /*007c*/ 	.byte	0x04, 0x17
        /*007e*/ 	.short	(.L_2126 - .L_2125)
.L_2125:
        /*0080*/ 	.word	0x00000000
        /*0084*/ 	.short	0x0001
        /*0086*/ 	.short	0x0008
        /*0088*/ 	.byte	0x00, 0xf0, 0x21, 0x00


	//----- nvinfo : EIATTR_KPARAM_INFO
	.align		4
.L_2126:
        /*008c*/ 	.byte	0x04, 0x17
        /*008e*/ 	.short	(.L_2128 - .L_2127)
.L_2127:
        /*0090*/ 	.word	0x00000000
        /*0094*/ 	.short	0x0000
        /*0096*/ 	.short	0x0000
        /*0098*/ 	.byte	0x00, 0xf0, 0x21, 0x00


	//----- nvinfo : EIATTR_MAXREG_COUNT
	.align		4
.L_2128:
        /*009c*/ 	.byte	0x03, 0x1b
        /*009e*/ 	.short	0x00ff


	//----- nvinfo : EIATTR_MERCURY_ISA_VERSION
	.align		4
        /*00a0*/ 	.byte	0x03, 0x5f
        /*00a2*/ 	.short	0x0000


	//----- nvinfo : EIATTR_EXIT_INSTR_OFFSETS
	.align		4
        /*00a4*/ 	.byte	0x04, 0x1c
        /*00a6*/ 	.short	(.L_2130 - .L_2129)


	//   ....[0]....
.L_2129:
        /*00a8*/ 	.word	0x000003e0


	//   ....[1]....
        /*00ac*/ 	.word	0x000004a0
.L_2130:


//--------------------- .nv.callgraph             --------------------------
	.section	.nv.callgraph,"",@"SHT_CUDA_CALLGRAPH"
	.align	4
	.sectionentsize	8
	.align		4
        /*0000*/ 	.word	0x00000000
	.align		4
        /*0004*/ 	.word	0xffffffff
	.align		4
        /*0008*/ 	.word	0x00000000
	.align		4
        /*000c*/ 	.word	0xfffffffe
	.align		4
        /*0010*/ 	.word	0x00000000
	.align		4
        /*0014*/ 	.word	0xfffffffd
	.align		4
        /*0018*/ 	.word	0x00000000
	.align		4
        /*001c*/ 	.word	0xfffffffc


//--------------------- .nv.rel.action            --------------------------
	.section	.nv.rel.action,"",@"SHT_CUDA_RELOCINFO"
	.align	8
	.sectionentsize	8
        /*0000*/ 	.byte	0x73, 0x00, 0x00, 0x00, 0x00, 0x00, 0x00, 0x00, 0x00, 0x00, 0x00, 0x11, 0x25, 0x00, 0x05, 0x36


//--------------------- .nv.constant4             --------------------------
	.section	.nv.constant4,"a",@progbits
	.align	8
	.align		8
.nv.constant4:
        /*0000*/ 	.dword	precalc_xorwow_matrix
	.align		8
        /*0008*/ 	.dword	precalc_xorwow_offset_matrix
	.align		8
        /*0010*/ 	.dword	mrg32k3aM1
	.align		8
        /*0018*/ 	.dword	mrg32k3aM2
	.align		8
        /*0020*/ 	.dword	mrg32k3aM1SubSeq
	.align		8
        /*0028*/ 	.dword	mrg32k3aM2SubSeq
	.align		8
        /*0030*/ 	.dword	mrg32k3aM1Seq
	.align		8
        /*0038*/ 	.dword	mrg32k3aM2Seq
	.align		8
        /*0040*/ 	.dword	_ZN64_INTERNAL_50569b02_28_unfused_attention_kernels_cu_25fb83d6_31894cuda3std3__466_GLOBAL__N__50569b02_28_unfused_attention_kernels_cu_25fb83d6_31896ignoreE
	.align		8
        /*0048*/ 	.dword	_ZN64_INTERNAL_50569b02_28_unfused_attention_kernels_cu_25fb83d6_31894cuda3std3__45__cpo5beginE
	.align		8
        /*0050*/ 	.dword	_ZN64_INTERNAL_50569b02_28_unfused_attention_kernels_cu_25fb83d6_31894cuda3std3__45__cpo3endE
	.align		8
        /*0058*/ 	.dword	_ZN64_INTERNAL_50569b02_28_unfused_attention_kernels_cu_25fb83d6_31894cuda3std3__45__cpo6cbeginE
	.align		8
        /*0060*/ 	.dword	_ZN64_INTERNAL_50569b02_28_unfused_attention_kernels_cu_25fb83d6_31894cuda3std3__45__cpo4cendE
	.align		8
        /*0068*/ 	.dword	_ZN64_INTERNAL_50569b02_28_unfused_attention_kernels_cu_25fb83d6_31894cuda3std3__419piecewise_constructE
	.align		8
        /*0070*/ 	.dword	_ZN64_INTERNAL_50569b02_28_unfused_attention_kernels_cu_25fb83d6_31894cuda3std3__48in_placeE
	.align		8
        /*0078*/ 	.dword	_ZN64_INTERNAL_50569b02_28_unfused_attention_kernels_cu_25fb83d6_31894cuda3std6ranges3__45__cpo4swapE
	.align		8
        /*0080*/ 	.dword	_ZN64_INTERNAL_50569b02_28_unfused_attention_kernels_cu_25fb83d6_31894cuda3std6ranges3__45__cpo9iter_moveE
	.align		8
        /*0088*/ 	.dword	_ZN64_INTERNAL_50569b02_28_unfused_attention_kernels_cu_25fb83d6_31894cuda3std6ranges3__45__cpo7advanceE


//--------------------- .nv.constant3             --------------------------
	.section	.nv.constant3,"a",@progbits
	.align	8
.nv.constant3:
	.type		__cr_lgamma_table,@object
	.size		__cr_lgamma_table,(.L_8 - __cr_lgamma_table)
__cr_lgamma_table:
        /*0000*/ 	.byte	0x00, 0x00, 0x00, 0x00, 0x00, 0x00, 0x00, 0x00, 0x00, 0x00, 0x00, 0x00, 0x00, 0x00, 0x00, 0x00
        /*0010*/ 	.byte	0xef, 0x39, 0xfa, 0xfe, 0x42, 0x2e, 0xe6, 0x3f, 0x02, 0x20, 0x2a, 0xfa, 0x0b, 0xab, 0xfc, 0x3f
        /*0020*/ 	.byte	0xf9, 0x2c, 0x92, 0x7c, 0xa7, 0x6c, 0x09, 0x40, 0xc9, 0x79, 0x44, 0x3c, 0x64, 0x26, 0x13, 0x40
        /*0030*/ 	.byte	0xca, 0x01, 0xcf, 0x3a, 0x27, 0x51, 0x1a, 0x40, 0x30, 0xcc, 0x2d, 0xf3, 0xe1, 0x0c, 0x21, 0x40
        /*0040*/ 	.byte	0x0d, 0xb7, 0xfc, 0x82, 0x8e, 0x35, 0x25, 0x40
.L_8:


//--------------------- .nv.constant0._ZN17fastertransformer20transpose_attentionsI6__halfEEvPT_PKS2_mmmm --------------------------
	.section	.nv.constant0._ZN17fastertransformer20transpose_attentionsI6__halfEEvPT_PKS2_mmmm,"a",@progbits
	.sectionflags	@""
	.align	4
.nv.constant0._ZN17fastertransformer20transpose_attentionsI6__halfEEvPT_PKS2_mmmm:
	.zero		400


//--------------------- .nv.constant0._ZN17fastertransformer20transpose_attentionsIfEEvPT_PKS1_mmmm --------------------------
	.section	.nv.constant0._ZN17fastertransformer20transpose_attentionsIfEEvPT_PKS1_mmmm,"a",@progbits
	.sectionflags	@""
	.align	4
.nv.constant0._ZN17fastertransformer20transpose_attentionsIfEEvPT_PKS1_mmmm:
	.zero		400


//--------------------- .nv.constant0._ZN17fastertransformer38softmax_withRelPosBias_element1_kernelI6__halfEEvPT_PKS2_S5_iiiiif --------------------------
	.section	.nv.constant0._ZN17fastertransformer38softmax_withRelPosBias_element1_kernelI6__halfEEvPT_PKS2_S5_iiiiif,"a",@progbits
	.sectionflags	@""
	.align	4
.nv.constant0._ZN17fastertransformer38softmax_withRelPosBias_element1_kernelI6__halfEEvPT_PKS2_S5_iiiiif:
	.zero		400


//--------------------- .nv.constant0._ZN17fastertransformer38softmax_withRelPosBias_element1_kernelIfEEvPT_PKS1_S4_iiiiif --------------------------
	.section	.nv.constant0._ZN17fastertransformer38softmax_withRelPosBias_element1_kernelIfEEvPT_PKS1_S4_iiiiif,"a",@progbits
	.sectionflags	@""
	.align	4
.nv.constant0._ZN17fastertransformer38softmax_withRelPosBias_element1_kernelIfEEvPT_PKS1_S4_iiiiif:
	.zero		400


//--------------------- .nv.constant0._ZN17fastertransformer38softmax_withRelPosBias_element2_kernelI7__half26__halfEEvPT_PKS3_S6_iiiiif --------------------------
	.section	.nv.constant0._ZN17fastertransformer38softmax_withRelPosBias_element2_kernelI7__half26__halfEEvPT_PKS3_S6_iiiiif,"a",@progbits
	.sectionflags	@""
	.align	4
.nv.constant0._ZN17fastertransformer38softmax_withRelPosBias_element2_kernelI7__half26__halfEEvPT_PKS3_S6_iiiiif:
	.zero		400


//--------------------- .nv.constant0._ZN17fastertransformer38softmax_withRelPosBias_element2_kernelI6float2fEEvPT_PKS2_S5_iiiiif --------------------------
	.section	.nv.constant0._ZN17fastertransformer38softmax_withRelPosBias_element2_kernelI6float2fEEvPT_PKS2_S5_iiiiif,"a",@progbits
	.sectionflags	@""
	.align	4
.nv.constant0._ZN17fastertransformer38softmax_withRelPosBias_element2_kernelI6float2fEEvPT_PKS2_S5_iiiiif:
	.zero		400


//--------------------- .nv.constant0._ZN17fastertransformer38softmax_withRelPosBias_element4_kernelINS_5half4E6__halfEEvPT_PKS3_S6_iiiiif --------------------------
	.section	.nv.constant0._ZN17fastertransformer38softmax_withRelPosBias_element4_kernelINS_5half4E6__halfEEvPT_PKS3_S6_iiiiif,"a",@progbits
	.sectionflags	@""
	.align	4
.nv.constant0._ZN17fastertransformer38softmax_withRelPosBias_element4_kernelINS_5half4E6__halfEEvPT_PKS3_S6_iiiiif:
	.zero		400


//--------------------- .nv.constant0._ZN17fastertransformer38softmax_withRelPosBias_element4_kernelI6float4fEEvPT_PKS2_S5_iiiiif --------------------------
	.section	.nv.constant0._ZN17fastertransformer38softmax_withRelPosBias_element4_kernelI6float4fEEvPT_PKS2_S5_iiiiif,"a",@progbits
	.sectionflags	@""
	.align	4
.nv.constant0._ZN17fastertransformer38softmax_withRelPosBias_element4_kernelI6float4fEEvPT_PKS2_S5_iiiiif:
	.zero		400


//--------------------- .nv.constant0._ZN17fastertransformer22add_head3Size_QKV_biasI6__halfEEvPKT_S4_PS2_S5_S5_iiiii --------------------------
	.section	.nv.constant0._ZN17fastertransformer22add_head3Size_QKV_biasI6__halfEEvPKT_S4_PS2_S5_S5_iiiii,"a",@progbits
	.sectionflags	@""
	.align	4
.nv.constant0._ZN17fastertransformer22add_head3Size_QKV_biasI6__halfEEvPKT_S4_PS2_S5_S5_iiiii:
	.zero		412


//--------------------- .nv.constant0._ZN17fastertransformer22add_head3Size_QKV_biasIfEEvPKT_S3_PS1_S4_S4_iiiii --------------------------
	.section	.nv.constant0._ZN17fastertransformer22add_head3Size_QKV_biasIfEEvPKT_S3_PS1_S4_S4_iiiii,"a",@progbits
	.sectionflags	@""
	.align	4
.nv.constant0._ZN17fastertransformer22add_head3Size_QKV_biasIfEEvPKT_S3_PS1_S4_S4_iiiii:
	.zero		412


//--------------------- .nv.constant0._ZN17fastertransformer24addRelativeAttentionBiasI6__halfEEvPT_PKS2_iii --------------------------
	.section	.nv.constant0._ZN17fastertransformer24addRelativeAttentionBiasI6__halfEEvPT_PKS2_iii,"a",@progbits
	.sectionflags	@""
	.align	4
.nv.constant0._ZN17fastertransformer24addRelativeAttentionBiasI6__halfEEvPT_PKS2_iii:
	.zero		380


//--------------------- .nv.constant0._ZN17fastertransformer24addRelativeAttentionBiasIfEEvPT_PKS1_iii --------------------------
	.section	.nv.constant0._ZN17fastertransformer24addRelativeAttentionBiasIfEEvPT_PKS1_iii,"a",@progbits
	.sectionflags	@""
	.align	4
.nv.constant0._ZN17fastertransformer24addRelativeAttentionBiasIfEEvPT_PKS1_iii:
	.zero		380


//--------------------- .nv.constant0._ZN17fastertransformer24addRelativeAttentionBiasI7__half2EEvPT_PKS2_iii --------------------------
	.section	.nv.constant0._ZN17fastertransformer24addRelativeAttentionBiasI7__half2EEvPT_PKS2_iii,"a",@progbits
	.sectionflags	@""
	.align	4
.nv.constant0._ZN17fastertransformer24addRelativeAttentionBiasI7__half2EEvPT_PKS2_iii:
	.zero		380


//--------------------- .nv.constant0._ZN17fastertransformer32transpose_4d_batch_major_v_cacheI6__halfEEvPT_PKS2_iiii --------------------------
	.section	.nv.constant0._ZN17fastertransformer32transpose_4d_batch_major_v_cacheI6__halfEEvPT_PKS2_iiii,"a",@progbits
	.sectionflags	@""
	.align	4
.nv.constant0._ZN17fastertransformer32transpose_4d_batch_major_v_cacheI6__halfEEvPT_PKS2_iiii:
	.zero		384


//--------------------- .nv.constant0._ZN17fastertransformer32transpose_4d_batch_major_k_cacheI6__halfEEvPT_PKS2_iiii --------------------------
	.section	.nv.constant0._ZN17fastertransformer32transpose_4d_batch_major_k_cacheI6__halfEEvPT_PKS2_iiii,"a",@progbits
	.sectionflags	@""
	.align	4
.nv.constant0._ZN17fastertransformer32transpose_4d_batch_major_k_cacheI6__halfEEvPT_PKS2_iiii:
	.zero		384


//--------------------- .nv.constant0._ZN17fastertransformer32transpose_4d_batch_major_v_cacheIfEEvPT_PKS1_iiii --------------------------
	.section	.nv.constant0._ZN17fastertransformer32transpose_4d_batch_major_v_cacheIfEEvPT_PKS1_iiii,"a",@progbits
	.sectionflags	@""
	.align	4
.nv.constant0._ZN17fastertransformer32transpose_4d_batch_major_v_cacheIfEEvPT_PKS1_iiii:
	.zero		384


//--------------------- .nv.constant0._ZN17fastertransformer32transpose_4d_batch_major_k_cacheIfEEvPT_PKS1_iiii --------------------------
	.section	.nv.constant0._ZN17fastertransformer32transpose_4d_batch_major_k_cacheIfEEvPT_PKS1_iiii,"a",@progbits
	.sectionflags	@""
	.align	4
.nv.constant0._ZN17fastertransformer32transpose_4d_batch_major_k_cacheIfEEvPT_PKS1_iiii:
	.zero		384


//--------------------- .nv.constant0._ZN17fastertransformer12transpose_4dIfEEvPT_S2_iiiiii --------------------------
	.section	.nv.constant0._ZN17fastertransformer12transpose_4dIfEEvPT_S2_iiiiii,"a",@progbits
	.sectionflags	@""
	.align	4
.nv.constant0._ZN17fastertransformer12transpose_4dIfEEvPT_S2_iiiiii:
	.zero		392


//--------------------- .nv.constant0._ZN17fastertransformer34add_fusedQKV_bias_transpose_kernelI6__halfLb1EEEvPT_S3_S3_NS_29PrefixPromptBatchWeightsParamIS2_EES3_PKS2_PKiiiiiib --------------------------
	.section	.nv.constant0._ZN17fastertransformer34add_fusedQKV_bias_transpose_kernelI6__halfLb1EEEvPT_S3_S3_NS_29PrefixPromptBatchWeightsParamIS2_EES3_PKS2_PKiiiiiib,"a",@progbits
	.sectionflags	@""
	.align	4
.nv.constant0._ZN17fastertransformer34add_fusedQKV_bias_transpose_kernelI6__halfLb1EEEvPT_S3_S3_NS_29PrefixPromptBatchWeightsParamIS2_EES3_PKS2_PKiiiiiib:
	.zero		453


//--------------------- .nv.constant0._ZN17fastertransformer34add_fusedQKV_bias_transpose_kernelI6__halfLb0EEEvPT_S3_S3_NS_29PrefixPromptBatchWeightsParamIS2_EES3_PKS2_PKiiiiiib --------------------------
	.section	.nv.constant0._ZN17fastertransformer34add_fusedQKV_bias_transpose_kernelI6__halfLb0EEEvPT_S3_S3_NS_29PrefixPromptBatchWeightsParamIS2_EES3_PKS2_PKiiiiiib,"a",@progbits
	.sectionflags	@""
	.align	4
.nv.constant0._ZN17fastertransformer34add_fusedQKV_bias_transpose_kernelI6__halfLb0EEEvPT_S3_S3_NS_29PrefixPromptBatchWeightsParamIS2_EES3_PKS2_PKiiiiiib:
	.zero		453


//--------------------- .nv.constant0._ZN17fastertransformer34add_fusedQKV_bias_transpose_kernelI6__halfEEvPT_S3_S3_S3_PKS2_PKiiiiiiPKfi --------------------------
	.section	.nv.constant0._ZN17fastertransformer34add_fusedQKV_bias_transpose_kernelI6__halfEEvPT_S3_S3_S3_PKS2_PKiiiiiiPKfi,"a",@progbits
	.sectionflags	@""
	.align	4
.nv.constant0._ZN17fastertransformer34add_fusedQKV_bias_transpose_kernelI6__halfEEvPT_S3_S3_S3_PKS2_PKiiiiiiPKfi:
	.zero		436


//--------------------- .nv.constant0._ZN17fastertransformer34add_fusedQKV_bias_transpose_kernelIfLb1EEEvPT_S2_S2_NS_29PrefixPromptBatchWeightsParamIS1_EES2_PKS1_PKiiiiiib --------------------------
	.section	.nv.constant0._ZN17fastertransformer34add_fusedQKV_bias_transpose_kernelIfLb1EEEvPT_S2_S2_NS_29PrefixPromptBatchWeightsParamIS1_EES2_PKS1_PKiiiiiib,"a",@progbits
	.sectionflags	@""
	.align	4
.nv.constant0._ZN17fastertransformer34add_fusedQKV_bias_transpose_kernelIfLb1EEEvPT_S2_S2_NS_29PrefixPromptBatchWeightsParamIS1_EES2_PKS1_PKiiiiiib:
	.zero		453


//--------------------- .nv.constant0._ZN17fastertransformer34add_fusedQKV_bias_transpose_kernelIfLb0EEEvPT_S2_S2_NS_29PrefixPromptBatchWeightsParamIS1_EES2_PKS1_PKiiiiiib --------------------------
	.section	.nv.constant0._ZN17fastertransformer34add_fusedQKV_bias_transpose_kernelIfLb0EEEvPT_S2_S2_NS_29PrefixPromptBatchWeightsParamIS1_EES2_PKS1_PKiiiiiib,"a",@progbits
	.sectionflags	@""
	.align	4
.nv.constant0._ZN17fastertransformer34add_fusedQKV_bias_transpose_kernelIfLb0EEEvPT_S2_S2_NS_29PrefixPromptBatchWeightsParamIS1_EES2_PKS1_PKiiiiiib:
	.zero		453


//--------------------- .nv.constant0._ZN17fastertransformer34add_fusedQKV_bias_transpose_kernelIfEEvPT_S2_S2_S2_PKS1_PKiiiiiiPKfi --------------------------
	.section	.nv.constant0._ZN17fastertransformer34add_fusedQKV_bias_transpose_kernelIfEEvPT_S2_S2_S2_PKS1_PKiiiiiiPKfi,"a",@progbits
	.sectionflags	@""
	.align	4
.nv.constant0._ZN17fastertransformer34add_fusedQKV_bias_transpose_kernelIfEEvPT_S2_S2_S2_PKS1_PKiiiiiiPKfi:
	.zero		436


//--------------------- .nv.constant0._ZN17fastertransformer24transpose_remove_paddingI6__halfEEvPKT_PS2_iiiiPKiPKfi --------------------------
	.section	.nv.constant0._ZN17fastertransformer24transpose_remove_paddingI6__halfEEvPKT_PS2_iiiiPKiPKfi,"a",@progbits
	.sectionflags	@""
	.align	4
.nv.constant0._ZN17fastertransformer24transpose_remove_paddingI6__halfEEvPKT_PS2_iiiiPKiPKfi:
	.zero		404


//--------------------- .nv.constant0._ZN17fastertransformer24transpose_remove_paddingIfEEvPKT_PS1_iiiiPKiPKfi --------------------------
	.section	.nv.constant0._ZN17fastertransformer24transpose_remove_paddingIfEEvPKT_PS1_iiiiPKiPKfi,"a",@progbits
	.sectionflags	@""
	.align	4
.nv.constant0._ZN17fastertransformer24transpose_remove_paddingIfEEvPKT_PS1_iiiiPKiPKfi:
	.zero		404


//--------------------- .nv.constant0._ZN17fastertransformer24transpose_remove_paddingI7__half2EEvPKT_PS2_iiiiPKiPKfi --------------------------
	.section	.nv.constant0._ZN17fastertransformer24transpose_remove_paddingI7__half2EEvPKT_PS2_iiiiPKiPKfi,"a",@progbits
	.sectionflags	@""
	.align	4
.nv.constant0._ZN17fastertransformer24transpose_remove_paddingI7__half2EEvPKT_PS2_iiiiPKiPKfi:
	.zero		404


//--------------------- .nv.constant0._ZN17fastertransformer32add_QKV_bias_rebuild_padding_ia3I6__halfEEvPKT_S4_S4_S4_S4_S4_PS2_S5_S5_PKiS4_S4_iiiiS7_ --------------------------
	.section	.nv.constant0._ZN17fastertransformer32add_QKV_bias_rebuild_padding_ia3I6__halfEEvPKT_S4_S4_S4_S4_S4_PS2_S5_S5_PKiS4_S4_iiiiS7_,"a",@progbits
	.sectionflags	@""
	.align	4
.nv.constant0._ZN17fastertransformer32add_QKV_bias_rebuild_padding_ia3I6__halfEEvPKT_S4_S4_S4_S4_S4_PS2_S5_S5_PKiS4_S4_iiiiS7_:
	.zero		472


//--------------------- .nv.constant0._ZN17fastertransformer19rebuild_padding_ia3I6__halfEEvPKT_S4_S4_PS2_S5_S5_PKiS4_S4_iiiiS7_ --------------------------
	.section	.nv.constant0._ZN17fastertransformer19rebuild_padding_ia3I6__halfEEvPKT_S4_S4_PS2_S5_S5_PKiS4_S4_iiiiS7_,"a",@progbits
	.sectionflags	@""
	.align	4
.nv.constant0._ZN17fastertransformer19rebuild_padding_ia3I6__halfEEvPKT_S4_S4_PS2_S5_S5_PKiS4_S4_iiiiS7_:
	.zero		448


//--------------------- .nv.constant0._ZN17fastertransformer32add_QKV_bias_rebuild_padding_ia3IfEEvPKT_S3_S3_S3_S3_S3_PS1_S4_S4_PKiS3_S3_iiiiS6_ --------------------------
	.section	.nv.constant0._ZN17fastertransformer32add_QKV_bias_rebuild_padding_ia3IfEEvPKT_S3_S3_S3_S3_S3_PS1_S4_S4_PKiS3_S3_iiiiS6_,"a",@progbits
	.sectionflags	@""
	.align	4
.nv.constant0._ZN17fastertransformer32add_QKV_bias_rebuild_padding_ia3IfEEvPKT_S3_S3_S3_S3_S3_PS1_S4_S4_PKiS3_S3_iiiiS6_:
	.zero		472


//--------------------- .nv.constant0._ZN17fastertransformer32add_QKV_bias_rebuild_padding_ia3I7__half2EEvPKT_S4_S4_S4_S4_S4_PS2_S5_S5_PKiS4_S4_iiiiS7_ --------------------------
	.section	.nv.constant0._ZN17fastertransformer32add_QKV_bias_rebuild_padding_ia3I7__half2EEvPKT_S4_S4_S4_S4_S4_PS2_S5_S5_PKiS4_S4_iiiiS7_,"a",@progbits
	.sectionflags	@""
	.align	4
.nv.constant0._ZN17fastertransformer32add_QKV_bias_rebuild_padding_ia3I7__half2EEvPKT_S4_S4_S4_S4_S4_PS2_S5_S5_PKiS4_S4_iiiiS7_:
	.zero		472


//--------------------- .nv.constant0._ZN17fastertransformer19rebuild_padding_ia3IfEEvPKT_S3_S3_PS1_S4_S4_PKiS3_S3_iiiiS6_ --------------------------
	.section	.nv.constant0._ZN17fastertransformer19rebuild_padding_ia3IfEEvPKT_S3_S3_PS1_S4_S4_PKiS3_S3_iiiiS6_,"a",@progbits
	.sectionflags	@""
	.align	4
.nv.constant0._ZN17fastertransformer19rebuild_padding_ia3IfEEvPKT_S3_S3_PS1_S4_S4_PKiS3_S3_iiiiS6_:
	.zero		448


//--------------------- .nv.constant0._ZN17fastertransformer19rebuild_padding_ia3I7__half2EEvPKT_S4_S4_PS2_S5_S5_PKiS4_S4_iiiiS7_ --------------------------
	.section	.nv.constant0._ZN17fastertransformer19rebuild_padding_ia3I7__half2EEvPKT_S4_S4_PS2_S5_S5_PKiS4_S4_iiiiS7_,"a",@progbits
	.sectionflags	@""
	.align	4
.nv.constant0._ZN17fastertransformer19rebuild_padding_ia3I7__half2EEvPKT_S4_S4_PS2_S5_S5_PKiS4_S4_iiiiS7_:
	.zero		448


//--------------------- .nv.constant0._ZN17fastertransformer9transposeI6__halfEEvPKT_PS2_iiiiPKfi --------------------------
	.section	.nv.constant0._ZN17fastertransformer9transposeI6__halfEEvPKT_PS2_iiiiPKfi,"a",@progbits
	.sectionflags	@""
	.align	4
.nv.constant0._ZN17fastertransformer9transposeI6__halfEEvPKT_PS2_iiiiPKfi:
	.zero		396


//--------------------- .nv.constant0._ZN17fastertransformer9transposeI7__half2EEvPKT_PS2_iiiiPKfi --------------------------
	.section	.nv.constant0._ZN17fastertransformer9transposeI7__half2EEvPKT_PS2_iiiiPKfi,"a",@progbits
	.sectionflags	@""
	.align	4
.nv.constant0._ZN17fastertransformer9transposeI7__half2EEvPKT_PS2_iiiiPKfi:
	.zero		396


//--------------------- .nv.constant0._ZN17fastertransformer14softmax_kernelI6__halfS1_Li1EEEvPT_PKT0_PKS2_S8_iiiif --------------------------
	.section	.nv.constant0._ZN17fastertransformer14softmax_kernelI6__halfS1_Li1EEEvPT_PKT0_PKS2_S8_iiiif,"a",@progbits
	.sectionflags	@""
	.align	4
.nv.constant0._ZN17fastertransformer14softmax_kernelI6__halfS1_Li1EEEvPT_PKT0_PKS2_S8_iiiif:
	.zero		404


//--------------------- .nv.constant0._ZN17fastertransformer14softmax_kernelI6__halfS1_Li2EEEvPT_PKT0_PKS2_S8_iiiif --------------------------
	.section	.nv.constant0._ZN17fastertransformer14softmax_kernelI6__halfS1_Li2EEEvPT_PKT0_PKS2_S8_iiiif,"a",@progbits
	.sectionflags	@""
	.align	4
.nv.constant0._ZN17fastertransformer14softmax_kernelI6__halfS1_Li2EEEvPT_PKT0_PKS2_S8_iiiif:
	.zero		404


//--------------------- .nv.constant0._ZN17fastertransformer14softmax_kernelI6__halfS1_Li4EEEvPT_PKT0_PKS2_S8_iiiif --------------------------
	.section	.nv.constant0._ZN17fastertransformer14softmax_kernelI6__halfS1_Li4EEEvPT_PKT0_PKS2_S8_iiiif,"a",@progbits
	.sectionflags	@""
	.align	4
.nv.constant0._ZN17fastertransformer14softmax_kernelI6__halfS1_Li4EEEvPT_PKT0_PKS2_S8_iiiif:
	.zero		404


//--------------------- .nv.constant0._ZN17fastertransformer14softmax_kernelI6__halffLi1EEEvPT_PKT0_PKS2_S8_iiiif --------------------------
	.section	.nv.constant0._ZN17fastertransformer14softmax_kernelI6__halffLi1EEEvPT_PKT0_PKS2_S8_iiiif,"a",@progbits
	.sectionflags	@""
	.align	4
.nv.constant0._ZN17fastertransformer14softmax_kernelI6__halffLi1EEEvPT_PKT0_PKS2_S8_iiiif:
	.zero		404


//--------------------- .nv.constant0._ZN17fastertransformer14softmax_kernelI6__halffLi2EEEvPT_PKT0_PKS2_S8_iiiif --------------------------
	.section	.nv.constant0._ZN17fastertransformer14softmax_kernelI6__halffLi2EEEvPT_PKT0_PKS2_S8_iiiif,"a",@progbits
	.sectionflags	@""
	.align	4
.nv.constant0._ZN17fastertransformer14softmax_kernelI6__halffLi2EEEvPT_PKT0_PKS2_S8_iiiif:
	.zero		404


//--------------------- .nv.constant0._ZN17fastertransformer14softmax_kernelI6__halffLi4EEEvPT_PKT0_PKS2_S8_iiiif --------------------------
	.section	.nv.constant0._ZN17fastertransformer14softmax_kernelI6__halffLi4EEEvPT_PKT0_PKS2_S8_iiiif,"a",@progbits
	.sectionflags	@""
	.align	4
.nv.constant0._ZN17fastertransformer14softmax_kernelI6__halffLi4EEEvPT_PKT0_PKS2_S8_iiiif:
	.zero		404


//--------------------- .nv.constant0._ZN17fastertransformer14softmax_kernelIffLi1EEEvPT_PKT0_PKS1_S7_iiiif --------------------------
	.section	.nv.constant0._ZN17fastertransformer14softmax_kernelIffLi1EEEvPT_PKT0_PKS1_S7_iiiif,"a",@progbits
	.sectionflags	@""
	.align	4
.nv.constant0._ZN17fastertransformer14softmax_kernelIffLi1EEEvPT_PKT0_PKS1_S7_iiiif:
	.zero		404


//--------------------- .nv.constant0._ZN17fastertransformer17softmax_kernel_h2I6__halfLi1EEEvPT_PKS2_S5_S5_iiiiS2_ --------------------------
	.section	.nv.constant0._ZN17fastertransformer17softmax_kernel_h2I6__halfLi1EEEvPT_PKS2_S5_S5_iiiiS2_,"a",@progbits
	.sectionflags	@""
	.align	4
.nv.constant0._ZN17fastertransformer17softmax_kernel_h2I6__halfLi1EEEvPT_PKS2_S5_S5_iiiiS2_:
	.zero		402


//--------------------- .nv.constant0._ZN17fastertransformer20softmax_kernel_h2_v2I6__halfLi1ELi4EEEvPT_PKS2_S5_S5_iiiiS2_ --------------------------
	.section	.nv.constant0._ZN17fastertransformer20softmax_kernel_h2_v2I6__halfLi1ELi4EEEvPT_PKS2_S5_S5_iiiiS2_,"a",@progbits
	.sectionflags	@""
	.align	4
.nv.constant0._ZN17fastertransformer20softmax_kernel_h2_v2I6__halfLi1ELi4EEEvPT_PKS2_S5_S5_iiiiS2_:
	.zero		402


//--------------------- .nv.constant0._ZN17fastertransformer14softmax_kernelIffLi2EEEvPT_PKT0_PKS1_S7_iiiif --------------------------
	.section	.nv.constant0._ZN17fastertransformer14softmax_kernelIffLi2EEEvPT_PKT0_PKS1_S7_iiiif,"a",@progbits
	.sectionflags	@""
	.align	4
.nv.constant0._ZN17fastertransformer14softmax_kernelIffLi2EEEvPT_PKT0_PKS1_S7_iiiif:
	.zero		404


//--------------------- .nv.constant0._ZN17fastertransformer17softmax_kernel_h2I6__halfLi2EEEvPT_PKS2_S5_S5_iiiiS2_ --------------------------
	.section	.nv.constant0._ZN17fastertransformer17softmax_kernel_h2I6__halfLi2EEEvPT_PKS2_S5_S5_iiiiS2_,"a",@progbits
	.sectionflags	@""
	.align	4
.nv.constant0._ZN17fastertransformer17softmax_kernel_h2I6__halfLi2EEEvPT_PKS2_S5_S5_iiiiS2_:
	.zero		402


//--------------------- .nv.constant0._ZN17fastertransformer20softmax_kernel_h2_v2I6__halfLi2ELi4EEEvPT_PKS2_S5_S5_iiiiS2_ --------------------------
	.section	.nv.constant0._ZN17fastertransformer20softmax_kernel_h2_v2I6__halfLi2ELi4EEEvPT_PKS2_S5_S5_iiiiS2_,"a",@progbits
	.sectionflags	@""
	.align	4
.nv.constant0._ZN17fastertransformer20softmax_kernel_h2_v2I6__halfLi2ELi4EEEvPT_PKS2_S5_S5_iiiiS2_:
	.zero		402


//--------------------- .nv.constant0._ZN17fastertransformer14softmax_kernelIffLi4EEEvPT_PKT0_PKS1_S7_iiiif --------------------------
	.section	.nv.constant0._ZN17fastertransformer14softmax_kernelIffLi4EEEvPT_PKT0_PKS1_S7_iiiif,"a",@progbits
	.sectionflags	@""
	.align	4
.nv.constant0._ZN17fastertransformer14softmax_kernelIffLi4EEEvPT_PKT0_PKS1_S7_iiiif:
	.zero		404


//--------------------- .nv.constant0._ZN17fastertransformer17softmax_kernel_h2I6__halfLi4EEEvPT_PKS2_S5_S5_iiiiS2_ --------------------------
	.section	.nv.constant0._ZN17fastertransformer17softmax_kernel_h2I6__halfLi4EEEvPT_PKS2_S5_S5_iiiiS2_,"a",@progbits
	.sectionflags	@""
	.align	4
.nv.constant0._ZN17fastertransformer17softmax_kernel_h2I6__halfLi4EEEvPT_PKS2_S5_S5_iiiiS2_:
	.zero		402


//--------------------- .nv.constant0._ZN17fastertransformer20softmax_kernel_h2_v2I6__halfLi4ELi4EEEvPT_PKS2_S5_S5_iiiiS2_ --------------------------
	.section	.nv.constant0._ZN17fastertransformer20softmax_kernel_h2_v2I6__halfLi4ELi4EEEvPT_PKS2_S5_S5_iiiiS2_,"a",@progbits
	.sectionflags	@""
	.align	4
.nv.constant0._ZN17fastertransformer20softmax_kernel_h2_v2I6__halfLi4ELi4EEEvPT_PKS2_S5_S5_iiiiS2_:
	.zero		402


//--------------------- .nv.constant0._ZN17fastertransformer15QKVIA3TransposeI6__halfEEvPT_S3_S3_PKS2_S5_S5_PKiS5_S5_iiii --------------------------
	.section	.nv.constant0._ZN17fastertransformer15QKVIA3TransposeI6__halfEEvPT_S3_S3_PKS2_S5_S5_PKiS5_S5_iiii,"a",@progbits
	.sectionflags	@""
	.align	4
.nv.constant0._ZN17fastertransformer15QKVIA3TransposeI6__halfEEvPT_S3_S3_PKS2_S5_S5_PKiS5_S5_iiii:
	.zero		440


//--------------------- .nv.constant0._ZN17fastertransformer22addQKVBiasIA3TransposeI6__halfEEvPT_S3_S3_PKS2_S5_S5_S5_S5_S5_PKiS5_S5_iiii --------------------------
	.section	.nv.constant0._ZN17fastertransformer22addQKVBiasIA3TransposeI6__halfEEvPT_S3_S3_PKS2_S5_S5_S5_S5_S5_PKiS5_S5_iiii,"a",@progbits
	.sectionflags	@""
	.align	4
.nv.constant0._ZN17fastertransformer22addQKVBiasIA3TransposeI6__halfEEvPT_S3_S3_PKS2_S5_S5_S5_S5_S5_PKiS5_S5_iiii:
	.zero		464


//--------------------- .nv.constant0._ZN17fastertransformer15QKVIA3TransposeI7__half2EEvPT_S3_S3_PKS2_S5_S5_PKiS5_S5_iiii --------------------------
	.section	.nv.constant0._ZN17fastertransformer15QKVIA3TransposeI7__half2EEvPT_S3_S3_PKS2_S5_S5_PKiS5_S5_iiii,"a",@progbits
	.sectionflags	@""
	.align	4
.nv.constant0._ZN17fastertransformer15QKVIA3TransposeI7__half2EEvPT_S3_S3_PKS2_S5_S5_PKiS5_S5_iiii:
	.zero		440


//--------------------- .nv.constant0._ZN17fastertransformer22addQKVBiasIA3TransposeI7__half2EEvPT_S3_S3_PKS2_S5_S5_S5_S5_S5_PKiS5_S5_iiii --------------------------
	.section	.nv.constant0._ZN17fastertransformer22addQKVBiasIA3TransposeI7__half2EEvPT_S3_S3_PKS2_S5_S5_S5_S5_S5_PKiS5_S5_iiii,"a",@progbits
	.sectionflags	@""
	.align	4
.nv.constant0._ZN17fastertransformer22addQKVBiasIA3TransposeI7__half2EEvPT_S3_S3_PKS2_S5_S5_S5_S5_S5_PKiS5_S5_iiii:
	.zero		464


//--------------------- .nv.constant0._ZN17fastertransformer15QKVIA3TransposeIfEEvPT_S2_S2_PKS1_S4_S4_PKiS4_S4_iiii --------------------------
	.section	.nv.constant0._ZN17fastertransformer15QKVIA3TransposeIfEEvPT_S2_S2_PKS1_S4_S4_PKiS4_S4_iiii,"a",@progbits
	.sectionflags	@""
	.align	4
.nv.constant0._ZN17fastertransformer15QKVIA3TransposeIfEEvPT_S2_S2_PKS1_S4_S4_PKiS4_S4_iiii:
	.zero		440


//--------------------- .nv.constant0._ZN17fastertransformer22addQKVBiasIA3TransposeIfEEvPT_S2_S2_PKS1_S4_S4_S4_S4_S4_PKiS4_S4_iiii --------------------------
	.section	.nv.constant0._ZN17fastertransformer22addQKVBiasIA3TransposeIfEEvPT_S2_S2_PKS1_S4_S4_S4_S4_S4_PKiS4_S4_iiii,"a",@progbits
	.sectionflags	@""
	.align	4
.nv.constant0._ZN17fastertransformer22addQKVBiasIA3TransposeIfEEvPT_S2_S2_PKS1_S4_S4_S4_S4_S4_PKiS4_S4_iiii:
	.zero		464


//--------------------- .nv.constant0._ZN17fastertransformer22add_head3Size_QKV_biasI7__half2EEvPKT_S4_PS2_S5_S5_iiiii --------------------------
	.section	.nv.constant0._ZN17fastertransformer22add_head3Size_QKV_biasI7__half2EEvPKT_S4_PS2_S5_S5_iiiii,"a",@progbits
	.sectionflags	@""
	.align	4
.nv.constant0._ZN17fastertransformer22add_head3Size_QKV_biasI7__half2EEvPKT_S4_PS2_S5_S5_iiiii:
	.zero		412


//--------------------- .nv.constant0._ZN17fastertransformer22add_head3Size_QKV_biasI6float2EEvPKT_S4_PS2_S5_S5_iiiii --------------------------
	.section	.nv.constant0._ZN17fastertransformer22add_head3Size_QKV_biasI6float2EEvPKT_S4_PS2_S5_S5_iiiii,"a",@progbits
	.sectionflags	@""
	.align	4
.nv.constant0._ZN17fastertransformer22add_head3Size_QKV_biasI6float2EEvPKT_S4_PS2_S5_S5_iiiii:
	.zero		412


//--------------------- .nv.constant0._ZN17fastertransformer12transpose_4dI6__halfEEvPT_S3_iiiiii --------------------------
	.section	.nv.constant0._ZN17fastertransformer12transpose_4dI6__halfEEvPT_S3_iiiiii,"a",@progbits
	.sectionflags	@""
	.align	4
.nv.constant0._ZN17fastertransformer12transpose_4dI6__halfEEvPT_S3_iiiiii:
	.zero		392


//--------------------- .nv.constant0._ZN17fastertransformer9transposeIfEEvPKT_PS1_iiiiPKfi --------------------------
	.section	.nv.constant0._ZN17fastertransformer9transposeIfEEvPKT_PS1_iiiiPKfi,"a",@progbits
	.sectionflags	@""
	.align	4
.nv.constant0._ZN17fastertransformer9transposeIfEEvPKT_PS1_iiiiPKfi:
	.zero		396


//--------------------- .text._ZN17fastertransformer20transpose_attentionsI6__halfEEvPT_PKS2_mmmm --------------------------
	.section	.text._ZN17fastertransformer20transpose_attentionsI6__halfEEvPT_PKS2_mmmm,"ax",@progbits
	.sectioninfo	@"SHI_REGISTERS=16"
	.align	128
        .global         _ZN17fastertransformer20transpose_attentionsI6__halfEEvPT_PKS2_mmmm
        .type           _ZN17fastertransformer20transpose_attentionsI6__halfEEvPT_PKS2_mmmm,@function
        .size           _ZN17fastertransformer20transpose_attentionsI6__halfEEvPT_PKS2_mmmm,(.L_x_518 - _ZN17fastertransformer20transpose_attentionsI6__halfEEvPT_PKS2_mmmm)
        .other          _ZN17fastertransformer20transpose_attentionsI6__halfEEvPT_PKS2_mmmm,@"STO_CUDA_ENTRY STV_DEFAULT"
_ZN17fastertransformer20transpose_attentionsI6__halfEEvPT_PKS2_mmmm:
.text._ZN17fastertransformer20transpose_attentionsI6__halfEEvPT_PKS2_mmmm:
[----:B------:R-:W-:Y:S02]  /*0000*/  MOV R1, c[0x0][0x28] ;  /* 0x00000a0000017a02 */ /* 0x000fe40000000f00 */
[----:B------:R-:W0:Y:S01]  /*0010*/  S2R R0, SR_TID.X ;  /* 0x0000000000007919 */ /* 0x000e220000002100 */
[----:B------:R-:W-:Y:S02]  /*0020*/  ULDC.64 UR6, c[0x0][0x188] ;  /* 0x0000620000067ab9 */ /* 0x000fe40000000a00 */
[----:B------:R-:W-:Y:S02]  /*0030*/  UIMAD UR4, UR6, UR7, URZ ;  /* 0x00000007060472a4 */ /* 0x000fe4000f8e023f */
[----:B------:R-:W-:Y:S02]  /*0040*/  UIMAD.WIDE.U32 UR8, UR6, UR6, URZ ;  /* 0x00000006060872a5 */ /* 0x000fe4000f8e003f */
[----:B------:R-:W-:-:S04]  /*0050*/  UIMAD UR4, UR6, UR7, UR4 ;  /* 0x00000007060472a4 */ /* 0x000fc8000f8e0204 */
[----:B------:R-:W-:-:S06]  /*0060*/  UIADD3 UR5, UR9, UR4, URZ ;  /* 0x0000000409057290 */ /* 0x000fcc000fffe03f */
[----:B------:R-:W-:Y:S02]  /*0070*/  MOV R2, UR5 ;  /* 0x0000000500027c02 */ /* 0x000fe40008000f00 */
[----:B0-----:R-:W-:-:S04]  /*0080*/  ISETP.LT.U32.AND P0, PT, R0, UR8, PT ;  /* 0x0000000800007c0c */ /* 0x001fc8000bf01070 */
[----:B------:R-:W-:-:S13]  /*0090*/  ISETP.GT.U32.AND.EX P0, PT, R2, RZ, PT, P0 ;  /* 0x000000ff0200720c */ /* 0x000fda0003f04100 */
[----:B------:R-:W-:Y:S05]  /*00a0*/  @!P0 EXIT ;  /* 0x000000000000894d */ /* 0x000fea0003800000 */
[----:B------:R-:W0:Y:S01]  /*00b0*/  S2R R9, SR_CTAID.X ;  /* 0x0000000000097919 */ /* 0x000e220000002500 */
[----:B------:R-:W-:Y:S01]  /*00c0*/  IMAD.MOV.U32 R5, RZ, RZ, RZ ;  /* 0x000000ffff057224 */ /* 0x000fe200078e00ff */
[----:B------:R-:W-:Y:S01]  /*00d0*/  UMOV UR4, URZ ;  /* 0x0000003f00047c82 */ /* 0x000fe20008000000 */
[----:B------:R-:W-:Y:S01]  /*00e0*/  IMAD.MOV.U32 R13, RZ, RZ, R0 ;  /* 0x000000ffff0d7224 */ /* 0x000fe200078e0000 */
[----:B------:R-:W1:Y:S01]  /*00f0*/  S2R R4, SR_CTAID.Y ;  /* 0x0000000000047919 */ /* 0x000e620000002600 */
[----:B------:R-:W-:Y:S01]  /*0100*/  ULDC.64 UR6, c[0x0][0x118] ;  /* 0x0000460000067ab9 */ /* 0x000fe20000000a00 */
[----:B0-----:R-:W-:-:S04]  /*0110*/  IMAD.WIDE.U32 R6, R9, c[0x0][0x178], RZ ;  /* 0x00005e0009067a25 */ /* 0x001fc800078e00ff */
[----:B------:R-:W-:-:S04]  /*0120*/  IMAD R2, R9, c[0x0][0x17c], R7 ;  /* 0x00005f0009027a24 */ /* 0x000fc800078e0207 */
[----:B------:R-:W-:Y:S02]  /*0130*/  IMAD R7, R2, c[0x0][0x180], RZ ;  /* 0x0000600002077a24 */ /* 0x000fe400078e02ff */
[----:B-1----:R-:W-:-:S04]  /*0140*/  IMAD.WIDE.U32 R2, R9, c[0x0][0x180], R4 ;  /* 0x0000600009027a25 */ /* 0x002fc800078e0004 */
[----:B------:R-:W-:-:S04]  /*0150*/  IMAD.WIDE.U32 R4, R6, c[0x0][0x180], R4 ;  /* 0x0000600006047a25 */ /* 0x000fc800078e0004 */
[----:B------:R-:W-:Y:S02]  /*0160*/  IMAD R7, R6, c[0x0][0x184], R7 ;  /* 0x0000610006077a24 */ /* 0x000fe400078e0207 */
[----:B------:R-:W-:Y:S02]  /*0170*/  IMAD R9, R9, c[0x0][0x184], R3 ;  /* 0x0000610009097a24 */ /* 0x000fe400078e0203 */
[----:B------:R-:W-:Y:S01]  /*0180*/  IMAD R6, R2, UR5, RZ ;  /* 0x0000000502067c24 */ /* 0x000fe2000f8e02ff */
[----:B------:R-:W-:Y:S01]  /*0190*/  IADD3 R5, R5, R7, RZ ;  /* 0x0000000705057210 */ /* 0x000fe20007ffe0ff */
[----:B------:R-:W-:Y:S02]  /*01a0*/  IMAD R8, R4, UR5, RZ ;  /* 0x0000000504087c24 */ /* 0x000fe4000f8e02ff */
[----:B------:R-:W-:Y:S02]  /*01b0*/  IMAD R9, R9, UR8, R6 ;  /* 0x0000000809097c24 */ /* 0x000fe4000f8e0206 */
[----:B------:R-:W-:-:S04]  /*01c0*/  IMAD.WIDE.U32 R2, R2, UR8, RZ ;  /* 0x0000000802027c25 */ /* 0x000fc8000f8e00ff */
[----:B------:R-:W-:Y:S01]  /*01d0*/  IMAD R11, R5, UR8, R8 ;  /* 0x00000008050b7c24 */ /* 0x000fe2000f8e0208 */
[----:B------:R-:W-:Y:S01]  /*01e0*/  IADD3 R12, R3, R9, RZ ;  /* 0x00000009030c7210 */ /* 0x000fe20007ffe0ff */
[----:B------:R-:W-:-:S04]  /*01f0*/  IMAD.WIDE.U32 R4, R4, UR8, RZ ;  /* 0x0000000804047c25 */ /* 0x000fc8000f8e00ff */
[----:B------:R-:W-:Y:S02]  /*0200*/  IMAD.IADD R11, R5, 0x1, R11 ;  /* 0x00000001050b7824 */ /* 0x000fe400078e020b */
.L_x_0:
[----:B0-----:R-:W-:-:S04]  /*0210*/  IADD3 R7, P0, R13, R2, RZ ;  /* 0x000000020d077210 */ /* 0x001fc80007f1e0ff */
[----:B------:R-:W-:Y:S02]  /*0220*/  IADD3.X R8, R12, UR4, RZ, P0, !PT ;  /* 0x000000040c087c10 */ /* 0x000fe400087fe4ff */
[----:B------:R-:W-:-:S04]  /*0230*/  LEA R6, P0, R7, c[0x0][0x168], 0x1 ;  /* 0x00005a0007067a11 */ /* 0x000fc800078008ff */
[----:B------:R-:W-:-:S06]  /*0240*/  LEA.HI.X R7, R7, c[0x0][0x16c], R8, 0x1, P0 ;  /* 0x00005b0007077a11 */ /* 0x000fcc00000f0c08 */
[----:B------:R-:W2:Y:S01]  /*0250*/  LDG.E.U16 R7, [R6.64] ;  /* 0x0000000606077981 */ /* 0x000ea2000c1e1500 */
[----:B------:R-:W-:Y:S02]  /*0260*/  IADD3 R9, P0, R13, R4, RZ ;  /* 0x000000040d097210 */ /* 0x000fe40007f1e0ff */
[----:B------:R-:W-:Y:S02]  /*0270*/  IADD3 R13, R0, c[0x0][0x0], RZ ;  /* 0x00000000000d7a10 */ /* 0x000fe40007ffe0ff */
[----:B------:R-:W-:Y:S02]  /*0280*/  IADD3.X R10, R11, UR4, RZ, P0, !PT ;  /* 0x000000040b0a7c10 */ /* 0x000fe400087fe4ff */
[C---:B------:R-:W-:Y:S02]  /*0290*/  LEA R8, P0, R9.reuse, c[0x0][0x160], 0x1 ;  /* 0x0000580009087a11 */ /* 0x040fe400078008ff */
[----:B------:R-:W-:Y:S02]  /*02a0*/  MOV R0, UR5 ;  /* 0x0000000500007c02 */ /* 0x000fe40008000f00 */
[----:B------:R-:W-:-:S02]  /*02b0*/  LEA.HI.X R9, R9, c[0x0][0x164], R10, 0x1, P0 ;  /* 0x0000590009097a11 */ /* 0x000fc400000f0c0a */
[----:B------:R-:W-:-:S04]  /*02c0*/  ISETP.LT.U32.AND P0, PT, R13, UR8, PT ;  /* 0x000000080d007c0c */ /* 0x000fc8000bf01070 */
[----:B------:R-:W-:Y:S01]  /*02d0*/  ISETP.GT.U32.AND.EX P0, PT, R0, RZ, PT, P0 ;  /* 0x000000ff0000720c */ /* 0x000fe20003f04100 */
[----:B------:R-:W-:Y:S01]  /*02e0*/  IMAD.MOV.U32 R0, RZ, RZ, R13 ;  /* 0x000000ffff007224 */ /* 0x000fe200078e000d */
[----:B--2---:R0:W-:Y:S11]  /*02f0*/  STG.E.U16 [R8.64], R7 ;  /* 0x0000000708007986 */ /* 0x0041f6000c101506 */
[----:B------:R-:W-:Y:S05]  /*0300*/  @P0 BRA `(.L_x_0) ;  /* 0xffffff0000000947 */ /* 0x000fea000383ffff */
[----:B------:R-:W-:Y:S05]  /*0310*/  EXIT ;  /* 0x000000000000794d */ /* 0x000fea0003800000 */
.L_x_1:
[----:B------:R-:W-:-:S00]  /*0320*/  BRA `(.L_x_1) ;  /* 0xfffffff000007947 */ /* 0x000fc0000383ffff */
[----:B------:R-:W-:-:S00]  /*0330*/  NOP ;  /* 0x0000000000007918 */ /* 0x000fc00000000000 */
        /* <DEDUP_REMOVED lines=12> */
.L_x_518:


//--------------------- .text._ZN17fastertransformer20transpose_attentionsIfEEvPT_PKS1_mmmm --------------------------
	.section	.text._ZN17fastertransformer20transpose_attentionsIfEEvPT_PKS1_mmmm,"ax",@progbits
	.sectioninfo	@"SHI_REGISTERS=16"
	.align	128
        .global         _ZN17fastertransformer20transpose_attentionsIfEEvPT_PKS1_mmmm
        .type           _ZN17fastertransformer20transpose_attentionsIfEEvPT_PKS1_mmmm,@function
        .size           _ZN17fastertransformer20transpose_attentionsIfEEvPT_PKS1_mmmm,(.L_x_519 - _ZN17fastertransformer20transpose_attentionsIfEEvPT_PKS1_mmmm)
        .other          _ZN17fastertransformer20transpose_attentionsIfEEvPT_PKS1_mmmm,@"STO_CUDA_ENTRY STV_DEFAULT"
_ZN17fastertransformer20transpose_attentionsIfEEvPT_PKS1_mmmm:
.text._ZN17fastertransformer20transpose_attentionsIfEEvPT_PKS1_mmmm:
        /* <DEDUP_REMOVED lines=33> */
.L_x_2:
[----:B0-----:R-:W-:-:S04]  /*0210*/  IADD3 R7, P0, R13, R2, RZ ;  /* 0x000000020d077210 */ /* 0x001fc80007f1e0ff */
[----:B------:R-:W-:Y:S02]  /*0220*/  IADD3.X R8, R12, UR4, RZ, P0, !PT ;  /* 0x000000040c087c10 */ /* 0x000fe400087fe4ff */
[----:B------:R-:W-:-:S04]  /*0230*/  LEA R6, P0, R7, c[0x0][0x168], 0x2 ;  /* 0x00005a0007067a11 */ /* 0x000fc800078010ff */
[----:B------:R-:W-:-:S06]  /*0240*/  LEA.HI.X R7, R7, c[0x0][0x16c], R8, 0x2, P0 ;  /* 0x00005b0007077a11 */ /* 0x000fcc00000f1408 */
[----:B------:R-:W2:Y:S01]  /*0250*/  LDG.E R7, [R6.64] ;  /* 0x0000000606077981 */ /* 0x000ea2000c1e1900 */
        /* <DEDUP_REMOVED lines=9> */
[----:B--2---:R0:W-:Y:S11]  /*02f0*/  STG.E [R8.64], R7 ;  /* 0x0000000708007986 */ /* 0x0041f6000c101906 */
[----:B------:R-:W-:Y:S05]  /*0300*/  @P0 BRA `(.L_x_2) ;  /* 0xffffff0000000947 */ /* 0x000fea000383ffff */
[----:B------:R-:W-:Y:S05]  /*0310*/  EXIT ;  /* 0x000000000000794d */ /* 0x000fea0003800000 */
.L_x_3:
        /* <DEDUP_REMOVED lines=14> */
.L_x_519:


//--------------------- .text._ZN17fastertransformer38softmax_withRelPosBias_element1_kernelI6__halfEEvPT_PKS2_S5_iiiiif --------------------------
	.section	.text._ZN17fastertransformer38softmax_withRelPosBias_element1_kernelI6__halfEEvPT_PKS2_S5_iiiiif,"ax",@progbits
	.sectioninfo	@"SHI_REGISTERS=22"
	.align	128
        .global         _ZN17fastertransformer38softmax_withRelPosBias_element1_kernelI6__halfEEvPT_PKS2_S5_iiiiif
        .type           _ZN17fastertransformer38softmax_withRelPosBias_element1_kernelI6__halfEEvPT_PKS2_S5_iiiiif,@function
        .size           _ZN17fastertransformer38softmax_withRelPosBias_element1_kernelI6__halfEEvPT_PKS2_S5_iiiiif,(.L_x_520 - _ZN17fastertransformer38softmax_withRelPosBias_element1_kernelI6__halfEEvPT_PKS2_S5_iiiiif)
        .other          _ZN17fastertransformer38softmax_withRelPosBias_element1_kernelI6__halfEEvPT_PKS2_S5_iiiiif,@"STO_CUDA_ENTRY STV_DEFAULT"
_ZN17fastertransformer38softmax_withRelPosBias_element1_kernelI6__halfEEvPT_PKS2_S5_iiiiif:
.text._ZN17fastertransformer38softmax_withRelPosBias_element1_kernelI6__halfEEvPT_PKS2_S5_iiiiif:
[----:B------:R-:W-:Y:S02]  /*0000*/  IMAD.MOV.U32 R1, RZ, RZ, c[0x0][0x28] ;  /* 0x00000a00ff017624 */ /* 0x000fe400078e00ff */
[----:B------:R-:W0:Y:S02]  /*0010*/  S2R R5, SR_CTAID.X ;  /* 0x0000000000057919 */ /* 0x000e240000002500 */
[----:B0-----:R-:W-:-:S13]  /*0020*/  ISETP.GE.AND P0, PT, R5, c[0x0][0x184], PT ;  /* 0x0000610005007a0c */ /* 0x001fda0003f06270 */
[----:B------:R-:W-:Y:S05]  /*0030*/  @P0 EXIT ;  /* 0x000000000000094d */ /* 0x000fea0003800000 */
[----:B------:R-:W0:Y:S01]  /*0040*/  S2R R0, SR_TID.X ;  /* 0x0000000000007919 */ /* 0x000e220000002100 */
[----:B------:R-:W1:Y:S01]  /*0050*/  I2F.U32 R17, c[0x0][0x0] ;  /* 0x0000000000117b06 */ /* 0x000e620000201000 */
[----:B------:R-:W-:Y:S02]  /*0060*/  ULDC.64 UR4, c[0x0][0x118] ;  /* 0x0000460000047ab9 */ /* 0x000fe40000000a00 */
[----:B------:R-:W2:Y:S04]  /*0070*/  S2R R9, SR_CTAID.Z ;  /* 0x0000000000097919 */ /* 0x000ea80000002700 */
[----:B------:R-:W2:Y:S01]  /*0080*/  S2R R2, SR_CTAID.Y ;  /* 0x0000000000027919 */ /* 0x000ea20000002600 */
[----:B0-----:R0:W3:Y:S01]  /*0090*/  I2F.U32 R3, R0 ;  /* 0x0000000000037306 */ /* 0x0010e20000201000 */
[----:B------:R-:W-:Y:S01]  /*00a0*/  IMAD.SHL.U32 R7, R0, 0x4, RZ ;  /* 0x0000000400077824 */ /* 0x000fe200078e00ff */
[----:B------:R-:W-:-:S04]  /*00b0*/  SHF.R.U32.HI R6, RZ, 0x3, R0 ;  /* 0x00000003ff067819 */ /* 0x000fc80000011600 */
[----:B------:R-:W-:Y:S01]  /*00c0*/  LOP3.LUT R6, R6, 0x1ffffffc, RZ, 0xc0, !PT ;  /* 0x1ffffffc06067812 */ /* 0x000fe200078ec0ff */
[----:B--2---:R-:W-:Y:S01]  /*00d0*/  IMAD R4, R9, c[0x0][0x10], R2 ;  /* 0x0000040009047a24 */ /* 0x004fe200078e0202 */
[----:B01----:R-:W-:Y:S02]  /*00e0*/  LOP3.LUT R7, R7, 0x7c, RZ, 0xc0, !PT ;  /* 0x0000007c07077812 */ /* 0x003fe400078ec0ff */
.L_x_7:
[----:B------:R-:W-:Y:S01]  /*00f0*/  ISETP.GE.U32.AND P1, PT, R0, c[0x0][0x184], PT ;  /* 0x0000610000007a0c */ /* 0x000fe20003f26070 */
[----:B------:R-:W-:Y:S01]  /*0100*/  BSSY B0, `(.L_x_4) ;  /* 0x000003b000007945 */ /* 0x000fe20003800000 */
[----:B0-----:R-:W-:-:S11]  /*0110*/  HFMA2.MMA R9, -RZ, RZ, -598.5, 40320 ;  /* 0xe0ad78ecff097435 */ /* 0x001fd600000001ff */
[----:B------:R-:W-:Y:S05]  /*0120*/  @P1 BRA `(.L_x_5) ;  /* 0x0000038000001947 */ /* 0x000fea0003800000 */
[----:B------:R-:W0:Y:S01]  /*0130*/  I2F.U32.RP R10, c[0x0][0x17c] ;  /* 0x00005f00000a7b06 */ /* 0x000e220000209000 */
[----:B------:R-:W-:Y:S02]  /*0140*/  ISETP.NE.U32.AND P2, PT, RZ, c[0x0][0x17c], PT ;  /* 0x00005f00ff007a0c */ /* 0x000fe40003f45070 */
[----:B------:R-:W-:-:S05]  /*0150*/  MOV R15, 0x2 ;  /* 0x00000002000f7802 */ /* 0x000fca0000000f00 */
[----:B0-----:R-:W0:Y:S02]  /*0160*/  MUFU.RCP R10, R10 ;  /* 0x0000000a000a7308 */ /* 0x001e240000001000 */
[----:B0-----:R-:W-:-:S06]  /*0170*/  IADD3 R8, R10, 0xffffffe, RZ ;  /* 0x0ffffffe0a087810 */ /* 0x001fcc0007ffe0ff */
[----:B------:R0:W1:Y:S02]  /*0180*/  F2I.FTZ.U32.TRUNC.NTZ R9, R8 ;  /* 0x0000000800097305 */ /* 0x000064000021f000 */
[----:B0-----:R-:W-:Y:S01]  /*0190*/  MOV R8, RZ ;  /* 0x000000ff00087202 */ /* 0x001fe20000000f00 */
[----:B-1----:R-:W-:-:S04]  /*01a0*/  IMAD.MOV R11, RZ, RZ, -R9 ;  /* 0x000000ffff0b7224 */ /* 0x002fc800078e0a09 */
[----:B------:R-:W-:-:S04]  /*01b0*/  IMAD R11, R11, c[0x0][0x17c], RZ ;  /* 0x00005f000b0b7a24 */ /* 0x000fc800078e02ff */
[----:B------:R-:W-:-:S04]  /*01c0*/  IMAD.HI.U32 R11, R9, R11, R8 ;  /* 0x0000000b090b7227 */ /* 0x000fc800078e0008 */
[----:B------:R-:W-:Y:S02]  /*01d0*/  IMAD R9, R5, c[0x0][0x184], R0 ;  /* 0x0000610005097a24 */ /* 0x000fe400078e0200 */
[----:B------:R-:W-:-:S04]  /*01e0*/  IMAD.HI.U32 R11, R11, R2, RZ ;  /* 0x000000020b0b7227 */ /* 0x000fc800078e00ff */
[----:B------:R-:W-:Y:S02]  /*01f0*/  IMAD.MOV R11, RZ, RZ, -R11 ;  /* 0x000000ffff0b7224 */ /* 0x000fe400078e0a0b */
[----:B------:R-:W-:Y:S02]  /*0200*/  IMAD R8, R4, c[0x0][0x188], R9 ;  /* 0x0000620004087a24 */ /* 0x000fe400078e0209 */
[----:B------:R-:W-:Y:S02]  /*0210*/  IMAD R14, R11, c[0x0][0x17c], R2 ;  /* 0x00005f000b0e7a24 */ /* 0x000fe400078e0202 */
[----:B------:R-:W-:-:S03]  /*0220*/  IMAD.WIDE R12, R8, R15, c[0x0][0x160] ;  /* 0x00005800080c7625 */ /* 0x000fc600078e020f */
[C---:B------:R-:W-:Y:S02]  /*0230*/  ISETP.GE.U32.AND P0, PT, R14.reuse, c[0x0][0x17c], PT ;  /* 0x00005f000e007a0c */ /* 0x040fe40003f06070 */
[----:B------:R-:W2:Y:S11]  /*0240*/  LDG.E.U16 R11, [R12.64] ;  /* 0x000000040c0b7981 */ /* 0x000eb6000c1e1500 */
[----:B------:R-:W-:-:S04]  /*0250*/  @P0 IADD3 R14, R14, -c[0x0][0x17c], RZ ;  /* 0x80005f000e0e0a10 */ /* 0x000fc80007ffe0ff */
[----:B------:R-:W-:-:S13]  /*0260*/  ISETP.GE.U32.AND P0, PT, R14, c[0x0][0x17c], PT ;  /* 0x00005f000e007a0c */ /* 0x000fda0003f06070 */
[----:B------:R-:W-:Y:S02]  /*0270*/  @P0 IADD3 R14, R14, -c[0x0][0x17c], RZ ;  /* 0x80005f000e0e0a10 */ /* 0x000fe40007ffe0ff */
[----:B------:R-:W-:-:S05]  /*0280*/  @!P2 LOP3.LUT R14, RZ, c[0x0][0x17c], RZ, 0x33, !PT ;  /* 0x00005f00ff0eaa12 */ /* 0x000fca00078e33ff */
[----:B------:R-:W-:-:S04]  /*0290*/  IMAD R14, R14, c[0x0][0x188], R9 ;  /* 0x000062000e0e7a24 */ /* 0x000fc800078e0209 */
[----:B------:R-:W-:-:S05]  /*02a0*/  IMAD.WIDE R14, R14, R15, c[0x0][0x170] ;  /* 0x00005c000e0e7625 */ /* 0x000fca00078e020f */
[----:B------:R0:W5:Y:S01]  /*02b0*/  LDG.E.U16.CONSTANT R10, [R14.64] ;  /* 0x000000040e0a7981 */ /* 0x000162000c1e9500 */
[----:B------:R-:W-:-:S04]  /*02c0*/  ISETP.NE.U32.AND P0, PT, RZ, c[0x0][0x168], PT ;  /* 0x00005a00ff007a0c */ /* 0x000fc80003f05070 */
[----:B------:R-:W-:Y:S01]  /*02d0*/  ISETP.NE.AND.EX P0, PT, RZ, c[0x0][0x16c], PT, P0 ;  /* 0x00005b00ff007a0c */ /* 0x000fe20003f05300 */
[----:B------:R-:W-:Y:S01]  /*02e0*/  IMAD.MOV.U32 R16, RZ, RZ, RZ ;  /* 0x000000ffff107224 */ /* 0x000fe200078e00ff */
[----:B--2---:R-:W-:-:S11]  /*02f0*/  HADD2.F32 R11, -RZ, R11.H0_H0 ;  /* 0x2000000bff0b7230 */ /* 0x004fd60000004100 */
[----:B------:R-:W-:Y:S05]  /*0300*/  @!P0 BRA `(.L_x_6) ;  /* 0x0000017000008947 */ /* 0x000fea0003800000 */
[----:B0-----:R-:W0:Y:S01]  /*0310*/  I2F.U32.RP R14, c[0x0][0x17c] ;  /* 0x00005f00000e7b06 */ /* 0x001e220000209000 */
[----:B------:R-:W-:-:S07]  /*0320*/  ISETP.NE.U32.AND P3, PT, RZ, c[0x0][0x17c], PT ;  /* 0x00005f00ff007a0c */ /* 0x000fce0003f65070 */
[----:B0-----:R-:W0:Y:S02]  /*0330*/  MUFU.RCP R14, R14 ;  /* 0x0000000e000e7308 */ /* 0x001e240000001000 */
[----:B0-----:R-:W-:-:S06]  /*0340*/  IADD3 R12, R14, 0xffffffe, RZ ;  /* 0x0ffffffe0e0c7810 */ /* 0x001fcc0007ffe0ff */
[----:B------:R0:W1:Y:S02]  /*0350*/  F2I.FTZ.U32.TRUNC.NTZ R13, R12 ;  /* 0x0000000c000d7305 */ /* 0x000064000021f000 */
[----:B0-----:R-:W-:Y:S01]  /*0360*/  IMAD.MOV.U32 R12, RZ, RZ, RZ ;  /* 0x000000ffff0c7224 */ /* 0x001fe200078e00ff */
[----:B-1----:R-:W-:-:S05]  /*0370*/  IADD3 R15, RZ, -R13, RZ ;  /* 0x8000000dff0f7210 */ /* 0x002fca0007ffe0ff */
[----:B------:R-:W-:-:S04]  /*0380*/  IMAD R15, R15, c[0x0][0x17c], RZ ;  /* 0x00005f000f0f7a24 */ /* 0x000fc800078e02ff */
[----:B------:R-:W-:-:S06]  /*0390*/  IMAD.HI.U32 R13, R13, R15, R12 ;  /* 0x0000000f0d0d7227 */ /* 0x000fcc00078e000c */
[----:B------:R-:W-:-:S05]  /*03a0*/  IMAD.HI.U32 R16, R13, R2, RZ ;  /* 0x000000020d107227 */ /* 0x000fca00078e00ff */
[----:B------:R-:W-:-:S05]  /*03b0*/  IADD3 R13, -R16, RZ, RZ ;  /* 0x000000ff100d7210 */ /* 0x000fca0007ffe1ff */
[----:B------:R-:W-:-:S05]  /*03c0*/  IMAD R13, R13, c[0x0][0x17c], R2 ;  /* 0x00005f000d0d7a24 */ /* 0x000fca00078e0202 */
[----:B------:R-:W-:-:S13]  /*03d0*/  ISETP.GE.U32.AND P0, PT, R13, c[0x0][0x17c], PT ;  /* 0x00005f000d007a0c */ /* 0x000fda0003f06070 */
[----:B------:R-:W-:Y:S02]  /*03e0*/  @P0 IADD3 R13, R13, -c[0x0][0x17c], RZ ;  /* 0x80005f000d0d0a10 */ /* 0x000fe40007ffe0ff */
[----:B------:R-:W-:Y:S02]  /*03f0*/  @P0 IADD3 R16, R16, 0x1, RZ ;  /* 0x0000000110100810 */ /* 0x000fe40007ffe0ff */
[----:B------:R-:W-:Y:S01]  /*0400*/  ISETP.GE.U32.AND P2, PT, R13, c[0x0][0x17c], PT ;  /* 0x00005f000d007a0c */ /* 0x000fe20003f46070 */
[----:B------:R-:W-:-:S12]  /*0410*/  IMAD.MOV.U32 R13, RZ, RZ, 0x2 ;  /* 0x00000002ff0d7424 */ /* 0x000fd800078e00ff */
[----:B------:R-:W-:Y:S02]  /*0420*/  @P2 IADD3 R16, R16, 0x1, RZ ;  /* 0x0000000110102810 */ /* 0x000fe40007ffe0ff */
[----:B------:R-:W-:-:S05]  /*0430*/  @!P3 LOP3.LUT R16, RZ, c[0x0][0x17c], RZ, 0x33, !PT ;  /* 0x00005f00ff10ba12 */ /* 0x000fca00078e33ff */
[----:B------:R-:W-:-:S04]  /*0440*/  IMAD R12, R16, c[0x0][0x188], R9 ;  /* 0x00006200100c7a24 */ /* 0x000fc800078e0209 */
[----:B------:R-:W-:-:S06]  /*0450*/  IMAD.WIDE.U32 R12, R12, R13, c[0x0][0x168] ;  /* 0x00005a000c0c7625 */ /* 0x000fcc00078e000d */
[----:B------:R-:W2:Y:S02]  /*0460*/  LDG.E.U16.CONSTANT R12, [R12.64] ;  /* 0x000000040c0c7981 */ /* 0x000ea4000c1e9500 */
[----:B--2---:R-:W-:-:S04]  /*0470*/  HADD2.F32 R16, -RZ, R12.H0_H0 ;  /* 0x2000000cff107230 */ /* 0x004fc80000004100 */
.L_x_6:
[----:B0----5:R-:W-:Y:S01]  /*0480*/  HADD2.F32 R10, -RZ, R10.H0_H0 ;  /* 0x2000000aff0a7230 */ /* 0x021fe20000004100 */
[----:B------:R-:W-:-:S04]  /*0490*/  FFMA.FTZ R11, R11, c[0x0][0x18c], R16 ;  /* 0x000063000b0b7a23 */ /* 0x000fc80000010010 */
[----:B------:R-:W-:Y:S02]  /*04a0*/  FADD.FTZ R9, R11, R10 ;  /* 0x0000000a0b097221 */ /* 0x000fe40000010000 */
.L_x_5:
[----:B------:R-:W-:Y:S05]  /*04b0*/  BSYNC B0 ;  /* 0x0000000000007941 */ /* 0x000fea0003800000 */
.L_x_4:
[----:B------:R-:W0:Y:S01]  /*04c0*/  SHFL.BFLY PT, R10, R9, 0x10, 0x1f ;  /* 0x0e001f00090a7f89 */ /* 0x000e2200000e0000 */
[C---:B------:R-:W-:Y:S01]  /*04d0*/  LOP3.LUT P0, RZ, R0.reuse, 0x1f, RZ, 0xc0, !PT ;  /* 0x0000001f00ff7812 */ /* 0x040fe2000780c0ff */
[----:B------:R-:W-:Y:S01]  /*04e0*/  FMUL.FTZ R16, R17, 0.03125 ;  /* 0x3d00000011107820 */ /* 0x000fe20000410000 */
[----:B------:R-:W-:Y:S02]  /*04f0*/  ISETP.NE.AND P3, PT, R0, RZ, PT ;  /* 0x000000ff0000720c */ /* 0x000fe40003f65270 */
[----:B------:R-:W-:Y:S02]  /*0500*/  IADD3 R5, R5, c[0x0][0xc], RZ ;  /* 0x0000030005057a10 */ /* 0x000fe40007ffe0ff */
[----:B---3--:R-:W-:Y:S02]  /*0510*/  FSETP.GT.FTZ.AND P2, PT, R16, R3, PT ;  /* 0x000000031000720b */ /* 0x008fe40003f54000 */
[----:B0-----:R-:W-:-:S05]  /*0520*/  FMNMX.FTZ R10, R10, R9, !PT ;  /* 0x000000090a0a7209 */ /* 0x001fca0007810000 */
[----:B------:R-:W0:Y:S02]  /*0530*/  SHFL.BFLY PT, R11, R10, 0x8, 0x1f ;  /* 0x0d001f000a0b7f89 */ /* 0x000e2400000e0000 */
[----:B0-----:R-:W-:Y:S02]  /*0540*/  FMNMX.FTZ R11, R10, R11, !PT ;  /* 0x0000000b0a0b7209 */ /* 0x001fe40007810000 */
[----:B------:R-:W-:-:S03]  /*0550*/  MOV R10, 0xe0ad78ec ;  /* 0xe0ad78ec000a7802 */ /* 0x000fc60000000f00 */
[----:B------:R-:W0:Y:S02]  /*0560*/  SHFL.BFLY PT, R12, R11, 0x4, 0x1f ;  /* 0x0c801f000b0c7f89 */ /* 0x000e2400000e0000 */
[----:B0-----:R-:W-:-:S05]  /*0570*/  FMNMX.FTZ R12, R11, R12, !PT ;  /* 0x0000000c0b0c7209 */ /* 0x001fca0007810000 */
[----:B------:R-:W0:Y:S02]  /*0580*/  SHFL.BFLY PT, R13, R12, 0x2, 0x1f ;  /* 0x0c401f000c0d7f89 */ /* 0x000e2400000e0000 */
[----:B0-----:R-:W-:-:S05]  /*0590*/  FMNMX.FTZ R13, R12, R13, !PT ;  /* 0x0000000d0c0d7209 */ /* 0x001fca0007810000 */
[----:B------:R-:W0:Y:S02]  /*05a0*/  SHFL.BFLY PT, R14, R13, 0x1, 0x1f ;  /* 0x0c201f000d0e7f89 */ /* 0x000e2400000e0000 */
[----:B0-----:R-:W-:-:S05]  /*05b0*/  FMNMX.FTZ R15, R13, R14, !PT ;  /* 0x0000000e0d0f7209 */ /* 0x001fca0007810000 */
[----:B------:R-:W-:Y:S04]  /*05c0*/  @!P0 STS [R6+0x8], R15 ;  /* 0x0000080f06008388 */ /* 0x000fe80000000800 */
[----:B------:R-:W-:Y:S06]  /*05d0*/  BAR.SYNC.DEFER_BLOCKING 0x0 ;  /* 0x0000000000007b1d */ /* 0x000fec0000010000 */
[----:B------:R-:W0:Y:S04]  /*05e0*/  @P2 LDS R10, [R7+0x8] ;  /* 0x00000800070a2984 */ /* 0x000e280000000800 */
[----:B0-----:R-:W0:Y:S02]  /*05f0*/  SHFL.BFLY PT, R11, R10, 0x10, 0x1f ;  /* 0x0e001f000a0b7f89 */ /* 0x001e2400000e0000 */
[----:B0-----:R-:W-:-:S05]  /*0600*/  FMNMX.FTZ R11, R11, R10, !PT ;  /* 0x0000000a0b0b7209 */ /* 0x001fca0007810000 */
[----:B------:R-:W0:Y:S02]  /*0610*/  SHFL.BFLY PT, R12, R11, 0x8, 0x1f ;  /* 0x0d001f000b0c7f89 */ /* 0x000e2400000e0000 */
[----:B0-----:R-:W-:-:S05]  /*0620*/  FMNMX.FTZ R12, R11, R12, !PT ;  /* 0x0000000c0b0c7209 */ /* 0x001fca0007810000 */
[----:B------:R-:W0:Y:S02]  /*0630*/  SHFL.BFLY PT, R13, R12, 0x4, 0x1f ;  /* 0x0c801f000c0d7f89 */ /* 0x000e2400000e0000 */
[----:B0-----:R-:W-:-:S05]  /*0640*/  FMNMX.FTZ R13, R12, R13, !PT ;  /* 0x0000000d0c0d7209 */ /* 0x001fca0007810000 */
[----:B------:R-:W0:Y:S02]  /*0650*/  SHFL.BFLY PT, R14, R13, 0x2, 0x1f ;  /* 0x0c401f000d0e7f89 */ /* 0x000e2400000e0000 */
[----:B0-----:R-:W-:-:S05]  /*0660*/  FMNMX.FTZ R14, R13, R14, !PT ;  /* 0x0000000e0d0e7209 */ /* 0x001fca0007810000 */
[----:B------:R-:W0:Y:S02]  /*0670*/  SHFL.BFLY PT, R15, R14, 0x1, 0x1f ;  /* 0x0c201f000e0f7f89 */ /* 0x000e2400000e0000 */
[----:B0-----:R-:W-:-:S05]  /*0680*/  FMNMX.FTZ R15, R14, R15, !PT ;  /* 0x0000000f0e0f7209 */ /* 0x001fca0007810000 */
[----:B------:R-:W-:Y:S04]  /*0690*/  @!P3 STS [0x4], R15 ;  /* 0x0000040fff00b388 */ /* 0x000fe80000000800 */
[----:B------:R-:W-:Y:S06]  /*06a0*/  BAR.SYNC.DEFER_BLOCKING 0x0 ;  /* 0x0000000000007b1d */ /* 0x000fec0000010000 */
[----:B------:R-:W0:Y:S02]  /*06b0*/  @!P1 LDS R10, [0x4] ;  /* 0x00000400ff0a9984 */ /* 0x000e240000000800 */
[----:B0-----:R-:W-:-:S02]  /*06c0*/  @!P1 FADD.FTZ R10, -R10, R9 ;  /* 0x000000090a0a9221 */ /* 0x001fc40000010100 */
[----:B------:R-:W-:Y:S02]  /*06d0*/  IMAD.MOV.U32 R9, RZ, RZ, RZ ;  /* 0x000000ffff097224 */ /* 0x000fe400078e00ff */
[----:B------:R-:W-:-:S04]  /*06e0*/  @!P1 FMUL.FTZ R10, R10, 1.4426950216293334961 ;  /* 0x3fb8aa3b0a0a9820 */ /* 0x000fc80000410000 */
[----:B------:R0:W1:Y:S02]  /*06f0*/  @!P1 MUFU.EX2 R9, R10 ;  /* 0x0000000a00099308 */ /* 0x0000640000000800 */
[----:B0-----:R-:W-:Y:S01]  /*0700*/  HFMA2.MMA R10, -RZ, RZ, 0, 0 ;  /* 0x00000000ff0a7435 */ /* 0x001fe200000001ff */
[----:B-1----:R-:W0:Y:S02]  /*0710*/  SHFL.BFLY PT, R12, R9, 0x10, 0x1f ;  /* 0x0e001f00090c7f89 */ /* 0x002e2400000e0000 */
[----:B0-----:R-:W-:-:S05]  /*0720*/  FADD.FTZ R12, R12, R9 ;  /* 0x000000090c0c7221 */ /* 0x001fca0000010000 */
[----:B------:R-:W0:Y:S02]  /*0730*/  SHFL.BFLY PT, R11, R12, 0x8, 0x1f ;  /* 0x0d001f000c0b7f89 */ /* 0x000e2400000e0000 */
[----:B0-----:R-:W-:-:S05]  /*0740*/  FADD.FTZ R11, R12, R11 ;  /* 0x0000000b0c0b7221 */ /* 0x001fca0000010000 */
[----:B------:R-:W0:Y:S02]  /*0750*/  SHFL.BFLY PT, R14, R11, 0x4, 0x1f ;  /* 0x0c801f000b0e7f89 */ /* 0x000e2400000e0000 */
[----:B0-----:R-:W-:-:S05]  /*0760*/  FADD.FTZ R14, R11, R14 ;  /* 0x0000000e0b0e7221 */ /* 0x001fca0000010000 */
[----:B------:R-:W0:Y:S02]  /*0770*/  SHFL.BFLY PT, R13, R14, 0x2, 0x1f ;  /* 0x0c401f000e0d7f89 */ /* 0x000e2400000e0000 */
[----:B0-----:R-:W-:-:S05]  /*0780*/  FADD.FTZ R13, R14, R13 ;  /* 0x0000000d0e0d7221 */ /* 0x001fca0000010000 */
[----:B------:R-:W0:Y:S02]  /*0790*/  SHFL.BFLY PT, R16, R13, 0x1, 0x1f ;  /* 0x0c201f000d107f89 */ /* 0x000e2400000e0000 */
[----:B0-----:R-:W-:-:S05]  /*07a0*/  FADD.FTZ R19, R13, R16 ;  /* 0x000000100d137221 */ /* 0x001fca0000010000 */
[----:B------:R-:W-:Y:S04]  /*07b0*/  @!P0 STS [R6+0x88], R19 ;  /* 0x0000881306008388 */ /* 0x000fe80000000800 */
[----:B------:R-:W-:Y:S01]  /*07c0*/  BAR.SYNC.DEFER_BLOCKING 0x0 ;  /* 0x0000000000007b1d */ /* 0x000fe20000010000 */
[----:B------:R-:W-:-:S05]  /*07d0*/  ISETP.GE.AND P0, PT, R5, c[0x0][0x184], PT ;  /* 0x0000610005007a0c */ /* 0x000fca0003f06270 */
[----:B------:R-:W0:Y:S04]  /*07e0*/  @P2 LDS R10, [R7+0x88] ;  /* 0x00008800070a2984 */ /* 0x000e280000000800 */
[----:B0-----:R-:W0:Y:S02]  /*07f0*/  SHFL.BFLY PT, R15, R10, 0x10, 0x1f ;  /* 0x0e001f000a0f7f89 */ /* 0x001e2400000e0000 */
[----:B0-----:R-:W-:-:S05]  /*0800*/  FADD.FTZ R15, R15, R10 ;  /* 0x0000000a0f0f7221 */ /* 0x001fca0000010000 */
[----:B------:R-:W0:Y:S02]  /*0810*/  SHFL.BFLY PT, R12, R15, 0x8, 0x1f ;  /* 0x0d001f000f0c7f89 */ /* 0x000e2400000e0000 */
[----:B0-----:R-:W-:-:S05]  /*0820*/  FADD.FTZ R12, R15, R12 ;  /* 0x0000000c0f0c7221 */ /* 0x001fca0000010000 */
[----:B------:R-:W0:Y:S02]  /*0830*/  SHFL.BFLY PT, R11, R12, 0x4, 0x1f ;  /* 0x0c801f000c0b7f89 */ /* 0x000e2400000e0000 */
[----:B0-----:R-:W-:-:S05]  /*0840*/  FADD.FTZ R11, R12, R11 ;  /* 0x0000000b0c0b7221 */ /* 0x001fca0000010000 */
[----:B------:R-:W0:Y:S02]  /*0850*/  SHFL.BFLY PT, R14, R11, 0x2, 0x1f ;  /* 0x0c401f000b0e7f89 */ /* 0x000e2400000e0000 */
[----:B0-----:R-:W-:Y:S02]  /*0860*/  FADD.FTZ R14, R11, R14 ;  /* 0x0000000e0b0e7221 */ /* 0x001fe40000010000 */
[----:B------:R-:W-:-:S03]  /*0870*/  @!P1 IMAD.MOV.U32 R11, RZ, RZ, 0x2 ;  /* 0x00000002ff0b9424 */ /* 0x000fc600078e00ff */
[----:B------:R-:W0:Y:S02]  /*0880*/  SHFL.BFLY PT, R13, R14, 0x1, 0x1f ;  /* 0x0c201f000e0d7f89 */ /* 0x000e2400000e0000 */
[----:B0-----:R-:W-:-:S04]  /*0890*/  FADD.FTZ R13, R14, R13 ;  /* 0x0000000d0e0d7221 */ /* 0x001fc80000010000 */
[----:B------:R-:W-:-:S06]  /*08a0*/  @!P3 FADD.FTZ R13, R13, 9.9999999747524270788e-07 ;  /* 0x358637bd0d0db421 */ /* 0x000fcc0000010000 */
[----:B------:R-:W0:Y:S02]  /*08b0*/  @!P3 MUFU.RCP R13, R13 ;  /* 0x0000000d000db308 */ /* 0x000e240000001000 */
[----:B0-----:R-:W-:-:S05]  /*08c0*/  @!P3 FADD.FTZ R16, R13, -RZ ;  /* 0x800000ff0d10b221 */ /* 0x001fca0000010000 */
[----:B------:R-:W-:Y:S04]  /*08d0*/  @!P3 STS [RZ], R16 ;  /* 0x00000010ff00b388 */ /* 0x000fe80000000800 */
[----:B------:R-:W-:Y:S06]  /*08e0*/  BAR.SYNC.DEFER_BLOCKING 0x0 ;  /* 0x0000000000007b1d */ /* 0x000fec0000010000 */
[----:B------:R-:W0:Y:S02]  /*08f0*/  @!P1 LDS R10, [RZ] ;  /* 0x00000000ff0a9984 */ /* 0x000e240000000800 */
[----:B0-----:R-:W-:-:S05]  /*0900*/  @!P1 FMUL.FTZ R10, R10, R9 ;  /* 0x000000090a0a9220 */ /* 0x001fca0000410000 */
[----:B------:R-:W-:Y:S01]  /*0910*/  @!P1 F2FP.PACK_AB R9, RZ, R10 ;  /* 0x0000000aff09923e */ /* 0x000fe200000000ff */
[----:B------:R-:W-:-:S05]  /*0920*/  @!P1 IMAD.WIDE R10, R8, R11, c[0x0][0x160] ;  /* 0x00005800080a9625 */ /* 0x000fca00078e020b */
[----:B------:R0:W-:Y:S01]  /*0930*/  @!P1 STG.E.U16 [R10.64], R9 ;  /* 0x000000090a009986 */ /* 0x0001e2000c101504 */
[----:B------:R-:W-:Y:S05]  /*0940*/  @!P0 BRA `(.L_x_7) ;  /* 0xfffff7a000008947 */ /* 0x000fea000383ffff */
[----:B------:R-:W-:Y:S05]  /*0950*/  EXIT ;  /* 0x000000000000794d */ /* 0x000fea0003800000 */
.L_x_8:
        /* <DEDUP_REMOVED lines=10> */
.L_x_520:


//--------------------- .text._ZN17fastertransformer38softmax_withRelPosBias_element1_kernelIfEEvPT_PKS1_S4_iiiiif --------------------------
	.section	.text._ZN17fastertransformer38softmax_withRelPosBias_element1_kernelIfEEvPT_PKS1_S4_iiiiif,"ax",@progbits
	.sectioninfo	@"SHI_REGISTERS=21"
	.align	128
        .global         _ZN17fastertransformer38softmax_withRelPosBias_element1_kernelIfEEvPT_PKS1_S4_iiiiif
        .type           _ZN17fastertransformer38softmax_withRelPosBias_element1_kernelIfEEvPT_PKS1_S4_iiiiif,@function
        .size           _ZN17fastertransformer38softmax_withRelPosBias_element1_kernelIfEEvPT_PKS1_S4_iiiiif,(.L_x_521 - _ZN17fastertransformer38softmax_withRelPosBias_element1_kernelIfEEvPT_PKS1_S4_iiiiif)
        .other          _ZN17fastertransformer38softmax_withRelPosBias_element1_kernelIfEEvPT_PKS1_S4_iiiiif,@"STO_CUDA_ENTRY STV_DEFAULT"
_ZN17fastertransformer38softmax_withRelPosBias_element1_kernelIfEEvPT_PKS1_S4_iiiiif:
.text._ZN17fastertransformer38softmax_withRelPosBias_element1_kernelIfEEvPT_PKS1_S4_iiiiif:
        /* <DEDUP_REMOVED lines=15> */
.L_x_11:
[----:B------:R-:W-:Y:S01]  /*00f0*/  ISETP.GE.U32.AND P1, PT, R0, c[0x0][0x184], PT ;  /* 0x0000610000007a0c */ /* 0x000fe20003f26070 */
[----:B------:R-:W-:Y:S01]  /*0100*/  BSSY B0, `(.L_x_9) ;  /* 0x0000032000007945 */ /* 0x000fe20003800000 */
[----:B------:R-:W-:-:S11]  /*0110*/  IMAD.MOV.U32 R11, RZ, RZ, -0x1f528714 ;  /* 0xe0ad78ecff0b7424 */ /* 0x000fd600078e00ff */
[----:B0-----:R-:W-:Y:S05]  /*0120*/  @P1 BRA `(.L_x_10) ;  /* 0x000002f000001947 */ /* 0x001fea0003800000 */
[----:B------:R-:W0:Y:S01]  /*0130*/  I2F.U32.RP R10, c[0x0][0x17c] ;  /* 0x00005f00000a7b06 */ /* 0x000e220000209000 */
[----:B------:R-:W-:Y:S01]  /*0140*/  ISETP.NE.U32.AND P0, PT, RZ, c[0x0][0x168], PT ;  /* 0x00005a00ff007a0c */ /* 0x000fe20003f05070 */
[----:B------:R-:W-:Y:S01]  /*0150*/  IMAD R14, R5, c[0x0][0x184], R0 ;  /* 0x00006100050e7a24 */ /* 0x000fe200078e0200 */
[----:B------:R-:W-:Y:S01]  /*0160*/  PLOP3.LUT P2, PT, PT, PT, PT, 0x8, 0x0 ;  /* 0x000000000000781c */ /* 0x000fe20003f4e170 */
[----:B------:R-:W-:Y:S01]  /*0170*/  IMAD.MOV.U32 R15, RZ, RZ, 0x4 ;  /* 0x00000004ff0f7424 */ /* 0x000fe200078e00ff */
[----:B------:R-:W-:-:S03]  /*0180*/  ISETP.NE.AND.EX P0, PT, RZ, c[0x0][0x16c], PT, P0 ;  /* 0x00005b00ff007a0c */ /* 0x000fc60003f05300 */
[----:B0-----:R-:W0:Y:S02]  /*0190*/  MUFU.RCP R10, R10 ;  /* 0x0000000a000a7308 */ /* 0x001e240000001000 */
[----:B0-----:R-:W-:Y:S01]  /*01a0*/  IADD3 R8, R10, 0xffffffe, RZ ;  /* 0x0ffffffe0a087810 */ /* 0x001fe20007ffe0ff */
[----:B------:R-:W-:-:S05]  /*01b0*/  IMAD R10, R4, c[0x0][0x188], R14 ;  /* 0x00006200040a7a24 */ /* 0x000fca00078e020e */
[----:B------:R0:W1:Y:S02]  /*01c0*/  F2I.FTZ.U32.TRUNC.NTZ R9, R8 ;  /* 0x0000000800097305 */ /* 0x000064000021f000 */
[----:B0-----:R-:W-:Y:S01]  /*01d0*/  IMAD.MOV.U32 R8, RZ, RZ, RZ ;  /* 0x000000ffff087224 */ /* 0x001fe200078e00ff */
[----:B-1----:R-:W-:-:S05]  /*01e0*/  IADD3 R11, RZ, -R9, RZ ;  /* 0x80000009ff0b7210 */ /* 0x002fca0007ffe0ff */
[----:B------:R-:W-:-:S04]  /*01f0*/  IMAD R11, R11, c[0x0][0x17c], RZ ;  /* 0x00005f000b0b7a24 */ /* 0x000fc800078e02ff */
[----:B------:R-:W-:-:S06]  /*0200*/  IMAD.HI.U32 R9, R9, R11, R8 ;  /* 0x0000000b09097227 */ /* 0x000fcc00078e0008 */
[----:B------:R-:W-:-:S04]  /*0210*/  @P0 IMAD.HI.U32 R11, R9, R2, RZ ;  /* 0x00000002090b0227 */ /* 0x000fc800078e00ff */
[----:B------:R-:W-:Y:S02]  /*0220*/  @P0 IMAD.MOV R13, RZ, RZ, -R11 ;  /* 0x000000ffff0d0224 */ /* 0x000fe400078e0a0b */
[----:B------:R-:W-:-:S04]  /*0230*/  IMAD.HI.U32 R9, R9, R2, RZ ;  /* 0x0000000209097227 */ /* 0x000fc800078e00ff */
[----:B------:R-:W-:Y:S01]  /*0240*/  @P0 IMAD R8, R13, c[0x0][0x17c], R2 ;  /* 0x00005f000d080a24 */ /* 0x000fe200078e0202 */
[----:B------:R-:W-:Y:S01]  /*0250*/  IADD3 R9, -R9, RZ, RZ ;  /* 0x000000ff09097210 */ /* 0x000fe20007ffe1ff */
[----:B------:R-:W-:-:S03]  /*0260*/  IMAD.WIDE R12, R10, R15, c[0x0][0x160] ;  /* 0x000058000a0c7625 */ /* 0x000fc600078e020f */
[----:B------:R-:W-:Y:S01]  /*0270*/  @P0 ISETP.GE.U32.AND P3, PT, R8, c[0x0][0x17c], PT ;  /* 0x00005f0008000a0c */ /* 0x000fe20003f66070 */
[----:B------:R-:W-:Y:S02]  /*0280*/  IMAD R9, R9, c[0x0][0x17c], R2 ;  /* 0x00005f0009097a24 */ /* 0x000fe400078e0202 */
[----:B------:R-:W2:Y:S01]  /*0290*/  LDG.E R12, [R12.64] ;  /* 0x000000040c0c7981 */ /* 0x000ea2000c1e1900 */
[----:B------:R-:W-:Y:S02]  /*02a0*/  @P0 PLOP3.LUT P2, PT, P3, PT, PT, 0x80, 0x0 ;  /* 0x000000000000081c */ /* 0x000fe40001f4f070 */
[----:B------:R-:W-:Y:S02]  /*02b0*/  ISETP.GE.U32.AND P5, PT, R9, c[0x0][0x17c], PT ;  /* 0x00005f0009007a0c */ /* 0x000fe40003fa6070 */
[----:B------:R-:W-:-:S09]  /*02c0*/  PLOP3.LUT P3, PT, PT, PT, PT, 0x8, 0x0 ;  /* 0x000000000000781c */ /* 0x000fd20003f6e170 */
[----:B------:R-:W-:Y:S02]  /*02d0*/  @P2 IADD3 R8, R8, -c[0x0][0x17c], RZ ;  /* 0x80005f0008082a10 */ /* 0x000fe40007ffe0ff */
[----:B------:R-:W-:Y:S02]  /*02e0*/  @P5 IADD3 R9, R9, -c[0x0][0x17c], RZ ;  /* 0x80005f0009095a10 */ /* 0x000fe40007ffe0ff */
[----:B------:R-:W-:Y:S02]  /*02f0*/  @P0 ISETP.GE.U32.AND P4, PT, R8, c[0x0][0x17c], PT ;  /* 0x00005f0008000a0c */ /* 0x000fe40003f86070 */
[----:B------:R-:W-:Y:S02]  /*0300*/  ISETP.GE.U32.AND P5, PT, R9, c[0x0][0x17c], PT ;  /* 0x00005f0009007a0c */ /* 0x000fe40003fa6070 */
[----:B------:R-:W-:Y:S02]  /*0310*/  @P0 PLOP3.LUT P3, PT, P4, PT, PT, 0x80, 0x0 ;  /* 0x000000000000081c */ /* 0x000fe4000276f070 */
[----:B------:R-:W-:-:S02]  /*0320*/  ISETP.NE.U32.OR P4, PT, RZ, c[0x0][0x17c], !P0 ;  /* 0x00005f00ff007a0c */ /* 0x000fc40004785470 */
[----:B------:R-:W-:Y:S02]  /*0330*/  @P2 IADD3 R11, R11, 0x1, RZ ;  /* 0x000000010b0b2810 */ /* 0x000fe40007ffe0ff */
[----:B------:R-:W-:-:S05]  /*0340*/  ISETP.NE.U32.AND P2, PT, RZ, c[0x0][0x17c], PT ;  /* 0x00005f00ff007a0c */ /* 0x000fca0003f45070 */
[----:B------:R-:W-:Y:S02]  /*0350*/  @P5 IADD3 R9, R9, -c[0x0][0x17c], RZ ;  /* 0x80005f0009095a10 */ /* 0x000fe40007ffe0ff */
[----:B------:R-:W-:Y:S02]  /*0360*/  @P3 IADD3 R11, R11, 0x1, RZ ;  /* 0x000000010b0b3810 */ /* 0x000fe40007ffe0ff */
[----:B------:R-:W-:-:S04]  /*0370*/  @!P4 LOP3.LUT R11, RZ, c[0x0][0x17c], RZ, 0x33, !PT ;  /* 0x00005f00ff0bca12 */ /* 0x000fc800078e33ff */
[----:B------:R-:W-:Y:S01]  /*0380*/  @!P2 LOP3.LUT R9, RZ, c[0x0][0x17c], RZ, 0x33, !PT ;  /* 0x00005f00ff09aa12 */ /* 0x000fe200078e33ff */
[--C-:B------:R-:W-:Y:S02]  /*0390*/  @P0 IMAD R8, R11, c[0x0][0x188], R14.reuse ;  /* 0x000062000b080a24 */ /* 0x100fe400078e020e */
[----:B------:R-:W-:Y:S02]  /*03a0*/  IMAD.MOV.U32 R11, RZ, RZ, RZ ;  /* 0x000000ffff0b7224 */ /* 0x000fe400078e00ff */
[----:B------:R-:W-:Y:S02]  /*03b0*/  IMAD R14, R9, c[0x0][0x188], R14 ;  /* 0x00006200090e7a24 */ /* 0x000fe400078e020e */
[----:B------:R-:W-:-:S04]  /*03c0*/  @P0 IMAD.WIDE.U32 R8, R8, R15, c[0x0][0x168] ;  /* 0x00005a0008080625 */ /* 0x000fc800078e000f */
[----:B------:R-:W-:Y:S01]  /*03d0*/  IMAD.WIDE R14, R14, R15, c[0x0][0x170] ;  /* 0x00005c000e0e7625 */ /* 0x000fe200078e020f */
[----:B------:R-:W2:Y:S05]  /*03e0*/  @P0 LDG.E.CONSTANT R11, [R8.64] ;  /* 0x00000004080b0981 */ /* 0x000eaa000c1e9900 */
[----:B------:R-:W4:Y:S01]  /*03f0*/  LDG.E.CONSTANT R14, [R14.64] ;  /* 0x000000040e0e7981 */ /* 0x000f22000c1e9900 */
[----:B--2---:R-:W-:-:S04]  /*0400*/  FFMA.FTZ R11, R12, c[0x0][0x18c], R11 ;  /* 0x000063000c0b7a23 */ /* 0x004fc8000001000b */
[----:B----4-:R-:W-:Y:S02]  /*0410*/  FADD.FTZ R11, R11, R14 ;  /* 0x0000000e0b0b7221 */ /* 0x010fe40000010000 */
.L_x_10:
[----:B------:R-:W-:Y:S05]  /*0420*/  BSYNC B0 ;  /* 0x0000000000007941 */ /* 0x000fea0003800000 */
.L_x_9:
[----:B------:R-:W0:Y:S01]  /*0430*/  SHFL.BFLY PT, R8, R11, 0x10, 0x1f ;  /* 0x0e001f000b087f89 */ /* 0x000e2200000e0000 */
[----:B------:R-:W-:Y:S01]  /*0440*/  LOP3.LUT P0, RZ, R0, 0x1f, RZ, 0xc0, !PT ;  /* 0x0000001f00ff7812 */ /* 0x000fe2000780c0ff */
[----:B------:R-:W-:Y:S01]  /*0450*/  FMUL.FTZ R18, R16, 0.03125 ;  /* 0x3d00000010127820 */ /* 0x000fe20000410000 */
[----:B------:R-:W-:Y:S02]  /*0460*/  ISETP.NE.AND P3, PT, R0, RZ, PT ;  /* 0x000000ff0000720c */ /* 0x000fe40003f65270 */
[----:B------:R-:W-:Y:S02]  /*0470*/  IADD3 R5, R5, c[0x0][0xc], RZ ;  /* 0x0000030005057a10 */ /* 0x000fe40007ffe0ff */
[----:B---3--:R-:W-:Y:S02]  /*0480*/  FSETP.GT.FTZ.AND P2, PT, R18, R3, PT ;  /* 0x000000031200720b */ /* 0x008fe40003f54000 */
[----:B0-----:R-:W-:-:S05]  /*0490*/  FMNMX.FTZ R8, R8, R11, !PT ;  /* 0x0000000b08087209 */ /* 0x001fca0007810000 */
[----:B------:R-:W0:Y:S02]  /*04a0*/  SHFL.BFLY PT, R9, R8, 0x8, 0x1f ;  /* 0x0d001f0008097f89 */ /* 0x000e2400000e0000 */
[----:B0-----:R-:W-:Y:S01]  /*04b0*/  FMNMX.FTZ R9, R8, R9, !PT ;  /* 0x0000000908097209 */ /* 0x001fe20007810000 */
[----:B------:R-:W-:-:S04]  /*04c0*/  HFMA2.MMA R8, -RZ, RZ, -598.5, 40320 ;  /* 0xe0ad78ecff087435 */ /* 0x000fc800000001ff */
        /* <DEDUP_REMOVED lines=26> */
[----:B0-----:R-:W-:Y:S01]  /*0670*/  IMAD.MOV.U32 R11, RZ, RZ, RZ ;  /* 0x000000ffff0b7224 */ /* 0x001fe200078e00ff */
        /* <DEDUP_REMOVED lines=23> */
[----:B0-----:R-:W-:-:S04]  /*07f0*/  FADD.FTZ R13, R14, R13 ;  /* 0x0000000d0e0d7221 */ /* 0x001fc80000010000 */
[----:B------:R-:W-:Y:S01]  /*0800*/  @!P3 FADD.FTZ R15, R13, 9.9999999747524270788e-07 ;  /* 0x358637bd0d0fb421 */ /* 0x000fe20000010000 */
[----:B------:R-:W-:-:S03]  /*0810*/  @!P1 MOV R13, 0x4 ;  /* 0x00000004000d9802 */ /* 0x000fc60000000f00 */
[----:B------:R-:W0:Y:S02]  /*0820*/  @!P3 MUFU.RCP R11, R15 ;  /* 0x0000000f000bb308 */ /* 0x000e240000001000 */
[----:B------:R-:W-:-:S04]  /*0830*/  @!P1 IMAD.WIDE R12, R10, R13, c[0x0][0x160] ;  /* 0x000058000a0c9625 */ /* 0x000fc800078e020d */
[----:B0-----:R-:W-:-:S05]  /*0840*/  @!P3 FADD.FTZ R11, R11, -RZ ;  /* 0x800000ff0b0bb221 */ /* 0x001fca0000010000 */
[----:B------:R-:W-:Y:S04]  /*0850*/  @!P3 STS [RZ], R11 ;  /* 0x0000000bff00b388 */ /* 0x000fe80000000800 */
[----:B------:R-:W-:Y:S06]  /*0860*/  BAR.SYNC.DEFER_BLOCKING 0x0 ;  /* 0x0000000000007b1d */ /* 0x000fec0000010000 */
[----:B------:R-:W0:Y:S02]  /*0870*/  @!P1 LDS R9, [RZ] ;  /* 0x00000000ff099984 */ /* 0x000e240000000800 */
[----:B0-----:R-:W-:-:S05]  /*0880*/  @!P1 FMUL.FTZ R9, R9, R8 ;  /* 0x0000000809099220 */ /* 0x001fca0000410000 */
[----:B------:R0:W-:Y:S01]  /*0890*/  @!P1 STG.E [R12.64], R9 ;  /* 0x000000090c009986 */ /* 0x0001e2000c101904 */
[----:B------:R-:W-:Y:S05]  /*08a0*/  @!P0 BRA `(.L_x_11) ;  /* 0xfffff84000008947 */ /* 0x000fea000383ffff */
[----:B------:R-:W-:Y:S05]  /*08b0*/  EXIT ;  /* 0x000000000000794d */ /* 0x000fea0003800000 */
.L_x_12:
        /* <DEDUP_REMOVED lines=12> */
.L_x_521:


//--------------------- .text._ZN17fastertransformer38softmax_withRelPosBias_element2_kernelI7__half26__halfEEvPT_PKS3_S6_iiiiif --------------------------
	.section	.text._ZN17fastertransformer38softmax_withRelPosBias_element2_kernelI7__half26__halfEEvPT_PKS3_S6_iiiiif,"ax",@progbits
	.sectioninfo	@"SHI_REGISTERS=24"
	.align	128
        .global         _ZN17fastertransformer38softmax_withRelPosBias_element2_kernelI7__half26__halfEEvPT_PKS3_S6_iiiiif
        .type           _ZN17fastertransformer38softmax_withRelPosBias_element2_kernelI7__half26__halfEEvPT_PKS3_S6_iiiiif,@function
        .size           _ZN17fastertransformer38softmax_withRelPosBias_element2_kernelI7__half26__halfEEvPT_PKS3_S6_iiiiif,(.L_x_522 - _ZN17fastertransformer38softmax_withRelPosBias_element2_kernelI7__half26__halfEEvPT_PKS3_S6_iiiiif)
        .other          _ZN17fastertransformer38softmax_withRelPosBias_element2_kernelI7__half26__halfEEvPT_PKS3_S6_iiiiif,@"STO_CUDA_ENTRY STV_DEFAULT"
_ZN17fastertransformer38softmax_withRelPosBias_element2_kernelI7__half26__halfEEvPT_PKS3_S6_iiiiif:
.text._ZN17fastertransformer38softmax_withRelPosBias_element2_kernelI7__half26__halfEEvPT_PKS3_S6_iiiiif:
[----:B------:R-:W-:Y:S02]  /*0000*/  IMAD.MOV.U32 R1, RZ, RZ, c[0x0][0x28] ;  /* 0x00000a00ff017624 */ /* 0x000fe400078e00ff */
[----:B------:R-:W0:Y:S02]  /*0010*/  S2R R6, SR_CTAID.X ;  /* 0x0000000000067919 */ /* 0x000e240000002500 */
[----:B0-----:R-:W-:-:S13]  /*0020*/  ISETP.GE.AND P0, PT, R6, c[0x0][0x184], PT ;  /* 0x0000610006007a0c */ /* 0x001fda0003f06270 */
[----:B------:R-:W-:Y:S05]  /*0030*/  @P0 EXIT ;  /* 0x000000000000094d */ /* 0x000fea0003800000 */
[----:B------:R-:W0:Y:S01]  /*0040*/  S2R R0, SR_TID.X ;  /* 0x0000000000007919 */ /* 0x000e220000002100 */
[----:B------:R-:W1:Y:S01]  /*0050*/  I2F.U32 R17, c[0x0][0x0] ;  /* 0x0000000000117b06 */ /* 0x000e620000201000 */
[----:B------:R-:W-:Y:S02]  /*0060*/  ULDC UR4, c[0x0][0x184] ;  /* 0x0000610000047ab9 */ /* 0x000fe40000000800 */
[----:B------:R-:W2:Y:S01]  /*0070*/  S2R R7, SR_CTAID.Z ;  /* 0x0000000000077919 */ /* 0x000ea20000002700 */
[----:B------:R-:W-:Y:S02]  /*0080*/  ULEA.HI UR4, UR4, UR4, URZ, 0x1 ;  /* 0x0000000404047291 */ /* 0x000fe4000f8f083f */
[----:B------:R-:W-:Y:S01]  /*0090*/  ULDC.64 UR6, c[0x0][0x118] ;  /* 0x0000460000067ab9 */ /* 0x000fe20000000a00 */
[----:B------:R-:W2:Y:S01]  /*00a0*/  S2R R4, SR_CTAID.Y ;  /* 0x0000000000047919 */ /* 0x000ea20000002600 */
[----:B------:R-:W-:Y:S01]  /*00b0*/  USHF.R.S32.HI UR4, URZ, 0x1, UR4 ;  /* 0x000000013f047899 */ /* 0x000fe20008011404 */
[----:B0-----:R0:W3:Y:S01]  /*00c0*/  I2F.U32 R5, R0 ;  /* 0x0000000000057306 */ /* 0x0010e20000201000 */
[----:B------:R-:W-:Y:S01]  /*00d0*/  IMAD.SHL.U32 R11, R0, 0x4, RZ ;  /* 0x00000004000b7824 */ /* 0x000fe200078e00ff */
[----:B------:R-:W-:-:S02]  /*00e0*/  SHF.R.U32.HI R10, RZ, 0x3, R0 ;  /* 0x00000003ff0a7819 */ /* 0x000fc40000011600 */
[C---:B------:R-:W-:Y:S02]  /*00f0*/  SHF.L.U32 R9, R0.reuse, 0x1, RZ ;  /* 0x0000000100097819 */ /* 0x040fe400000006ff */
[----:B------:R-:W-:Y:S01]  /*0100*/  LOP3.LUT R8, R0, 0x1f, RZ, 0xc0, !PT ;  /* 0x0000001f00087812 */ /* 0x000fe200078ec0ff */
[----:B--2---:R-:W-:Y:S01]  /*0110*/  IMAD R7, R7, c[0x0][0x10], R4 ;  /* 0x0000040007077a24 */ /* 0x004fe200078e0204 */
[----:B------:R-:W-:Y:S02]  /*0120*/  LOP3.LUT R10, R10, 0x1ffffffc, RZ, 0xc0, !PT ;  /* 0x1ffffffc0a0a7812 */ /* 0x000fe400078ec0ff */
[----:B01----:R-:W-:Y:S02]  /*0130*/  LOP3.LUT R11, R11, 0x7c, RZ, 0xc0, !PT ;  /* 0x0000007c0b0b7812 */ /* 0x003fe400078ec0ff */
.L_x_20:
[----:B------:R-:W-:Y:S01]  /*0140*/  ISETP.GE.AND P1, PT, R0, UR4, PT ;  /* 0x0000000400007c0c */ /* 0x000fe2000bf26270 */
[----:B------:R-:W-:Y:S01]  /*0150*/  BSSY B0, `(.L_x_13) ;  /* 0x0000046000007945 */ /* 0x000fe20003800000 */
[----:B------:R-:W-:-:S11]  /*0160*/  IMAD.MOV.U32 R13, RZ, RZ, -0x1f528714 ;  /* 0xe0ad78ecff0d7424 */ /* 0x000fd600078e00ff */
[----:B0-----:R-:W-:Y:S05]  /*0170*/  @P1 BRA `(.L_x_14) ;  /* 0x0000043000001947 */ /* 0x001fea0003800000 */
[----:B------:R-:W0:Y:S01]  /*0180*/  I2F.U32.RP R12, c[0x0][0x17c] ;  /* 0x00005f00000c7b06 */ /* 0x000e220000209000 */
[----:B------:R-:W-:Y:S01]  /*0190*/  ISETP.NE.U32.AND P2, PT, RZ, c[0x0][0x17c], PT ;  /* 0x00005f00ff007a0c */ /* 0x000fe20003f45070 */
[----:B------:R-:W-:-:S06]  /*01a0*/  IMAD R16, R6, c[0x0][0x184], R9 ;  /* 0x0000610006107a24 */ /* 0x000fcc00078e0209 */
[----:B0-----:R-:W0:Y:S02]  /*01b0*/  MUFU.RCP R12, R12 ;  /* 0x0000000c000c7308 */ /* 0x001e240000001000 */
[----:B0-----:R-:W-:Y:S01]  /*01c0*/  IADD3 R2, R12, 0xffffffe, RZ ;  /* 0x0ffffffe0c027810 */ /* 0x001fe20007ffe0ff */
[----:B------:R-:W-:-:S05]  /*01d0*/  IMAD R12, R7, c[0x0][0x188], R16 ;  /* 0x00006200070c7a24 */ /* 0x000fca00078e0210 */
[----:B------:R0:W1:Y:S01]  /*01e0*/  F2I.FTZ.U32.TRUNC.NTZ R3, R2 ;  /* 0x0000000200037305 */ /* 0x000062000021f000 */
[----:B------:R-:W-:Y:S01]  /*01f0*/  SHF.R.U32.HI R12, RZ, 0x1, R12 ;  /* 0x00000001ff0c7819 */ /* 0x000fe2000001160c */
[----:B0-----:R-:W-:Y:S01]  /*0200*/  HFMA2.MMA R2, -RZ, RZ, 0, 0 ;  /* 0x00000000ff027435 */ /* 0x001fe200000001ff */
[----:B-1----:R-:W-:-:S04]  /*0210*/  IMAD.MOV R13, RZ, RZ, -R3 ;  /* 0x000000ffff0d7224 */ /* 0x002fc800078e0a03 */
[----:B------:R-:W-:-:S05]  /*0220*/  IMAD R13, R13, c[0x0][0x17c], RZ ;  /* 0x00005f000d0d7a24 */ /* 0x000fca00078e02ff */
[----:B------:R-:W-:-:S04]  /*0230*/  IMAD.HI.U32 R13, R3, R13, R2 ;  /* 0x0000000d030d7227 */ /* 0x000fc800078e0002 */
[----:B------:R-:W-:Y:S02]  /*0240*/  IMAD.MOV.U32 R3, RZ, RZ, 0x4 ;  /* 0x00000004ff037424 */ /* 0x000fe400078e00ff */
[----:B------:R-:W-:-:S04]  /*0250*/  IMAD.HI.U32 R13, R13, R4, RZ ;  /* 0x000000040d0d7227 */ /* 0x000fc800078e00ff */
[----:B------:R-:W-:Y:S02]  /*0260*/  IMAD.MOV R13, RZ, RZ, -R13 ;  /* 0x000000ffff0d7224 */ /* 0x000fe400078e0a0d */
[----:B------:R-:W-:-:S04]  /*0270*/  IMAD.WIDE.U32 R18, R12, R3, c[0x0][0x160] ;  /* 0x000058000c127625 */ /* 0x000fc800078e0003 */
[----:B------:R-:W-:-:S05]  /*0280*/  IMAD R13, R13, c[0x0][0x17c], R4 ;  /* 0x00005f000d0d7a24 */ /* 0x000fca00078e0204 */
[----:B------:R-:W-:-:S13]  /*0290*/  ISETP.GE.U32.AND P0, PT, R13, c[0x0][0x17c], PT ;  /* 0x00005f000d007a0c */ /* 0x000fda0003f06070 */
[----:B------:R-:W-:-:S04]  /*02a0*/  @P0 IADD3 R13, R13, -c[0x0][0x17c], RZ ;  /* 0x80005f000d0d0a10 */ /* 0x000fc80007ffe0ff */
[----:B------:R-:W-:-:S13]  /*02b0*/  ISETP.GE.U32.AND P0, PT, R13, c[0x0][0x17c], PT ;  /* 0x00005f000d007a0c */ /* 0x000fda0003f06070 */
[----:B------:R-:W-:Y:S02]  /*02c0*/  @P0 IADD3 R13, R13, -c[0x0][0x17c], RZ ;  /* 0x80005f000d0d0a10 */ /* 0x000fe40007ffe0ff */
[----:B------:R-:W-:-:S05]  /*02d0*/  @!P2 LOP3.LUT R13, RZ, c[0x0][0x17c], RZ, 0x33, !PT ;  /* 0x00005f00ff0daa12 */ /* 0x000fca00078e33ff */
[----:B------:R-:W-:Y:S02]  /*02e0*/  IMAD R2, R13, c[0x0][0x188], R16 ;  /* 0x000062000d027a24 */ /* 0x000fe400078e0210 */
[----:B------:R0:W5:Y:S01]  /*02f0*/  LDG.E R13, [R18.64] ;  /* 0x00000006120d7981 */ /* 0x000162000c1e1900 */
[----:B------:R-:W-:Y:S02]  /*0300*/  ISETP.NE.U32.AND P0, PT, RZ, c[0x0][0x168], PT ;  /* 0x00005a00ff007a0c */ /* 0x000fe40003f05070 */
[----:B------:R-:W-:Y:S02]  /*0310*/  SHF.R.U32.HI R2, RZ, 0x1, R2 ;  /* 0x00000001ff027819 */ /* 0x000fe40000011602 */
[----:B------:R-:W-:-:S03]  /*0320*/  ISETP.NE.AND.EX P0, PT, RZ, c[0x0][0x16c], PT, P0 ;  /* 0x00005b00ff007a0c */ /* 0x000fc60003f05300 */
[----:B------:R-:W-:-:S05]  /*0330*/  IMAD.WIDE.U32 R2, R2, R3, c[0x0][0x170] ;  /* 0x00005c0002027625 */ /* 0x000fca00078e0003 */
[----:B------:R1:W5:Y:S02]  /*0340*/  LDG.E.CONSTANT R14, [R2.64] ;  /* 0x00000006020e7981 */ /* 0x000364000c1e9900 */
[----:B-1----:R-:W-:-:S03]  /*0350*/  PRMT R3, RZ, 0x5410, RZ ;  /* 0x00005410ff037816 */ /* 0x002fc600000000ff */
        /* <DEDUP_REMOVED lines=9> */
[----:B------:R-:W-:Y:S01]  /*03f0*/  IMAD.HI.U32 R3, R3, R19, R2 ;  /* 0x0000001303037227 */ /* 0x000fe200078e0002 */
[----:B------:R-:W-:-:S05]  /*0400*/  MOV R2, 0x4 ;  /* 0x0000000400027802 */ /* 0x000fca0000000f00 */
[----:B------:R-:W-:-:S04]  /*0410*/  IMAD.HI.U32 R3, R3, R4, RZ ;  /* 0x0000000403037227 */ /* 0x000fc800078e00ff */
[----:B------:R-:W-:-:S04]  /*0420*/  IMAD.MOV R19, RZ, RZ, -R3 ;  /* 0x000000ffff137224 */ /* 0x000fc800078e0a03 */
[----:B------:R-:W-:-:S05]  /*0430*/  IMAD R18, R19, c[0x0][0x17c], R4 ;  /* 0x00005f0013127a24 */ /* 0x000fca00078e0204 */
[----:B------:R-:W-:-:S13]  /*0440*/  ISETP.GE.U32.AND P0, PT, R18, c[0x0][0x17c], PT ;  /* 0x00005f0012007a0c */ /* 0x000fda0003f06070 */
[----:B------:R-:W-:Y:S02]  /*0450*/  @P0 IADD3 R18, R18, -c[0x0][0x17c], RZ ;  /* 0x80005f0012120a10 */ /* 0x000fe40007ffe0ff */
[----:B------:R-:W-:Y:S02]  /*0460*/  @P0 IADD3 R3, R3, 0x1, RZ ;  /* 0x0000000103030810 */ /* 0x000fe40007ffe0ff */
[----:B------:R-:W-:-:S13]  /*0470*/  ISETP.GE.U32.AND P2, PT, R18, c[0x0][0x17c], PT ;  /* 0x00005f0012007a0c */ /* 0x000fda0003f46070 */
[----:B------:R-:W-:Y:S02]  /*0480*/  @P2 IADD3 R3, R3, 0x1, RZ ;  /* 0x0000000103032810 */ /* 0x000fe40007ffe0ff */
[----:B------:R-:W-:-:S05]  /*0490*/  @!P3 LOP3.LUT R3, RZ, c[0x0][0x17c], RZ, 0x33, !PT ;  /* 0x00005f00ff03ba12 */ /* 0x000fca00078e33ff */
[----:B------:R-:W-:-:S05]  /*04a0*/  IMAD R3, R3, c[0x0][0x188], R16 ;  /* 0x0000620003037a24 */ /* 0x000fca00078e0210 */
[----:B------:R-:W-:-:S05]  /*04b0*/  SHF.R.U32.HI R3, RZ, 0x1, R3 ;  /* 0x00000001ff037819 */ /* 0x000fca0000011603 */
[----:B------:R-:W-:-:S06]  /*04c0*/  IMAD.WIDE.U32 R2, R3, R2, c[0x0][0x168] ;  /* 0x00005a0003027625 */ /* 0x000fcc00078e0002 */
[----:B------:R-:W2:Y:S02]  /*04d0*/  LDG.E.CONSTANT R2, [R2.64] ;  /* 0x0000000602027981 */ /* 0x000ea4000c1e9900 */
[----:B--2---:R-:W-:-:S05]  /*04e0*/  PRMT R3, R2, 0x5432, R2 ;  /* 0x0000543202037816 */ /* 0x004fca0000000002 */
.L_x_15:
[----:B0-----:R-:W-:Y:S02]  /*04f0*/  HADD2.F32 R15, -RZ, R3.H1_H1 ;  /* 0x30000003ff0f7230 */ /* 0x001fe40000004100 */
[----:B-----5:R-:W-:Y:S02]  /*0500*/  HADD2.F32 R2, -RZ, R13.H0_H0 ;  /* 0x2000000dff027230 */ /* 0x020fe40000004100 */
[----:B------:R-:W-:Y:S02]  /*0510*/  HADD2.F32 R16, -RZ, R3.H0_H0 ;  /* 0x20000003ff107230 */ /* 0x000fe40000004100 */
[----:B------:R-:W-:Y:S01]  /*0520*/  HADD2.F32 R13, -RZ, R13.H1_H1 ;  /* 0x3000000dff0d7230 */ /* 0x000fe20000004100 */
[----:B------:R-:W-:Y:S01]  /*0530*/  FFMA.FTZ R2, R2, c[0x0][0x18c], R15 ;  /* 0x0000630002027a23 */ /* 0x000fe2000001000f */
[----:B------:R-:W-:-:S02]  /*0540*/  HADD2.F32 R3, -RZ, R14.H0_H0 ;  /* 0x2000000eff037230 */ /* 0x000fc40000004100 */
[----:B------:R-:W-:Y:S01]  /*0550*/  HADD2.F32 R14, -RZ, R14.H1_H1 ;  /* 0x3000000eff0e7230 */ /* 0x000fe20000004100 */
[----:B------:R-:W-:Y:S02]  /*0560*/  FFMA.FTZ R13, R13, c[0x0][0x18c], R16 ;  /* 0x000063000d0d7a23 */ /* 0x000fe40000010010 */
[----:B------:R-:W-:Y:S02]  /*0570*/  FADD.FTZ R2, R2, R3 ;  /* 0x0000000302027221 */ /* 0x000fe40000010000 */
[----:B------:R-:W-:-:S05]  /*0580*/  FADD.FTZ R3, R13, R14 ;  /* 0x0000000e0d037221 */ /* 0x000fca0000010000 */
[----:B------:R-:W-:-:S04]  /*0590*/  FSETP.GT.FTZ.AND P0, PT, R2, R3, PT ;  /* 0x000000030200720b */ /* 0x000fc80003f14000 */
[----:B------:R-:W-:-:S04]  /*05a0*/  FSEL R13, R2, R3, P0 ;  /* 0x00000003020d7208 */ /* 0x000fc80000000000 */
.L_x_14:
[----:B------:R-:W-:Y:S05]  /*05b0*/  BSYNC B0 ;  /* 0x0000000000007941 */ /* 0x000fea0003800000 */
.L_x_13:
[----:B------:R-:W-:-:S05]  /*05c0*/  IMAD.MOV.U32 R14, RZ, RZ, c[0x0][0x0] ;  /* 0x00000000ff0e7624 */ /* 0x000fca00078e00ff */
[----:B------:R-:W-:-:S13]  /*05d0*/  ISETP.GE.AND P0, PT, R14, 0x21, PT ;  /* 0x000000210e00780c */ /* 0x000fda0003f06270 */
[----:B------:R-:W-:Y:S05]  /*05e0*/  @!P0 BRA `(.L_x_16) ;  /* 0x000001c000008947 */ /* 0x000fea0003800000 */
[----:B------:R-:W0:Y:S01]  /*05f0*/  SHFL.BFLY PT, R14, R13, 0x10, 0x1f ;  /* 0x0e001f000d0e7f89 */ /* 0x000e2200000e0000 */
[----:B------:R-:W-:Y:S01]  /*0600*/  ISETP.NE.AND P2, PT, R8, RZ, PT ;  /* 0x000000ff0800720c */ /* 0x000fe20003f45270 */
[----:B------:R-:W-:-:S05]  /*0610*/  FMUL.FTZ R20, R17, 0.03125 ;  /* 0x3d00000011147820 */ /* 0x000fca0000410000 */
[----:B---3--:R-:W-:Y:S02]  /*0620*/  FSETP.GT.FTZ.AND P3, PT, R20, R5, PT ;  /* 0x000000051400720b */ /* 0x008fe40003f74000 */
        /* <DEDUP_REMOVED lines=22> */
[----:B0-----:R-:W-:Y:S01]  /*0790*/  FMNMX.FTZ R18, R19, R18, !PT ;  /* 0x0000001213127209 */ /* 0x001fe20007810000 */
[----:B------:R-:W-:Y:S05]  /*07a0*/  BRA `(.L_x_17) ;  /* 0x000000a000007947 */ /* 0x000fea0003800000 */
.L_x_16:
        /* <DEDUP_REMOVED lines=9> */
[----:B0-----:R-:W-:Y:S02]  /*0840*/  FMNMX.FTZ R18, R19, R18, !PT ;  /* 0x0000001213127209 */ /* 0x001fe40007810000 */
.L_x_17:
[----:B------:R-:W-:-:S13]  /*0850*/  ISETP.NE.AND P2, PT, R0, RZ, PT ;  /* 0x000000ff0000720c */ /* 0x000fda0003f45270 */
[----:B------:R-:W-:Y:S04]  /*0860*/  @!P2 STS [0x4], R18 ;  /* 0x00000412ff00a388 */ /* 0x000fe80000000800 */
[----:B------:R-:W-:Y:S06]  /*0870*/  BAR.SYNC.DEFER_BLOCKING 0x0 ;  /* 0x0000000000007b1d */ /* 0x000fec0000010000 */
[----:B------:R-:W0:Y:S02]  /*0880*/  @!P1 LDS R13, [0x4] ;  /* 0x00000400ff0d9984 */ /* 0x000e240000000800 */
[----:B0-----:R-:W-:-:S02]  /*0890*/  @!P1 FADD.FTZ R14, -R13, R2 ;  /* 0x000000020d0e9221 */ /* 0x001fc40000010100 */
[----:B------:R-:W-:Y:S01]  /*08a0*/  @!P1 FADD.FTZ R13, -R13, R3 ;  /* 0x000000030d0d9221 */ /* 0x000fe20000010100 */
[----:B------:R-:W-:Y:S01]  /*08b0*/  HFMA2.MMA R3, -RZ, RZ, 0, 0 ;  /* 0x00000000ff037435 */ /* 0x000fe200000001ff */
[----:B------:R-:W-:Y:S02]  /*08c0*/  IMAD.MOV.U32 R2, RZ, RZ, RZ ;  /* 0x000000ffff027224 */ /* 0x000fe400078e00ff */
[----:B------:R-:W-:Y:S02]  /*08d0*/  @!P1 FMUL.FTZ R14, R14, 1.4426950216293334961 ;  /* 0x3fb8aa3b0e0e9820 */ /* 0x000fe40000410000 */
[----:B------:R-:W-:Y:S02]  /*08e0*/  @!P1 FMUL.FTZ R13, R13, 1.4426950216293334961 ;  /* 0x3fb8aa3b0d0d9820 */ /* 0x000fe40000410000 */
[----:B------:R-:W-:Y:S08]  /*08f0*/  @!P1 MUFU.EX2 R2, R14 ;  /* 0x0000000e00029308 */ /* 0x000ff00000000800 */
[----:B------:R-:W0:Y:S02]  /*0900*/  @!P1 MUFU.EX2 R3, R13 ;  /* 0x0000000d00039308 */ /* 0x000e240000000800 */
[----:B0-----:R-:W-:Y:S01]  /*0910*/  FADD.FTZ R18, R2, R3 ;  /* 0x0000000302127221 */ /* 0x001fe20000010000 */
[----:B------:R-:W-:Y:S05]  /*0920*/  @!P0 BRA `(.L_x_18) ;  /* 0x000001c000008947 */ /* 0x000fea0003800000 */
[----:B------:R-:W0:Y:S01]  /*0930*/  SHFL.BFLY PT, R13, R18, 0x10, 0x1f ;  /* 0x0e001f00120d7f89 */ /* 0x000e2200000e0000 */
[----:B------:R-:W-:Y:S01]  /*0940*/  ISETP.NE.AND P0, PT, R8, RZ, PT ;  /* 0x000000ff0800720c */ /* 0x000fe20003f05270 */
[----:B------:R-:W-:-:S05]  /*0950*/  FMUL.FTZ R20, R17, 0.03125 ;  /* 0x3d00000011147820 */ /* 0x000fca0000410000 */
[----:B---3--:R-:W-:Y:S01]  /*0960*/  FSETP.GT.FTZ.AND P3, PT, R20, R5, PT ;  /* 0x000000051400720b */ /* 0x008fe20003f74000 */
[----:B0-----:R-:W-:-:S05]  /*0970*/  FADD.FTZ R13, R18, R13 ;  /* 0x0000000d120d7221 */ /* 0x001fca0000010000 */
[----:B------:R-:W0:Y:S02]  /*0980*/  SHFL.BFLY PT, R14, R13, 0x8, 0x1f ;  /* 0x0d001f000d0e7f89 */ /* 0x000e2400000e0000 */
[----:B0-----:R-:W-:Y:S02]  /*0990*/  FADD.FTZ R14, R13, R14 ;  /* 0x0000000e0d0e7221 */ /* 0x001fe40000010000 */
[----:B------:R-:W-:-:S03]  /*09a0*/  IMAD.MOV.U32 R13, RZ, RZ, RZ ;  /* 0x000000ffff0d7224 */ /* 0x000fc600078e00ff */
[----:B------:R-:W0:Y:S02]  /*09b0*/  SHFL.BFLY PT, R15, R14, 0x4, 0x1f ;  /* 0x0c801f000e0f7f89 */ /* 0x000e2400000e0000 */
[----:B0-----:R-:W-:-:S05]  /*09c0*/  FADD.FTZ R15, R14, R15 ;  /* 0x0000000f0e0f7221 */ /* 0x001fca0000010000 */
[----:B------:R-:W0:Y:S02]  /*09d0*/  SHFL.BFLY PT, R16, R15, 0x2, 0x1f ;  /* 0x0c401f000f107f89 */ /* 0x000e2400000e0000 */
[----:B0-----:R-:W-:-:S05]  /*09e0*/  FADD.FTZ R16, R15, R16 ;  /* 0x000000100f107221 */ /* 0x001fca0000010000 */
[----:B------:R-:W0:Y:S02]  /*09f0*/  SHFL.BFLY PT, R19, R16, 0x1, 0x1f ;  /* 0x0c201f0010137f89 */ /* 0x000e2400000e0000 */
[----:B0-----:R-:W-:-:S05]  /*0a00*/  FADD.FTZ R21, R16, R19 ;  /* 0x0000001310157221 */ /* 0x001fca0000010000 */
[----:B------:R-:W-:Y:S04]  /*0a10*/  @!P0 STS [R10+0x88], R21 ;  /* 0x000088150a008388 */ /* 0x000fe80000000800 */
[----:B------:R-:W-:Y:S06]  /*0a20*/  BAR.SYNC.DEFER_BLOCKING 0x0 ;  /* 0x0000000000007b1d */ /* 0x000fec0000010000 */
        /* <DEDUP_REMOVED lines=10> */
[----:B0-----:R-:W-:Y:S01]  /*0ad0*/  FADD.FTZ R19, R18, R19 ;  /* 0x0000001312137221 */ /* 0x001fe20000010000 */
[----:B------:R-:W-:Y:S05]  /*0ae0*/  BRA `(.L_x_19) ;  /* 0x000000a000007947 */ /* 0x000fea0003800000 */
.L_x_18:
        /* <DEDUP_REMOVED lines=10> */
.L_x_19:
[----:B------:R-:W-:Y:S01]  /*0b90*/  @!P2 FADD.FTZ R19, R19, 9.9999999747524270788e-07 ;  /* 0x358637bd1313a421 */ /* 0x000fe20000010000 */
[----:B------:R-:W-:Y:S02]  /*0ba0*/  @!P1 MOV R15, 0x4 ;  /* 0x00000004000f9802 */ /* 0x000fe40000000f00 */
[----:B------:R-:W-:Y:S01]  /*0bb0*/  IADD3 R6, R6, c[0x0][0xc], RZ ;  /* 0x0000030006067a10 */ /* 0x000fe20007ffe0ff */
[----:B------:R-:W0:Y:S03]  /*0bc0*/  @!P2 MUFU.RCP R13, R19 ;  /* 0x00000013000da308 */ /* 0x000e260000001000 */
[----:B------:R-:W-:Y:S01]  /*0bd0*/  ISETP.GE.AND P0, PT, R6, c[0x0][0x184], PT ;  /* 0x0000610006007a0c */ /* 0x000fe20003f06270 */
[----:B0-----:R-:W-:-:S05]  /*0be0*/  @!P2 FADD.FTZ R13, R13, -RZ ;  /* 0x800000ff0d0da221 */ /* 0x001fca0000010000 */
[----:B------:R-:W-:Y:S04]  /*0bf0*/  @!P2 STS [RZ], R13 ;  /* 0x0000000dff00a388 */ /* 0x000fe80000000800 */
[----:B------:R-:W-:Y:S06]  /*0c00*/  BAR.SYNC.DEFER_BLOCKING 0x0 ;  /* 0x0000000000007b1d */ /* 0x000fec0000010000 */
[----:B------:R-:W0:Y:S02]  /*0c10*/  @!P1 LDS R14, [RZ] ;  /* 0x00000000ff0e9984 */ /* 0x000e240000000800 */
[----:B0-----:R-:W-:-:S02]  /*0c20*/  @!P1 FMUL.FTZ R2, R2, R14 ;  /* 0x0000000e02029220 */ /* 0x001fc40000410000 */
[----:B------:R-:W-:Y:S02]  /*0c30*/  @!P1 FMUL.FTZ R3, R3, R14 ;  /* 0x0000000e03039220 */ /* 0x000fe40000410000 */
[----:B------:R-:W-:-:S03]  /*0c40*/  @!P1 IMAD.WIDE R14, R12, R15, c[0x0][0x160] ;  /* 0x000058000c0e9625 */ /* 0x000fc600078e020f */
[----:B------:R-:W-:-:S05]  /*0c50*/  @!P1 F2FP.PACK_AB R21, R3, R2 ;  /* 0x000000020315923e */ /* 0x000fca00000000ff */
[----:B------:R0:W-:Y:S01]  /*0c60*/  @!P1 STG.E [R14.64], R21 ;  /* 0x000000150e009986 */ /* 0x0001e2000c101906 */
[----:B------:R-:W-:Y:S05]  /*0c70*/  @!P0 BRA `(.L_x_20) ;  /* 0xfffff4c000008947 */ /* 0x000fea000383ffff */
[----:B------:R-:W-:Y:S05]  /*0c80*/  EXIT ;  /* 0x000000000000794d */ /* 0x000fea0003800000 */
.L_x_21:
        /* <DEDUP_REMOVED lines=15> */
.L_x_522:


//--------------------- .text._ZN17fastertransformer38softmax_withRelPosBias_element2_kernelI6float2fEEvPT_PKS2_S5_iiiiif --------------------------
	.section	.text._ZN17fastertransformer38softmax_withRelPosBias_element2_kernelI6float2fEEvPT_PKS2_S5_iiiiif,"ax",@progbits
	.sectioninfo	@"SHI_REGISTERS=24"
	.align	128
        .global         _ZN17fastertransformer38softmax_withRelPosBias_element2_kernelI6float2fEEvPT_PKS2_S5_iiiiif
        .type           _ZN17fastertransformer38softmax_withRelPosBias_element2_kernelI6float2fEEvPT_PKS2_S5_iiiiif,@function
        .size           _ZN17fastertransformer38softmax_withRelPosBias_element2_kernelI6float2fEEvPT_PKS2_S5_iiiiif,(.L_x_523 - _ZN17fastertransformer38softmax_withRelPosBias_element2_kernelI6float2fEEvPT_PKS2_S5_iiiiif)
        .other          _ZN17fastertransformer38softmax_withRelPosBias_element2_kernelI6float2fEEvPT_PKS2_S5_iiiiif,@"STO_CUDA_ENTRY STV_DEFAULT"
_ZN17fastertransformer38softmax_withRelPosBias_element2_kernelI6float2fEEvPT_PKS2_S5_iiiiif:
.text._ZN17fastertransformer38softmax_withRelPosBias_element2_kernelI6float2fEEvPT_PKS2_S5_iiiiif:
        /* <DEDUP_REMOVED lines=20> */
.L_x_29:
[----:B------:R-:W-:Y:S01]  /*0140*/  ISETP.GE.AND P1, PT, R0, UR4, PT ;  /* 0x0000000400007c0c */ /* 0x000fe2000bf26270 */
[----:B------:R-:W-:Y:S01]  /*0150*/  BSSY B0, `(.L_x_22) ;  /* 0x000003f000007945 */ /* 0x000fe20003800000 */
[----:B0-----:R-:W-:-:S11]  /*0160*/  IMAD.MOV.U32 R2, RZ, RZ, -0x1f528714 ;  /* 0xe0ad78ecff027424 */ /* 0x001fd600078e00ff */
[----:B------:R-:W-:Y:S05]  /*0170*/  @P1 BRA `(.L_x_23) ;  /* 0x000003c000001947 */ /* 0x000fea0003800000 */
[----:B------:R-:W0:Y:S01]  /*0180*/  I2F.U32.RP R4, c[0x0][0x17c] ;  /* 0x00005f0000047b06 */ /* 0x000e220000209000 */
[----:B------:R-:W-:Y:S01]  /*0190*/  ISETP.NE.U32.AND P2, PT, RZ, c[0x0][0x17c], PT ;  /* 0x00005f00ff007a0c */ /* 0x000fe20003f45070 */
[----:B------:R-:W-:-:S04]  /*01a0*/  IMAD R18, R10, c[0x0][0x184], R13 ;  /* 0x000061000a127a24 */ /* 0x000fc800078e020d */
[----:B------:R-:W-:-:S05]  /*01b0*/  IMAD R16, R11, c[0x0][0x188], R18 ;  /* 0x000062000b107a24 */ /* 0x000fca00078e0212 */
[----:B------:R-:W-:Y:S01]  /*01c0*/  SHF.R.U32.HI R16, RZ, 0x1, R16 ;  /* 0x00000001ff107819 */ /* 0x000fe20000011610 */
[----:B0-----:R-:W0:Y:S02]  /*01d0*/  MUFU.RCP R4, R4 ;  /* 0x0000000400047308 */ /* 0x001e240000001000 */
[----:B0-----:R-:W-:-:S06]  /*01e0*/  IADD3 R2, R4, 0xffffffe, RZ ;  /* 0x0ffffffe04027810 */ /* 0x001fcc0007ffe0ff */
[----:B------:R0:W1:Y:S02]  /*01f0*/  F2I.FTZ.U32.TRUNC.NTZ R3, R2 ;  /* 0x0000000200037305 */ /* 0x000064000021f000 */
[----:B0-----:R-:W-:Y:S01]  /*0200*/  HFMA2.MMA R2, -RZ, RZ, 0, 0 ;  /* 0x00000000ff027435 */ /* 0x001fe200000001ff */
[----:B-1----:R-:W-:-:S04]  /*0210*/  IMAD.MOV R5, RZ, RZ, -R3 ;  /* 0x000000ffff057224 */ /* 0x002fc800078e0a03 */
[----:B------:R-:W-:-:S05]  /*0220*/  IMAD R5, R5, c[0x0][0x17c], RZ ;  /* 0x00005f0005057a24 */ /* 0x000fca00078e02ff */
[----:B------:R-:W-:-:S06]  /*0230*/  IMAD.HI.U32 R5, R3, R5, R2 ;  /* 0x0000000503057227 */ /* 0x000fcc00078e0002 */
[----:B------:R-:W-:-:S04]  /*0240*/  IMAD.HI.U32 R5, R5, R8, RZ ;  /* 0x0000000805057227 */ /* 0x000fc800078e00ff */
[----:B------:R-:W-:-:S04]  /*0250*/  IMAD.MOV R5, RZ, RZ, -R5 ;  /* 0x000000ffff057224 */ /* 0x000fc800078e0a05 */
[----:B------:R-:W-:-:S05]  /*0260*/  IMAD R5, R5, c[0x0][0x17c], R8 ;  /* 0x00005f0005057a24 */ /* 0x000fca00078e0208 */
[----:B------:R-:W-:-:S13]  /*0270*/  ISETP.GE.U32.AND P0, PT, R5, c[0x0][0x17c], PT ;  /* 0x00005f0005007a0c */ /* 0x000fda0003f06070 */
[----:B------:R-:W-:-:S04]  /*0280*/  @P0 IADD3 R5, R5, -c[0x0][0x17c], RZ ;  /* 0x80005f0005050a10 */ /* 0x000fc80007ffe0ff */
[----:B------:R-:W-:-:S13]  /*0290*/  ISETP.GE.U32.AND P0, PT, R5, c[0x0][0x17c], PT ;  /* 0x00005f0005007a0c */ /* 0x000fda0003f06070 */
[----:B------:R-:W-:Y:S02]  /*02a0*/  @P0 IADD3 R5, R5, -c[0x0][0x17c], RZ ;  /* 0x80005f0005050a10 */ /* 0x000fe40007ffe0ff */
[----:B------:R-:W-:-:S05]  /*02b0*/  @!P2 LOP3.LUT R5, RZ, c[0x0][0x17c], RZ, 0x33, !PT ;  /* 0x00005f00ff05aa12 */ /* 0x000fca00078e33ff */
[----:B------:R-:W-:Y:S01]  /*02c0*/  IMAD R2, R5, c[0x0][0x188], R18 ;  /* 0x0000620005027a24 */ /* 0x000fe200078e0212 */
[----:B------:R-:W-:-:S04]  /*02d0*/  MOV R5, 0x8 ;  /* 0x0000000800057802 */ /* 0x000fc80000000f00 */
[----:B------:R-:W-:Y:S01]  /*02e0*/  SHF.R.U32.HI R4, RZ, 0x1, R2 ;  /* 0x00000001ff047819 */ /* 0x000fe20000011602 */
[----:B------:R-:W-:-:S04]  /*02f0*/  IMAD.WIDE.U32 R2, R16, R5, c[0x0][0x160] ;  /* 0x0000580010027625 */ /* 0x000fc800078e0005 */
[----:B------:R-:W-:Y:S02]  /*0300*/  IMAD.WIDE.U32 R4, R4, R5, c[0x0][0x170] ;  /* 0x00005c0004047625 */ /* 0x000fe400078e0005 */
[----:B------:R-:W5:Y:S04]  /*0310*/  LDG.E.64 R2, [R2.64] ;  /* 0x0000000602027981 */ /* 0x000f68000c1e1b00 */
[----:B------:R-:W5:Y:S01]  /*0320*/  LDG.E.64.CONSTANT R4, [R4.64] ;  /* 0x0000000604047981 */ /* 0x000f62000c1e9b00 */
[----:B------:R-:W-:Y:S01]  /*0330*/  ISETP.NE.U32.AND P0, PT, RZ, c[0x0][0x168], PT ;  /* 0x00005a00ff007a0c */ /* 0x000fe20003f05070 */
[----:B------:R-:W-:-:S03]  /*0340*/  CS2R R6, SRZ ;  /* 0x0000000000067805 */ /* 0x000fc6000001ff00 */
[----:B------:R-:W-:-:S13]  /*0350*/  ISETP.NE.AND.EX P0, PT, RZ, c[0x0][0x16c], PT, P0 ;  /* 0x00005b00ff007a0c */ /* 0x000fda0003f05300 */
[----:B------:R-:W-:Y:S05]  /*0360*/  @!P0 BRA `(.L_x_24) ;  /* 0x0000017000008947 */ /* 0x000fea0003800000 */
[----:B------:R-:W0:Y:S01]  /*0370*/  I2F.U32.RP R19, c[0x0][0x17c] ;  /* 0x00005f0000137b06 */ /* 0x000e220000209000 */
[----:B------:R-:W-:-:S07]  /*0380*/  ISETP.NE.U32.AND P3, PT, RZ, c[0x0][0x17c], PT ;  /* 0x00005f00ff007a0c */ /* 0x000fce0003f65070 */
[----:B0-----:R-:W0:Y:S02]  /*0390*/  MUFU.RCP R19, R19 ;  /* 0x0000001300137308 */ /* 0x001e240000001000 */
[----:B0-----:R-:W-:-:S06]  /*03a0*/  IADD3 R6, R19, 0xffffffe, RZ ;  /* 0x0ffffffe13067810 */ /* 0x001fcc0007ffe0ff */
[----:B------:R0:W1:Y:S02]  /*03b0*/  F2I.FTZ.U32.TRUNC.NTZ R7, R6 ;  /* 0x0000000600077305 */ /* 0x000064000021f000 */
[----:B0-----:R-:W-:Y:S01]  /*03c0*/  MOV R6, RZ ;  /* 0x000000ff00067202 */ /* 0x001fe20000000f00 */
[----:B-1----:R-:W-:-:S04]  /*03d0*/  IMAD.MOV R21, RZ, RZ, -R7 ;  /* 0x000000ffff157224 */ /* 0x002fc800078e0a07 */
        /* <DEDUP_REMOVED lines=15> */
[----:B------:R-:W5:Y:S02]  /*04d0*/  LDG.E.64.CONSTANT R6, [R6.64] ;  /* 0x0000000606067981 */ /* 0x000f64000c1e9b00 */
.L_x_24:
[----:B-----5:R-:W-:Y:S02]  /*04e0*/  FFMA.FTZ R19, R2, c[0x0][0x18c], R6 ;  /* 0x0000630002137a23 */ /* 0x020fe40000010006 */
[----:B------:R-:W-:Y:S02]  /*04f0*/  FFMA.FTZ R2, R3, c[0x0][0x18c], R7 ;  /* 0x0000630003027a23 */ /* 0x000fe40000010007 */
[----:B------:R-:W-:Y:S02]  /*0500*/  FADD.FTZ R4, R4, R19 ;  /* 0x0000001304047221 */ /* 0x000fe40000010000 */
[----:B------:R-:W-:-:S05]  /*0510*/  FADD.FTZ R5, R5, R2 ;  /* 0x0000000205057221 */ /* 0x000fca0000010000 */
[----:B------:R-:W-:-:S04]  /*0520*/  FSETP.GT.FTZ.AND P0, PT, R4, R5, PT ;  /* 0x000000050400720b */ /* 0x000fc80003f14000 */
[----:B------:R-:W-:-:S04]  /*0530*/  FSEL R2, R4, R5, P0 ;  /* 0x0000000504027208 */ /* 0x000fc80000000000 */
.L_x_23:
[----:B------:R-:W-:Y:S05]  /*0540*/  BSYNC B0 ;  /* 0x0000000000007941 */ /* 0x000fea0003800000 */
.L_x_22:
[----:B------:R-:W-:-:S05]  /*0550*/  IMAD.MOV.U32 R3, RZ, RZ, c[0x0][0x0] ;  /* 0x00000000ff037624 */ /* 0x000fca00078e00ff */
[----:B------:R-:W-:-:S13]  /*0560*/  ISETP.GE.AND P0, PT, R3, 0x21, PT ;  /* 0x000000210300780c */ /* 0x000fda0003f06270 */
[----:B------:R-:W-:Y:S05]  /*0570*/  @!P0 BRA `(.L_x_25) ;  /* 0x000001c000008947 */ /* 0x000fea0003800000 */
[----:B------:R-:W0:Y:S01]  /*0580*/  SHFL.BFLY PT, R3, R2, 0x10, 0x1f ;  /* 0x0e001f0002037f89 */ /* 0x000e2200000e0000 */
[----:B------:R-:W-:Y:S01]  /*0590*/  ISETP.NE.AND P2, PT, R12, RZ, PT ;  /* 0x000000ff0c00720c */ /* 0x000fe20003f45270 */
[----:B------:R-:W-:-:S05]  /*05a0*/  FMUL.FTZ R20, R17, 0.03125 ;  /* 0x3d00000011147820 */ /* 0x000fca0000410000 */
[----:B---3--:R-:W-:Y:S02]  /*05b0*/  FSETP.GT.FTZ.AND P3, PT, R20, R9, PT ;  /* 0x000000091400720b */ /* 0x008fe40003f74000 */
        /* <DEDUP_REMOVED lines=24> */
.L_x_25:
        /* <DEDUP_REMOVED lines=10> */
.L_x_26:
[----:B------:R-:W-:Y:S01]  /*07e0*/  ISETP.NE.AND P2, PT, R0, RZ, PT ;  /* 0x000000ff0000720c */ /* 0x000fe20003f45270 */
[----:B------:R-:W-:-:S12]  /*07f0*/  IMAD.MOV.U32 R2, RZ, RZ, RZ ;  /* 0x000000ffff027224 */ /* 0x000fd800078e00ff */
[----:B------:R-:W-:Y:S04]  /*0800*/  @!P2 STS [0x4], R19 ;  /* 0x00000413ff00a388 */ /* 0x000fe80000000800 */
[----:B------:R-:W-:Y:S06]  /*0810*/  BAR.SYNC.DEFER_BLOCKING 0x0 ;  /* 0x0000000000007b1d */ /* 0x000fec0000010000 */
[----:B------:R-:W0:Y:S02]  /*0820*/  @!P1 LDS R3, [0x4] ;  /* 0x00000400ff039984 */ /* 0x000e240000000800 */
[----:B0-----:R-:W-:-:S02]  /*0830*/  @!P1 FADD.FTZ R4, -R3, R4 ;  /* 0x0000000403049221 */ /* 0x001fc40000010100 */
[----:B------:R-:W-:Y:S01]  /*0840*/  @!P1 FADD.FTZ R5, -R3, R5 ;  /* 0x0000000503059221 */ /* 0x000fe20000010100 */
[----:B------:R-:W-:Y:S01]  /*0850*/  MOV R3, RZ ;  /* 0x000000ff00037202 */ /* 0x000fe20000000f00 */
        /* <DEDUP_REMOVED lines=34> */
.L_x_27:
        /* <DEDUP_REMOVED lines=10> */
.L_x_28:
[----:B------:R-:W-:Y:S01]  /*0b20*/  @!P2 FADD.FTZ R18, R18, 9.9999999747524270788e-07 ;  /* 0x358637bd1212a421 */ /* 0x000fe20000010000 */
[----:B------:R-:W-:Y:S02]  /*0b30*/  @!P1 MOV R7, 0x8 ;  /* 0x0000000800079802 */ /* 0x000fe40000000f00 */
[----:B------:R-:W-:Y:S01]  /*0b40*/  IADD3 R10, R10, c[0x0][0xc], RZ ;  /* 0x000003000a0a7a10 */ /* 0x000fe20007ffe0ff */
[----:B------:R-:W0:Y:S02]  /*0b50*/  @!P2 MUFU.RCP R4, R18 ;  /* 0x000000120004a308 */ /* 0x000e240000001000 */
[----:B------:R-:W-:Y:S01]  /*0b60*/  @!P1 IMAD.WIDE R6, R16, R7, c[0x0][0x160] ;  /* 0x0000580010069625 */ /* 0x000fe200078e0207 */
[----:B------:R-:W-:-:S03]  /*0b70*/  ISETP.GE.AND P0, PT, R10, c[0x0][0x184], PT ;  /* 0x000061000a007a0c */ /* 0x000fc60003f06270 */
[----:B0-----:R-:W-:-:S05]  /*0b80*/  @!P2 FADD.FTZ R4, R4, -RZ ;  /* 0x800000ff0404a221 */ /* 0x001fca0000010000 */
[----:B------:R-:W-:Y:S04]  /*0b90*/  @!P2 STS [RZ], R4 ;  /* 0x00000004ff00a388 */ /* 0x000fe80000000800 */
[----:B------:R-:W-:Y:S06]  /*0ba0*/  BAR.SYNC.DEFER_BLOCKING 0x0 ;  /* 0x0000000000007b1d */ /* 0x000fec0000010000 */
[----:B------:R-:W0:Y:S02]  /*0bb0*/  @!P1 LDS R5, [RZ] ;  /* 0x00000000ff059984 */ /* 0x000e240000000800 */
[----:B0-----:R-:W-:-:S02]  /*0bc0*/  @!P1 FMUL.FTZ R2, R2, R5 ;  /* 0x0000000502029220 */ /* 0x001fc40000410000 */
[----:B------:R-:W-:-:S03]  /*0bd0*/  @!P1 FMUL.FTZ R3, R3, R5 ;  /* 0x0000000503039220 */ /* 0x000fc60000410000 */
[----:B------:R-:W-:Y:S01]  /*0be0*/  MOV R4, R2 ;  /* 0x0000000200047202 */ /* 0x000fe20000000f00 */
[----:B------:R-:W-:Y:S01]  /*0bf0*/  IMAD.MOV.U32 R5, RZ, RZ, R3 ;  /* 0x000000ffff057224 */ /* 0x000fe200078e0003 */
[----:B------:R0:W-:Y:S01]  /*0c00*/  @!P1 STG.E.64 [R6.64], R2 ;  /* 0x0000000206009986 */ /* 0x0001e2000c101b06 */
[----:B------:R-:W-:Y:S05]  /*0c10*/  @!P0 BRA `(.L_x_29) ;  /* 0xfffff52000008947 */ /* 0x000fea000383ffff */
[----:B------:R-:W-:Y:S05]  /*0c20*/  EXIT ;  /* 0x000000000000794d */ /* 0x000fea0003800000 */
.L_x_30:
        /* <DEDUP_REMOVED lines=13> */
.L_x_523:


//--------------------- .text._ZN17fastertransformer38softmax_withRelPosBias_element4_kernelINS_5half4E6__halfEEvPT_PKS3_S6_iiiiif --------------------------
	.section	.text._ZN17fastertransformer38softmax_withRelPosBias_element4_kernelINS_5half4E6__halfEEvPT_PKS3_S6_iiiiif,"ax",@progbits
	.sectioninfo	@"SHI_REGISTERS=27"
	.align	128
        .global         _ZN17fastertransformer38softmax_withRelPosBias_element4_kernelINS_5half4E6__halfEEvPT_PKS3_S6_iiiiif
        .type           _ZN17fastertransformer38softmax_withRelPosBias_element4_kernelINS_5half4E6__halfEEvPT_PKS3_S6_iiiiif,@function
        .size           _ZN17fastertransformer38softmax_withRelPosBias_element4_kernelINS_5half4E6__halfEEvPT_PKS3_S6_iiiiif,(.L_x_524 - _ZN17fastertransformer38softmax_withRelPosBias_element4_kernelINS_5half4E6__halfEEvPT_PKS3_S6_iiiiif)
        .other          _ZN17fastertransformer38softmax_withRelPosBias_element4_kernelINS_5half4E6__halfEEvPT_PKS3_S6_iiiiif,@"STO_CUDA_ENTRY STV_DEFAULT"
_ZN17fastertransformer38softmax_withRelPosBias_element4_kernelINS_5half4E6__halfEEvPT_PKS3_S6_iiiiif:
.text._ZN17fastertransformer38softmax_withRelPosBias_element4_kernelINS_5half4E6__halfEEvPT_PKS3_S6_iiiiif:
        /* <DEDUP_REMOVED lines=8> */
[----:B------:R-:W-:Y:S02]  /*0080*/  USHF.R.S32.HI UR4, URZ, 0x1f, UR5 ;  /* 0x0000001f3f047899 */ /* 0x000fe40008011405 */
[----:B------:R-:W-:Y:S01]  /*0090*/  ULDC.64 UR6, c[0x0][0x118] ;  /* 0x0000460000067ab9 */ /* 0x000fe20000000a00 */
[----:B------:R-:W2:Y:S01]  /*00a0*/  S2R R13, SR_CTAID.Y ;  /* 0x00000000000d7919 */ /* 0x000ea20000002600 */
[----:B------:R-:W-:-:S04]  /*00b0*/  ULEA.HI UR4, UR4, UR5, URZ, 0x2 ;  /* 0x0000000504047291 */ /* 0x000fc8000f8f103f */
[----:B------:R-:W-:Y:S01]  /*00c0*/  USHF.R.S32.HI UR4, URZ, 0x2, UR4 ;  /* 0x000000023f047899 */ /* 0x000fe20008011404 */
[----:B0-----:R0:W3:Y:S01]  /*00d0*/  I2F.U32 R12, R14 ;  /* 0x0000000e000c7306 */ /* 0x0010e20000201000 */
[----:B------:R-:W-:Y:S02]  /*00e0*/  SHF.R.U32.HI R7, RZ, 0x3, R14 ;  /* 0x00000003ff077819 */ /* 0x000fe4000001160e */
[C---:B------:R-:W-:Y:S02]  /*00f0*/  SHF.L.U32 R10, R14.reuse, 0x2, RZ ;  /* 0x000000020e0a7819 */ /* 0x040fe400000006ff */
[----:B------:R-:W-:Y:S02]  /*0100*/  LOP3.LUT R8, R14, 0x1f, RZ, 0xc0, !PT ;  /* 0x0000001f0e087812 */ /* 0x000fe400078ec0ff */
[----:B------:R-:W-:Y:S01]  /*0110*/  LOP3.LUT R7, R7, 0x1ffffffc, RZ, 0xc0, !PT ;  /* 0x1ffffffc07077812 */ /* 0x000fe200078ec0ff */
[----:B--2---:R-:W-:Y:S01]  /*0120*/  IMAD R9, R0, c[0x0][0x10], R13 ;  /* 0x0000040000097a24 */ /* 0x004fe200078e020d */
[----:B01----:R-:W-:-:S02]  /*0130*/  LOP3.LUT R6, R10, 0x7c, RZ, 0xc0, !PT ;  /* 0x0000007c0a067812 */ /* 0x003fc400078ec0ff */
.L_x_43:
[----:B------:R-:W-:Y:S01]  /*0140*/  ISETP.GE.AND P1, PT, R14, UR4, PT ;  /* 0x000000040e007c0c */ /* 0x000fe2000bf26270 */
[----:B------:R-:W-:Y:S01]  /*0150*/  BSSY B0, `(.L_x_31) ;  /* 0x0000059000007945 */ /* 0x000fe20003800000 */
[----:B------:R-:W-:-:S11]  /*0160*/  IMAD.MOV.U32 R15, RZ, RZ, -0x1f528714 ;  /* 0xe0ad78ecff0f7424 */ /* 0x000fd600078e00ff */
[----:B------:R-:W-:Y:S05]  /*0170*/  @P1 BRA `(.L_x_32) ;  /* 0x0000056000001947 */ /* 0x000fea0003800000 */
        /* <DEDUP_REMOVED lines=16> */
[----:B------:R-:W-:-:S04]  /*0280*/  @P0 IADD3 R3, R3, -c[0x0][0x17c], RZ ;  /* 0x80005f0003030a10 */ /* 0x000fc80007ffe0ff */
[----:B------:R-:W-:-:S13]  /*0290*/  ISETP.GE.U32.AND P0, PT, R3, c[0x0][0x17c], PT ;  /* 0x00005f0003007a0c */ /* 0x000fda0003f06070 */
[----:B------:R-:W-:Y:S02]  /*02a0*/  @P0 IADD3 R3, R3, -c[0x0][0x17c], RZ ;  /* 0x80005f0003030a10 */ /* 0x000fe40007ffe0ff */
[----:B------:R-:W-:Y:S02]  /*02b0*/  @!P2 LOP3.LUT R3, RZ, c[0x0][0x17c], RZ, 0x33, !PT ;  /* 0x00005f00ff03aa12 */ /* 0x000fe400078e33ff */
[----:B------:R-:W-:-:S03]  /*02c0*/  ISETP.NE.U32.AND P0, PT, RZ, c[0x0][0x168], PT ;  /* 0x00005a00ff007a0c */ /* 0x000fc60003f05070 */
[----:B------:R-:W-:Y:S01]  /*02d0*/  IMAD R2, R3, c[0x0][0x188], R18 ;  /* 0x0000620003027a24 */ /* 0x000fe200078e0212 */
[----:B------:R-:W-:Y:S01]  /*02e0*/  ISETP.NE.AND.EX P0, PT, RZ, c[0x0][0x16c], PT, P0 ;  /* 0x00005b00ff007a0c */ /* 0x000fe20003f05300 */
[----:B------:R-:W-:-:S03]  /*02f0*/  IMAD.MOV.U32 R3, RZ, RZ, 0x8 ;  /* 0x00000008ff037424 */ /* 0x000fc600078e00ff */
[----:B------:R-:W-:Y:S01]  /*0300*/  SHF.R.U32.HI R2, RZ, 0x2, R2 ;  /* 0x00000002ff027819 */ /* 0x000fe20000011602 */
[----:B------:R-:W-:-:S04]  /*0310*/  IMAD.WIDE.U32 R4, R0, R3, c[0x0][0x160] ;  /* 0x0000580000047625 */ /* 0x000fc800078e0003 */
[----:B------:R-:W-:Y:S01]  /*0320*/  IMAD.WIDE.U32 R2, R2, R3, c[0x0][0x170] ;  /* 0x00005c0002027625 */ /* 0x000fe200078e0003 */
[----:B------:R0:W5:Y:S04]  /*0330*/  LDG.E R15, [R4.64] ;  /* 0x00000006040f7981 */ /* 0x000168000c1e1900 */
[----:B------:R0:W5:Y:S04]  /*0340*/  LDG.E R16, [R4.64+0x4] ;  /* 0x0000040604107981 */ /* 0x000168000c1e1900 */
[----:B------:R1:W5:Y:S04]  /*0350*/  LDG.E R19, [R2.64] ;  /* 0x0000000602137981 */ /* 0x000368000c1e1900 */
[----:B------:R1:W5:Y:S01]  /*0360*/  LDG.E R17, [R2.64+0x4] ;  /* 0x0000040602117981 */ /* 0x000362000c1e1900 */
[----:B0-----:R-:W-:-:S02]  /*0370*/  PRMT R5, RZ, 0x5410, RZ ;  /* 0x00005410ff057816 */ /* 0x001fc400000000ff */
[----:B-1----:R-:W-:Y:S01]  /*0380*/  PRMT R3, RZ, 0x5410, RZ ;  /* 0x00005410ff037816 */ /* 0x002fe200000000ff */
[----:B------:R-:W-:Y:S05]  /*0390*/  @!P0 BRA `(.L_x_33) ;  /* 0x000001a000008947 */ /* 0x000fea0003800000 */
[----:B------:R-:W0:Y:S01]  /*03a0*/  I2F.U32.RP R4, c[0x0][0x17c] ;  /* 0x00005f0000047b06 */ /* 0x000e220000209000 */
[----:B------:R-:W-:-:S07]  /*03b0*/  ISETP.NE.U32.AND P3, PT, RZ, c[0x0][0x17c], PT ;  /* 0x00005f00ff007a0c */ /* 0x000fce0003f65070 */
[----:B0-----:R-:W0:Y:S02]  /*03c0*/  MUFU.RCP R4, R4 ;  /* 0x0000000400047308 */ /* 0x001e240000001000 */
[----:B0-----:R-:W-:-:S06]  /*03d0*/  IADD3 R2, R4, 0xffffffe, RZ ;  /* 0x0ffffffe04027810 */ /* 0x001fcc0007ffe0ff */
[----:B------:R0:W1:Y:S02]  /*03e0*/  F2I.FTZ.U32.TRUNC.NTZ R3, R2 ;  /* 0x0000000200037305 */ /* 0x000064000021f000 */
[----:B0-----:R-:W-:Y:S01]  /*03f0*/  IMAD.MOV.U32 R2, RZ, RZ, RZ ;  /* 0x000000ffff027224 */ /* 0x001fe200078e00ff */
[----:B-1----:R-:W-:-:S05]  /*0400*/  IADD3 R5, RZ, -R3, RZ ;  /* 0x80000003ff057210 */ /* 0x002fca0007ffe0ff */
[----:B------:R-:W-:-:S04]  /*0410*/  IMAD R5, R5, c[0x0][0x17c], RZ ;  /* 0x00005f0005057a24 */ /* 0x000fc800078e02ff */
[----:B------:R-:W-:-:S04]  /*0420*/  IMAD.HI.U32 R22, R3, R5, R2 ;  /* 0x0000000503167227 */ /* 0x000fc800078e0002 */
[----:B------:R-:W-:Y:S02]  /*0430*/  IMAD.MOV.U32 R2, RZ, RZ, 0x8 ;  /* 0x00000008ff027424 */ /* 0x000fe400078e00ff */
[----:B------:R-:W-:-:S05]  /*0440*/  IMAD.HI.U32 R3, R22, R13, RZ ;  /* 0x0000000d16037227 */ /* 0x000fca00078e00ff */
[----:B------:R-:W-:-:S05]  /*0450*/  IADD3 R22, -R3, RZ, RZ ;  /* 0x000000ff03167210 */ /* 0x000fca0007ffe1ff */
        /* <DEDUP_REMOVED lines=9> */
[----:B------:R-:W-:-:S05]  /*04f0*/  IMAD.WIDE.U32 R2, R3, R2, c[0x0][0x168] ;  /* 0x00005a0003027625 */ /* 0x000fca00078e0002 */
[----:B------:R-:W2:Y:S04]  /*0500*/  LDG.E R4, [R2.64] ;  /* 0x0000000602047981 */ /* 0x000ea8000c1e1900 */
[----:B------:R-:W4:Y:S01]  /*0510*/  LDG.E R18, [R2.64+0x4] ;  /* 0x0000040602127981 */ /* 0x000f22000c1e1900 */
[----:B--2---:R-:W-:Y:S02]  /*0520*/  PRMT R5, R4, 0x5432, R4 ;  /* 0x0000543204057816 */ /* 0x004fe40000000004 */
[----:B----4-:R-:W-:-:S03]  /*0530*/  PRMT R3, R18, 0x5432, R18 ;  /* 0x0000543212037816 */ /* 0x010fc60000000012 */
.L_x_33:
[----:B------:R-:W-:Y:S02]  /*0540*/  HADD2.F32 R21, -RZ, R5.H1_H1 ;  /* 0x30000005ff157230 */ /* 0x000fe40000004100 */
[----:B-----5:R-:W-:Y:S02]  /*0550*/  HADD2.F32 R2, -RZ, R15.H0_H0 ;  /* 0x2000000fff027230 */ /* 0x020fe40000004100 */
[----:B------:R-:W-:-:S02]  /*0560*/  HADD2.F32 R4, -RZ, R5.H0_H0 ;  /* 0x20000005ff047230 */ /* 0x000fc40000004100 */
[----:B------:R-:W-:Y:S01]  /*0570*/  HADD2.F32 R15, -RZ, R15.H1_H1 ;  /* 0x3000000fff0f7230 */ /* 0x000fe20000004100 */
[----:B------:R-:W-:Y:S01]  /*0580*/  FFMA.FTZ R2, R2, c[0x0][0x18c], R21 ;  /* 0x0000630002027a23 */ /* 0x000fe20000010015 */
[--C-:B------:R-:W-:Y:S02]  /*0590*/  HADD2.F32 R5, -RZ, R19.reuse.H0_H0 ;  /* 0x20000013ff057230 */ /* 0x100fe40000004100 */
[----:B------:R-:W-:Y:S01]  /*05a0*/  HADD2.F32 R18, -RZ, R19.H1_H1 ;  /* 0x30000013ff127230 */ /* 0x000fe20000004100 */
[----:B------:R-:W-:Y:S01]  /*05b0*/  FFMA.FTZ R15, R15, c[0x0][0x18c], R4 ;  /* 0x000063000f0f7a23 */ /* 0x000fe20000010004 */
[----:B------:R-:W-:Y:S01]  /*05c0*/  HADD2.F32 R19, -RZ, R3.H1_H1 ;  /* 0x30000003ff137230 */ /* 0x000fe20000004100 */
[----:B------:R-:W-:Y:S01]  /*05d0*/  FADD.FTZ R2, R2, R5 ;  /* 0x0000000502027221 */ /* 0x000fe20000010000 */
[----:B------:R-:W-:Y:S01]  /*05e0*/  HADD2.F32 R4, -RZ, R16.H0_H0 ;  /* 0x20000010ff047230 */ /* 0x000fe20000004100 */
[----:B------:R-:W-:Y:S01]  /*05f0*/  FADD.FTZ R5, R15, R18 ;  /* 0x000000120f057221 */ /* 0x000fe20000010000 */
[----:B------:R-:W-:-:S02]  /*0600*/  HADD2.F32 R15, -RZ, R17.H0_H0 ;  /* 0x20000011ff0f7230 */ /* 0x000fc40000004100 */
[----:B------:R-:W-:Y:S01]  /*0610*/  HADD2.F32 R16, -RZ, R16.H1_H1 ;  /* 0x30000010ff107230 */ /* 0x000fe20000004100 */
[----:B------:R-:W-:Y:S01]  /*0620*/  FFMA.FTZ R4, R4, c[0x0][0x18c], R19 ;  /* 0x0000630004047a23 */ /* 0x000fe20000010013 */
[-C--:B------:R-:W-:Y:S01]  /*0630*/  FSETP.GT.FTZ.AND P0, PT, R2, R5.reuse, PT ;  /* 0x000000050200720b */ /* 0x080fe20003f14000 */
[----:B------:R-:W-:Y:S02]  /*0640*/  HADD2.F32 R19, -RZ, R3.H0_H0 ;  /* 0x20000003ff137230 */ /* 0x000fe40000004100 */
[----:B------:R-:W-:Y:S01]  /*0650*/  FADD.FTZ R3, R4, R15 ;  /* 0x0000000f04037221 */ /* 0x000fe20000010000 */
[----:B------:R-:W-:Y:S01]  /*0660*/  FSEL R18, R2, R5, P0 ;  /* 0x0000000502127208 */ /* 0x000fe20000000000 */
[----:B------:R-:W-:Y:S01]  /*0670*/  HADD2.F32 R17, -RZ, R17.H1_H1 ;  /* 0x30000011ff117230 */ /* 0x000fe20000004100 */
[----:B------:R-:W-:Y:S02]  /*0680*/  FFMA.FTZ R16, R16, c[0x0][0x18c], R19 ;  /* 0x0000630010107a23 */ /* 0x000fe40000010013 */
[----:B------:R-:W-:-:S02]  /*0690*/  FSETP.GT.FTZ.AND P0, PT, R18, R3, PT ;  /* 0x000000031200720b */ /* 0x000fc40003f14000 */
[----:B------:R-:W-:Y:S02]  /*06a0*/  FADD.FTZ R4, R16, R17 ;  /* 0x0000001110047221 */ /* 0x000fe40000010000 */
[----:B------:R-:W-:-:S04]  /*06b0*/  FSEL R15, R18, R3, P0 ;  /* 0x00000003120f7208 */ /* 0x000fc80000000000 */
[----:B------:R-:W-:-:S04]  /*06c0*/  FSETP.GT.FTZ.AND P0, PT, R15, R4, PT ;  /* 0x000000040f00720b */ /* 0x000fc80003f14000 */
[----:B------:R-:W-:-:S04]  /*06d0*/  FSEL R15, R15, R4, P0 ;  /* 0x000000040f0f7208 */ /* 0x000fc80000000000 */
.L_x_32:
[----:B------:R-:W-:Y:S05]  /*06e0*/  BSYNC B0 ;  /* 0x0000000000007941 */ /* 0x000fea0003800000 */
.L_x_31:
[----:B------:R-:W-:-:S04]  /*06f0*/  MOV R16, c[0x0][0x0] ;  /* 0x0000000000107a02 */ /* 0x000fc80000000f00 */
[----:B------:R-:W-:-:S13]  /*0700*/  ISETP.GE.AND P0, PT, R16, 0x21, PT ;  /* 0x000000211000780c */ /* 0x000fda0003f06270 */
[----:B------:R-:W-:Y:S05]  /*0710*/  @!P0 BRA `(.L_x_34) ;  /* 0x000001c000008947 */ /* 0x000fea0003800000 */
[----:B------:R-:W0:Y:S01]  /*0720*/  SHFL.BFLY PT, R16, R15, 0x10, 0x1f ;  /* 0x0e001f000f107f89 */ /* 0x000e2200000e0000 */
[----:B------:R-:W-:Y:S01]  /*0730*/  ISETP.NE.AND P2, PT, R8, RZ, PT ;  /* 0x000000ff0800720c */ /* 0x000fe20003f45270 */
[----:B------:R-:W-:-:S05]  /*0740*/  FMUL.FTZ R21, R20, 0.03125 ;  /* 0x3d00000014157820 */ /* 0x000fca0000410000 */
[----:B---3--:R-:W-:Y:S02]  /*0750*/  FSETP.GT.FTZ.AND P3, PT, R21, R12, PT ;  /* 0x0000000c1500720b */ /* 0x008fe40003f74000 */
[----:B0-----:R-:W-:Y:S01]  /*0760*/  FMNMX.FTZ R16, R16, R15, !PT ;  /* 0x0000000f10107209 */ /* 0x001fe20007810000 */
[----:B------:R-:W-:-:S04]  /*0770*/  IMAD.MOV.U32 R15, RZ, RZ, -0x1f528714 ;  /* 0xe0ad78ecff0f7424 */ /* 0x000fc800078e00ff */
        /* <DEDUP_REMOVED lines=22> */
.L_x_34:
        /* <DEDUP_REMOVED lines=10> */
.L_x_35:
[----:B------:R-:W-:Y:S01]  /*0980*/  ISETP.NE.AND P2, PT, R14, RZ, PT ;  /* 0x000000ff0e00720c */ /* 0x000fe20003f45270 */
[----:B------:R-:W-:Y:S01]  /*0990*/  BSSY B0, `(.L_x_36) ;  /* 0x0000014000007945 */ /* 0x000fe20003800000 */
[----:B------:R-:W-:Y:S01]  /*09a0*/  HFMA2.MMA R15, -RZ, RZ, 0, 0 ;  /* 0x00000000ff0f7435 */ /* 0x000fe200000001ff */
[----:B------:R-:W-:Y:S01]  /*09b0*/  CS2R R16, SRZ ;  /* 0x0000000000107805 */ /* 0x000fe2000001ff00 */
[----:B------:R-:W-:-:S09]  /*09c0*/  IMAD.MOV.U32 R18, RZ, RZ, RZ ;  /* 0x000000ffff127224 */ /* 0x000fd200078e00ff */
[----:B------:R0:W-:Y:S04]  /*09d0*/  @!P2 STS [0x4], R22 ;  /* 0x00000416ff00a388 */ /* 0x0001e80000000800 */
[----:B------:R-:W-:Y:S06]  /*09e0*/  BAR.SYNC.DEFER_BLOCKING 0x0 ;  /* 0x0000000000007b1d */ /* 0x000fec0000010000 */
[----:B------:R-:W-:Y:S05]  /*09f0*/  @P1 BRA `(.L_x_37) ;  /* 0x000000d000001947 */ /* 0x000fea0003800000 */
[----:B0-----:R-:W0:Y:S02]  /*0a00*/  LDS R17, [0x4] ;  /* 0x00000400ff117984 */ /* 0x001e240000000800 */
[----:B0-----:R-:W-:-:S02]  /*0a10*/  FADD.FTZ R2, -R17, R2 ;  /* 0x0000000211027221 */ /* 0x001fc40000010100 */
[C---:B------:R-:W-:Y:S02]  /*0a20*/  FADD.FTZ R5, -R17.reuse, R5 ;  /* 0x0000000511057221 */ /* 0x040fe40000010100 */
[C---:B------:R-:W-:Y:S02]  /*0a30*/  FADD.FTZ R3, -R17.reuse, R3 ;  /* 0x0000000311037221 */ /* 0x040fe40000010100 */
[----:B------:R-:W-:Y:S02]  /*0a40*/  FADD.FTZ R4, -R17, R4 ;  /* 0x0000000411047221 */ /* 0x000fe40000010100 */
[----:B------:R-:W-:Y:S02]  /*0a50*/  FMUL.FTZ R2, R2, 1.4426950216293334961 ;  /* 0x3fb8aa3b02027820 */ /* 0x000fe40000410000 */
[----:B------:R-:W-:Y:S02]  /*0a60*/  FMUL.FTZ R5, R5, 1.4426950216293334961 ;  /* 0x3fb8aa3b05057820 */ /* 0x000fe40000410000 */
[----:B------:R-:W-:Y:S01]  /*0a70*/  FMUL.FTZ R3, R3, 1.4426950216293334961 ;  /* 0x3fb8aa3b03037820 */ /* 0x000fe20000410000 */
[----:B------:R0:W1:Y:S01]  /*0a80*/  MUFU.EX2 R15, R2 ;  /* 0x00000002000f7308 */ /* 0x0000620000000800 */
[----:B------:R-:W-:-:S07]  /*0a90*/  FMUL.FTZ R4, R4, 1.4426950216293334961 ;  /* 0x3fb8aa3b04047820 */ /* 0x000fce0000410000 */
[----:B------:R0:W2:Y:S08]  /*0aa0*/  MUFU.EX2 R16, R5 ;  /* 0x0000000500107308 */ /* 0x0000b00000000800 */
[----:B------:R0:W4:Y:S08]  /*0ab0*/  MUFU.EX2 R17, R3 ;  /* 0x0000000300117308 */ /* 0x0001300000000800 */
[----:B------:R0:W3:Y:S02]  /*0ac0*/  MUFU.EX2 R18, R4 ;  /* 0x0000000400127308 */ /* 0x0000e40000000800 */
.L_x_37:
[----:B012---:R-:W-:Y:S05]  /*0ad0*/  BSYNC B0 ;  /* 0x0000000000007941 */ /* 0x007fea0003800000 */
.L_x_36:
[----:B------:R-:W-:-:S04]  /*0ae0*/  FADD.FTZ R2, R15, R16 ;  /* 0x000000100f027221 */ /* 0x000fc80000010000 */
[----:B----4-:R-:W-:-:S04]  /*0af0*/  FADD.FTZ R3, R17, R2 ;  /* 0x0000000211037221 */ /* 0x010fc80000010000 */
[----:B---3--:R-:W-:Y:S01]  /*0b00*/  FADD.FTZ R19, R18, R3 ;  /* 0x0000000312137221 */ /* 0x008fe20000010000 */
[----:B------:R-:W-:Y:S05]  /*0b10*/  @!P0 BRA `(.L_x_38) ;  /* 0x000001c000008947 */ /* 0x000fea0003800000 */
[----:B------:R-:W0:Y:S01]  /*0b20*/  SHFL.BFLY PT, R2, R19, 0x10, 0x1f ;  /* 0x0e001f0013027f89 */ /* 0x000e2200000e0000 */
[----:B------:R-:W-:Y:S01]  /*0b30*/  ISETP.NE.AND P0, PT, R8, RZ, PT ;  /* 0x000000ff0800720c */ /* 0x000fe20003f05270 */
[----:B------:R-:W-:-:S05]  /*0b40*/  FMUL.FTZ R21, R20, 0.03125 ;  /* 0x3d00000014157820 */ /* 0x000fca0000410000 */
[----:B------:R-:W-:Y:S01]  /*0b50*/  FSETP.GT.FTZ.AND P3, PT, R21, R12, PT ;  /* 0x0000000c1500720b */ /* 0x000fe20003f74000 */
[----:B0-----:R-:W-:-:S05]  /*0b60*/  FADD.FTZ R2, R19, R2 ;  /* 0x0000000213027221 */ /* 0x001fca0000010000 */
[----:B------:R-:W0:Y:S02]  /*0b70*/  SHFL.BFLY PT, R3, R2, 0x8, 0x1f ;  /* 0x0d001f0002037f89 */ /* 0x000e2400000e0000 */
[----:B0-----:R-:W-:Y:S01]  /*0b80*/  FADD.FTZ R3, R2, R3 ;  /* 0x0000000302037221 */ /* 0x001fe20000010000 */
[----:B------:R-:W-:-:S04]  /*0b90*/  MOV R2, RZ ;  /* 0x000000ff00027202 */ /* 0x000fc80000000f00 */
        /* <DEDUP_REMOVED lines=20> */
.L_x_38:
        /* <DEDUP_REMOVED lines=10> */
.L_x_39:
[----:B------:R-:W-:Y:S01]  /*0d80*/  @!P2 FADD.FTZ R22, R22, 9.9999999747524270788e-07 ;  /* 0x358637bd1616a421 */ /* 0x000fe20000010000 */
[----:B------:R-:W-:Y:S03]  /*0d90*/  BSSY B0, `(.L_x_40) ;  /* 0x0000011000007945 */ /* 0x000fe60003800000 */
[----:B------:R-:W0:Y:S02]  /*0da0*/  @!P2 MUFU.RCP R2, R22 ;  /* 0x000000160002a308 */ /* 0x000e240000001000 */
[----:B0-----:R-:W-:-:S05]  /*0db0*/  @!P2 FADD.FTZ R2, R2, -RZ ;  /* 0x800000ff0202a221 */ /* 0x001fca0000010000 */
[----:B------:R0:W-:Y:S04]  /*0dc0*/  @!P2 STS [RZ], R2 ;  /* 0x00000002ff00a388 */ /* 0x0001e80000000800 */
[----:B------:R-:W-:Y:S06]  /*0dd0*/  BAR.SYNC.DEFER_BLOCKING 0x0 ;  /* 0x0000000000007b1d */ /* 0x000fec0000010000 */
[----:B------:R-:W-:Y:S05]  /*0de0*/  @P1 BRA `(.L_x_41) ;  /* 0x000000b000001947 */ /* 0x000fea0003800000 */
[----:B0-----:R-:W0:Y:S01]  /*0df0*/  LDS R2, [RZ] ;  /* 0x00000000ff027984 */ /* 0x001e220000000800 */
[----:B------:R-:W-:-:S02]  /*0e00*/  IMAD.MOV.U32 R3, RZ, RZ, 0x8 ;  /* 0x00000008ff037424 */ /* 0x000fc400078e00ff */
[-C--:B0-----:R-:W-:Y:S02]  /*0e10*/  FMUL.FTZ R15, R15, R2.reuse ;  /* 0x000000020f0f7220 */ /* 0x081fe40000410000 */
[-C--:B------:R-:W-:Y:S02]  /*0e20*/  FMUL.FTZ R16, R16, R2.reuse ;  /* 0x0000000210107220 */ /* 0x080fe40000410000 */
[-C--:B------:R-:W-:Y:S02]  /*0e30*/  FMUL.FTZ R17, R17, R2.reuse ;  /* 0x0000000211117220 */ /* 0x080fe40000410000 */
[----:B------:R-:W-:Y:S01]  /*0e40*/  FMUL.FTZ R18, R18, R2 ;  /* 0x0000000212127220 */ /* 0x000fe20000410000 */
[----:B------:R-:W-:Y:S01]  /*0e50*/  F2FP.PACK_AB R5, R16, R15 ;  /* 0x0000000f1005723e */ /* 0x000fe200000000ff */
[----:B------:R-:W-:-:S03]  /*0e60*/  IMAD.WIDE R2, R0, R3, c[0x0][0x160] ;  /* 0x0000580000027625 */ /* 0x000fc600078e0203 */
[----:B------:R-:W-:Y:S02]  /*0e70*/  F2FP.PACK_AB R19, R18, R17 ;  /* 0x000000111213723e */ /* 0x000fe400000000ff */
[----:B------:R0:W-:Y:S04]  /*0e80*/  STG.E [R2.64], R5 ;  /* 0x0000000502007986 */ /* 0x0001e8000c101906 */
[----:B------:R0:W-:Y:S02]  /*0e90*/  STG.E [R2.64+0x4], R19 ;  /* 0x0000041302007986 */ /* 0x0001e4000c101906 */
.L_x_41:
[----:B0-----:R-:W-:Y:S05]  /*0ea0*/  BSYNC B0 ;  /* 0x0000000000007941 */ /* 0x001fea0003800000 */
.L_x_40:
[----:B------:R-:W-:Y:S01]  /*0eb0*/  IADD3 R11, R11, c[0x0][0xc], RZ ;  /* 0x000003000b0b7a10 */ /* 0x000fe20007ffe0ff */
[----:B------:R-:W-:Y:S01]  /*0ec0*/  IMAD.MOV.U32 R3, RZ, RZ, R17 ;  /* 0x000000ffff037224 */ /* 0x000fe200078e0011 */
[----:B------:R-:W-:Y:S01]  /*0ed0*/  MOV R4, R18 ;  /* 0x0000001200047202 */ /* 0x000fe20000000f00 */
[----:B------:R-:W-:Y:S01]  /*0ee0*/  IMAD.MOV.U32 R2, RZ, RZ, R15 ;  /* 0x000000ffff027224 */ /* 0x000fe200078e000f */
[----:B------:R-:W-:-:S02]  /*0ef0*/  ISETP.GE.AND P0, PT, R11, c[0x0][0x184], PT ;  /* 0x000061000b007a0c */ /* 0x000fc40003f06270 */
[----:B------:R-:W-:-:S11]  /*0f00*/  MOV R5, R16 ;  /* 0x0000001000057202 */ /* 0x000fd60000000f00 */
[----:B------:R-:W-:Y:S01]  /*0f10*/  @P0 CALL.REL.NOINC `(.L_x_42) ;  /* 0x0000001000000944 */ /* 0x000fe20003c00000 */
[----:B------:R-:W-:Y:S05]  /*0f20*/  BRA `(.L_x_43) ;  /* 0xfffff21000007947 */ /* 0x000fea000383ffff */
.L_x_42:
[----:B------:R-:W-:Y:S05]  /*0f30*/  EXIT ;  /* 0x000000000000794d */ /* 0x000fea0003800000 */
.L_x_44:
        /* <DEDUP_REMOVED lines=12> */
.L_x_524:


//--------------------- .text._ZN17fastertransformer38softmax_withRelPosBias_element4_kernelI6float4fEEvPT_PKS2_S5_iiiiif --------------------------
	.section	.text._ZN17fastertransformer38softmax_withRelPosBias_element4_kernelI6float4fEEvPT_PKS2_S5_iiiiif,"ax",@progbits
	.sectioninfo	@"SHI_REGISTERS=28"
	.align	128
        .global         _ZN17fastertransformer38softmax_withRelPosBias_element4_kernelI6float4fEEvPT_PKS2_S5_iiiiif
        .type           _ZN17fastertransformer38softmax_withRelPosBias_element4_kernelI6float4fEEvPT_PKS2_S5_iiiiif,@function
        .size           _ZN17fastertransformer38softmax_withRelPosBias_element4_kernelI6float4fEEvPT_PKS2_S5_iiiiif,(.L_x_525 - _ZN17fastertransformer38softmax_withRelPosBias_element4_kernelI6float4fEEvPT_PKS2_S5_iiiiif)
        .other          _ZN17fastertransformer38softmax_withRelPosBias_element4_kernelI6float4fEEvPT_PKS2_S5_iiiiif,@"STO_CUDA_ENTRY STV_DEFAULT"
_ZN17fastertransformer38softmax_withRelPosBias_element4_kernelI6float4fEEvPT_PKS2_S5_iiiiif:
.text._ZN17fastertransformer38softmax_withRelPosBias_element4_kernelI6float4fEEvPT_PKS2_S5_iiiiif:
[----:B------:R-:W-:Y:S02]  /*0000*/  MOV R1, c[0x0][0x28] ;  /* 0x00000a0000017a02 */ /* 0x000fe40000000f00 */
        /* <DEDUP_REMOVED lines=13> */
[C---:B------:R-:W-:Y:S01]  /*00e0*/  IMAD.SHL.U32 R18, R0.reuse, 0x4, RZ ;  /* 0x0000000400127824 */ /* 0x040fe200078e00ff */
[----:B------:R-:W-:Y:S02]  /*00f0*/  SHF.R.U32.HI R21, RZ, 0x3, R0 ;  /* 0x00000003ff157819 */ /* 0x000fe40000011600 */
[----:B------:R-:W-:Y:S02]  /*0100*/  LOP3.LUT R20, R0, 0x1f, RZ, 0xc0, !PT ;  /* 0x0000001f00147812 */ /* 0x000fe400078ec0ff */
[----:B------:R-:W-:Y:S01]  /*0110*/  LOP3.LUT R21, R21, 0x1ffffffc, RZ, 0xc0, !PT ;  /* 0x1ffffffc15157812 */ /* 0x000fe200078ec0ff */
[----:B--2---:R-:W-:Y:S01]  /*0120*/  IMAD R19, R19, c[0x0][0x10], R2 ;  /* 0x0000040013137a24 */ /* 0x004fe200078e0202 */
[----:B01----:R-:W-:Y:S02]  /*0130*/  LOP3.LUT R22, R18, 0x7c, RZ, 0xc0, !PT ;  /* 0x0000007c12167812 */ /* 0x003fe400078ec0ff */
.L_x_54:
[----:B------:R-:W-:Y:S01]  /*0140*/  ISETP.GE.AND P1, PT, R0, UR4, PT ;  /* 0x0000000400007c0c */ /* 0x000fe2000bf26270 */
[----:B------:R-:W-:Y:S01]  /*0150*/  BSSY B0, `(.L_x_45) ;  /* 0x0000049000007945 */ /* 0x000fe20003800000 */
[----:B0-----:R-:W-:-:S11]  /*0160*/  HFMA2.MMA R4, -RZ, RZ, -598.5, 40320 ;  /* 0xe0ad78ecff047435 */ /* 0x001fd600000001ff */
[----:B------:R-:W-:Y:S05]  /*0170*/  @P1 BRA `(.L_x_46) ;  /* 0x0000046000001947 */ /* 0x000fea0003800000 */
[----:B------:R-:W-:Y:S02]  /*0180*/  IMAD R14, R17, c[0x0][0x184], R18 ;  /* 0x00006100110e7a24 */ /* 0x000fe400078e0212 */
[----:B------:R-:W-:Y:S02]  /*0190*/  IMAD.MOV.U32 R12, RZ, RZ, 0x10 ;  /* 0x00000010ff0c7424 */ /* 0x000fe400078e00ff */
[----:B------:R-:W-:-:S05]  /*01a0*/  IMAD R23, R19, c[0x0][0x188], R14 ;  /* 0x0000620013177a24 */ /* 0x000fca00078e020e */
[----:B------:R-:W-:-:S05]  /*01b0*/  SHF.R.U32.HI R23, RZ, 0x2, R23 ;  /* 0x00000002ff177819 */ /* 0x000fca0000011617 */
[----:B------:R-:W-:-:S06]  /*01c0*/  IMAD.WIDE.U32 R4, R23, R12, c[0x0][0x160] ;  /* 0x0000580017047625 */ /* 0x000fcc00078e000c */
[----:B------:R-:W5:Y:S01]  /*01d0*/  LDG.E.128 R4, [R4.64] ;  /* 0x0000000604047981 */ /* 0x000f62000c1e1d00 */
        /* <DEDUP_REMOVED lines=9> */
[----:B------:R-:W-:Y:S02]  /*0270*/  IMAD.MOV.U32 R9, RZ, RZ, RZ ;  /* 0x000000ffff097224 */ /* 0x000fe400078e00ff */
[----:B------:R-:W-:-:S05]  /*0280*/  IMAD.HI.U32 R11, R11, R2, RZ ;  /* 0x000000020b0b7227 */ /* 0x000fca00078e00ff */
[----:B------:R-:W-:-:S05]  /*0290*/  IADD3 R11, -R11, RZ, RZ ;  /* 0x000000ff0b0b7210 */ /* 0x000fca0007ffe1ff */
[----:B------:R-:W-:-:S05]  /*02a0*/  IMAD R11, R11, c[0x0][0x17c], R2 ;  /* 0x00005f000b0b7a24 */ /* 0x000fca00078e0202 */
[----:B------:R-:W-:-:S13]  /*02b0*/  ISETP.GE.U32.AND P0, PT, R11, c[0x0][0x17c], PT ;  /* 0x00005f000b007a0c */ /* 0x000fda0003f06070 */
[----:B------:R-:W-:-:S04]  /*02c0*/  @P0 IADD3 R11, R11, -c[0x0][0x17c], RZ ;  /* 0x80005f000b0b0a10 */ /* 0x000fc80007ffe0ff */
[----:B------:R-:W-:-:S13]  /*02d0*/  ISETP.GE.U32.AND P0, PT, R11, c[0x0][0x17c], PT ;  /* 0x00005f000b007a0c */ /* 0x000fda0003f06070 */
[----:B------:R-:W-:Y:S02]  /*02e0*/  @P0 IADD3 R11, R11, -c[0x0][0x17c], RZ ;  /* 0x80005f000b0b0a10 */ /* 0x000fe40007ffe0ff */
[----:B------:R-:W-:Y:S02]  /*02f0*/  ISETP.NE.U32.AND P0, PT, RZ, c[0x0][0x168], PT ;  /* 0x00005a00ff007a0c */ /* 0x000fe40003f05070 */
[----:B------:R-:W-:Y:S02]  /*0300*/  @!P2 LOP3.LUT R11, RZ, c[0x0][0x17c], RZ, 0x33, !PT ;  /* 0x00005f00ff0baa12 */ /* 0x000fe400078e33ff */
[----:B------:R-:W-:-:S03]  /*0310*/  ISETP.NE.AND.EX P0, PT, RZ, c[0x0][0x16c], PT, P0 ;  /* 0x00005b00ff007a0c */ /* 0x000fc60003f05300 */
[----:B------:R-:W-:Y:S02]  /*0320*/  IMAD R8, R11, c[0x0][0x188], R14 ;  /* 0x000062000b087a24 */ /* 0x000fe400078e020e */
[----:B------:R-:W-:-:S03]  /*0330*/  CS2R R10, SRZ ;  /* 0x00000000000a7805 */ /* 0x000fc6000001ff00 */
[----:B------:R-:W-:Y:S02]  /*0340*/  SHF.R.U32.HI R13, RZ, 0x2, R8 ;  /* 0x00000002ff0d7819 */ /* 0x000fe40000011608 */
[----:B------:R-:W-:-:S03]  /*0350*/  MOV R8, RZ ;  /* 0x000000ff00087202 */ /* 0x000fc60000000f00 */
[----:B------:R-:W-:Y:S01]  /*0360*/  IMAD.WIDE.U32 R12, R13, R12, c[0x0][0x170] ;  /* 0x00005c000d0c7625 */ /* 0x000fe200078e000c */
        /* <DEDUP_REMOVED lines=23> */
[----:B------:R-:W5:Y:S02]  /*04e0*/  LDG.E.128 R8, [R8.64] ;  /* 0x0000000608087981 */ /* 0x000f64000c1e1d00 */
.L_x_47:
[----:B------:R-:W2:Y:S01]  /*04f0*/  LDG.E.128 R12, [R12.64] ;  /* 0x000000060c0c7981 */ /* 0x000ea2000c1e1d00 */
[----:B-----5:R-:W-:Y:S02]  /*0500*/  FFMA.FTZ R25, R4, c[0x0][0x18c], R8 ;  /* 0x0000630004197a23 */ /* 0x020fe40000010008 */
[----:B------:R-:W-:Y:S02]  /*0510*/  FFMA.FTZ R4, R5, c[0x0][0x18c], R9 ;  /* 0x0000630005047a23 */ /* 0x000fe40000010009 */
[----:B------:R-:W-:Y:S02]  /*0520*/  FFMA.FTZ R5, R6, c[0x0][0x18c], R10 ;  /* 0x0000630006057a23 */ /* 0x000fe4000001000a */
[----:B--2---:R-:W-:Y:S02]  /*0530*/  FADD.FTZ R8, R12, R25 ;  /* 0x000000190c087221 */ /* 0x004fe40000010000 */
[----:B------:R-:W-:Y:S02]  /*0540*/  FADD.FTZ R9, R13, R4 ;  /* 0x000000040d097221 */ /* 0x000fe40000010000 */
[----:B------:R-:W-:-:S02]  /*0550*/  FADD.FTZ R14, R14, R5 ;  /* 0x000000050e0e7221 */ /* 0x000fc40000010000 */
[----:B------:R-:W-:Y:S01]  /*0560*/  FFMA.FTZ R4, R7, c[0x0][0x18c], R11 ;  /* 0x0000630007047a23 */ /* 0x000fe2000001000b */
[----:B------:R-:W-:-:S03]  /*0570*/  FSETP.GT.FTZ.AND P0, PT, R8, R9, PT ;  /* 0x000000090800720b */ /* 0x000fc60003f14000 */
[----:B------:R-:W-:Y:S01]  /*0580*/  FADD.FTZ R15, R15, R4 ;  /* 0x000000040f0f7221 */ /* 0x000fe20000010000 */
[----:B------:R-:W-:-:S04]  /*0590*/  FSEL R5, R8, R9, P0 ;  /* 0x0000000908057208 */ /* 0x000fc80000000000 */
[----:B------:R-:W-:-:S04]  /*05a0*/  FSETP.GT.FTZ.AND P0, PT, R5, R14, PT ;  /* 0x0000000e0500720b */ /* 0x000fc80003f14000 */
[----:B------:R-:W-:-:S04]  /*05b0*/  FSEL R4, R5, R14, P0 ;  /* 0x0000000e05047208 */ /* 0x000fc80000000000 */
[----:B------:R-:W-:-:S04]  /*05c0*/  FSETP.GT.FTZ.AND P0, PT, R4, R15, PT ;  /* 0x0000000f0400720b */ /* 0x000fc80003f14000 */
[----:B------:R-:W-:-:S04]  /*05d0*/  FSEL R4, R4, R15, P0 ;  /* 0x0000000f04047208 */ /* 0x000fc80000000000 */
.L_x_46:
[----:B------:R-:W-:Y:S05]  /*05e0*/  BSYNC B0 ;  /* 0x0000000000007941 */ /* 0x000fea0003800000 */
.L_x_45:
        /* <DEDUP_REMOVED lines=31> */
.L_x_48:
        /* <DEDUP_REMOVED lines=10> */
.L_x_49:
[----:B------:R-:W-:Y:S01]  /*0880*/  ISETP.NE.AND P2, PT, R0, RZ, PT ;  /* 0x000000ff0000720c */ /* 0x000fe20003f45270 */
[----:B------:R-:W-:Y:S01]  /*0890*/  BSSY B0, `(.L_x_50) ;  /* 0x0000013000007945 */ /* 0x000fe20003800000 */
[----:B------:R-:W-:Y:S01]  /*08a0*/  CS2R R6, SRZ ;  /* 0x0000000000067805 */ /* 0x000fe2000001ff00 */
[----:B------:R-:W-:-:S10]  /*08b0*/  CS2R R4, SRZ ;  /* 0x0000000000047805 */ /* 0x000fd4000001ff00 */
        /* <DEDUP_REMOVED lines=16> */
.L_x_51:
[----:B012---:R-:W-:Y:S05]  /*09c0*/  BSYNC B0 ;  /* 0x0000000000007941 */ /* 0x007fea0003800000 */
.L_x_50:
        /* <DEDUP_REMOVED lines=32> */
.L_x_52:
        /* <DEDUP_REMOVED lines=10> */
.L_x_53:
        /* <DEDUP_REMOVED lines=11> */
[-C--:B------:R-:W-:Y:S02]  /*0d20*/  @!P1 FMUL.FTZ R5, R5, R9.reuse ;  /* 0x0000000905059220 */ /* 0x080fe40000410000 */
[-C--:B------:R-:W-:Y:S01]  /*0d30*/  @!P1 FMUL.FTZ R6, R6, R9.reuse ;  /* 0x0000000906069220 */ /* 0x080fe20000410000 */
[----:B------:R-:W-:Y:S01]  /*0d40*/  MOV R8, R4 ;  /* 0x0000000400087202 */ /* 0x000fe20000000f00 */
[----:B------:R-:W-:Y:S02]  /*0d50*/  @!P1 FMUL.FTZ R7, R7, R9 ;  /* 0x0000000907079220 */ /* 0x000fe40000410000 */
[----:B------:R-:W-:Y:S01]  /*0d60*/  IMAD.MOV.U32 R9, RZ, RZ, R5 ;  /* 0x000000ffff097224 */ /* 0x000fe200078e0005 */
[----:B------:R-:W-:Y:S02]  /*0d70*/  MOV R14, R6 ;  /* 0x00000006000e7202 */ /* 0x000fe40000000f00 */
[----:B------:R0:W-:Y:S01]  /*0d80*/  @!P1 STG.E.128 [R10.64], R4 ;  /* 0x000000040a009986 */ /* 0x0001e2000c101d06 */
[----:B------:R-:W-:Y:S01]  /*0d90*/  MOV R15, R7 ;  /* 0x00000007000f7202 */ /* 0x000fe20000000f00 */
[----:B------:R-:W-:Y:S05]  /*0da0*/  @!P0 BRA `(.L_x_54) ;  /* 0xfffff39000008947 */ /* 0x000fea000383ffff */
[----:B------:R-:W-:Y:S05]  /*0db0*/  EXIT ;  /* 0x000000000000794d */ /* 0x000fea0003800000 */
.L_x_55:
        /* <DEDUP_REMOVED lines=12> */
.L_x_525:


//--------------------- .text._ZN17fastertransformer22add_head3Size_QKV_biasI6__halfEEvPKT_S4_PS2_S5_S5_iiiii --------------------------
	.section	.text._ZN17fastertransformer22add_head3Size_QKV_biasI6__halfEEvPKT_S4_PS2_S5_S5_iiiii,"ax",@progbits
	.sectioninfo	@"SHI_REGISTERS=16"
	.align	128
        .global         _ZN17fastertransformer22add_head3Size_QKV_biasI6__halfEEvPKT_S4_PS2_S5_S5_iiiii
        .type           _ZN17fastertransformer22add_head3Size_QKV_biasI6__halfEEvPKT_S4_PS2_S5_S5_iiiii,@function
        .size           _ZN17fastertransformer22add_head3Size_QKV_biasI6__halfEEvPKT_S4_PS2_S5_S5_iiiii,(.L_x_526 - _ZN17fastertransformer22add_head3Size_QKV_biasI6__halfEEvPKT_S4_PS2_S5_S5_iiiii)
        .other          _ZN17fastertransformer22add_head3Size_QKV_biasI6__halfEEvPKT_S4_PS2_S5_S5_iiiii,@"STO_CUDA_ENTRY STV_DEFAULT"
_ZN17fastertransformer22add_head3Size_QKV_biasI6__halfEEvPKT_S4_PS2_S5_S5_iiiii:
.text._ZN17fastertransformer22add_head3Size_QKV_biasI6__halfEEvPKT_S4_PS2_S5_S5_iiiii:
[----:B------:R-:W-:Y:S02]  /*0000*/  IMAD.MOV.U32 R1, RZ, RZ, c[0x0][0x28] ;  /* 0x00000a00ff017624 */ /* 0x000fe400078e00ff */
[----:B------:R-:W0:Y:S01]  /*0010*/  I2F.U32.RP R0, c[0x0][0x188] ;  /* 0x0000620000007b06 */ /* 0x000e220000209000 */
[----:B------:R-:W1:Y:S01]  /*0020*/  S2R R9, SR_CTAID.Z ;  /* 0x0000000000097919 */ /* 0x000e620000002700 */
[----:B------:R-:W-:Y:S01]  /*0030*/  ISETP.NE.U32.AND P1, PT, RZ, c[0x0][0x188], PT ;  /* 0x00006200ff007a0c */ /* 0x000fe20003f25070 */
[----:B------:R-:W-:Y:S01]  /*0040*/  ULDC.64 UR6, c[0x0][0x118] ;  /* 0x0000460000067ab9 */ /* 0x000fe20000000a00 */
[----:B------:R-:W-:Y:S01]  /*0050*/  ISETP.NE.U32.AND P2, PT, RZ, c[0x0][0x198], PT ;  /* 0x00006600ff007a0c */ /* 0x000fe20003f45070 */
[----:B------:R-:W2:Y:S01]  /*0060*/  S2R R11, SR_TID.X ;  /* 0x00000000000b7919 */ /* 0x000ea20000002100 */
[----:B------:R-:W-:Y:S02]  /*0070*/  MOV R8, c[0x0][0x170] ;  /* 0x00005c0000087a02 */ /* 0x000fe40000000f00 */
[----:B------:R-:W3:Y:S01]  /*0080*/  I2F.U32.RP R6, c[0x0][0x198] ;  /* 0x0000660000067b06 */ /* 0x000ee20000209000 */
[----:B------:R-:W-:-:S07]  /*0090*/  MOV R13, c[0x0][0x174] ;  /* 0x00005d00000d7a02 */ /* 0x000fce0000000f00 */
[----:B0-----:R-:W0:Y:S08]  /*00a0*/  MUFU.RCP R0, R0 ;  /* 0x0000000000007308 */ /* 0x001e300000001000 */
[----:B---3--:R-:W3:Y:S01]  /*00b0*/  MUFU.RCP R6, R6 ;  /* 0x0000000600067308 */ /* 0x008ee20000001000 */
[----:B0-----:R-:W-:-:S07]  /*00c0*/  IADD3 R2, R0, 0xffffffe, RZ ;  /* 0x0ffffffe00027810 */ /* 0x001fce0007ffe0ff */
[----:B------:R0:W4:Y:S01]  /*00d0*/  F2I.FTZ.U32.TRUNC.NTZ R3, R2 ;  /* 0x0000000200037305 */ /* 0x000122000021f000 */
[----:B---3--:R-:W-:Y:S02]  /*00e0*/  IADD3 R4, R6, 0xffffffe, RZ ;  /* 0x0ffffffe06047810 */ /* 0x008fe40007ffe0ff */
[----:B------:R-:W3:Y:S05]  /*00f0*/  S2R R6, SR_CTAID.Y ;  /* 0x0000000000067919 */ /* 0x000eea0000002600 */
[----:B------:R5:W1:Y:S01]  /*0100*/  F2I.FTZ.U32.TRUNC.NTZ R5, R4 ;  /* 0x0000000400057305 */ /* 0x000a62000021f000 */
[----:B0-----:R-:W-:Y:S01]  /*0110*/  HFMA2.MMA R2, -RZ, RZ, 0, 0 ;  /* 0x00000000ff027435 */ /* 0x001fe200000001ff */
[----:B----4-:R-:W-:Y:S01]  /*0120*/  IADD3 R7, RZ, -R3, RZ ;  /* 0x80000003ff077210 */ /* 0x010fe20007ffe0ff */
[----:B-----5:R-:W-:-:S04]  /*0130*/  IMAD.MOV.U32 R4, RZ, RZ, RZ ;  /* 0x000000ffff047224 */ /* 0x020fc800078e00ff */
[----:B------:R-:W-:Y:S02]  /*0140*/  IMAD R7, R7, c[0x0][0x188], RZ ;  /* 0x0000620007077a24 */ /* 0x000fe400078e02ff */
[----:B-1----:R-:W-:Y:S02]  /*0150*/  IMAD.MOV R0, RZ, RZ, -R5 ;  /* 0x000000ffff007224 */ /* 0x002fe400078e0a05 */
[----:B------:R-:W-:-:S04]  /*0160*/  IMAD.HI.U32 R2, R3, R7, R2 ;  /* 0x0000000703027227 */ /* 0x000fc800078e0002 */
[----:B------:R-:W-:Y:S02]  /*0170*/  IMAD R3, R0, c[0x0][0x198], RZ ;  /* 0x0000660000037a24 */ /* 0x000fe400078e02ff */
[----:B------:R-:W-:-:S04]  /*0180*/  IMAD.HI.U32 R2, R2, R9, RZ ;  /* 0x0000000902027227 */ /* 0x000fc800078e00ff */
[----:B------:R-:W-:Y:S01]  /*0190*/  IMAD.HI.U32 R4, R5, R3, R4 ;  /* 0x0000000305047227 */ /* 0x000fe200078e0004 */
[----:B------:R-:W-:-:S05]  /*01a0*/  IADD3 R0, -R2, RZ, RZ ;  /* 0x000000ff02007210 */ /* 0x000fca0007ffe1ff */
[----:B------:R-:W-:Y:S02]  /*01b0*/  IMAD R0, R0, c[0x0][0x188], R9 ;  /* 0x0000620000007a24 */ /* 0x000fe400078e0209 */
[----:B--2---:R-:W-:Y:S01]  /*01c0*/  IMAD.HI.U32 R7, R4, R11, RZ ;  /* 0x0000000b04077227 */ /* 0x004fe200078e00ff */
[----:B------:R-:W0:Y:S02]  /*01d0*/  S2R R9, SR_CTAID.X ;  /* 0x0000000000097919 */ /* 0x000e240000002500 */
[----:B------:R-:W-:Y:S01]  /*01e0*/  ISETP.GE.U32.AND P3, PT, R0, c[0x0][0x188], PT ;  /* 0x0000620000007a0c */ /* 0x000fe20003f66070 */
[----:B------:R-:W-:-:S04]  /*01f0*/  IMAD.MOV R4, RZ, RZ, -R7 ;  /* 0x000000ffff047224 */ /* 0x000fc800078e0a07 */
[----:B------:R-:W-:-:S05]  /*0200*/  IMAD R3, R4, c[0x0][0x198], R11 ;  /* 0x0000660004037a24 */ /* 0x000fca00078e020b */
[----:B------:R-:W-:-:S03]  /*0210*/  ISETP.GE.U32.AND P4, PT, R3, c[0x0][0x198], PT ;  /* 0x0000660003007a0c */ /* 0x000fc60003f86070 */
[----:B------:R-:W-:Y:S02]  /*0220*/  @P3 IADD3 R0, R0, -c[0x0][0x188], RZ ;  /* 0x8000620000003a10 */ /* 0x000fe40007ffe0ff */
[----:B------:R-:W-:Y:S02]  /*0230*/  @P3 IADD3 R2, R2, 0x1, RZ ;  /* 0x0000000102023810 */ /* 0x000fe40007ffe0ff */
[C---:B------:R-:W-:Y:S02]  /*0240*/  ISETP.GE.U32.AND P0, PT, R0.reuse, c[0x0][0x188], PT ;  /* 0x0000620000007a0c */ /* 0x040fe40003f06070 */
[----:B------:R-:W-:-:S04]  /*0250*/  IADD3 R5, R0, -c[0x0][0x188], RZ ;  /* 0x8000620000057a10 */ /* 0x000fc80007ffe0ff */
[----:B------:R-:W-:Y:S02]  /*0260*/  @P4 IADD3 R3, R3, -c[0x0][0x198], RZ ;  /* 0x8000660003034a10 */ /* 0x000fe40007ffe0ff */
[----:B------:R-:W-:Y:S02]  /*0270*/  @P4 IADD3 R7, R7, 0x1, RZ ;  /* 0x0000000107074810 */ /* 0x000fe40007ffe0ff */
[----:B------:R-:W-:Y:S02]  /*0280*/  ISETP.GE.U32.AND P5, PT, R3, c[0x0][0x198], PT ;  /* 0x0000660003007a0c */ /* 0x000fe40003fa6070 */
[----:B------:R-:W-:Y:S02]  /*0290*/  LOP3.LUT R3, RZ, c[0x0][0x188], RZ, 0x33, !PT ;  /* 0x00006200ff037a12 */ /* 0x000fe400078e33ff */
[----:B------:R-:W-:-:S04]  /*02a0*/  @P0 IADD3 R2, R2, 0x1, RZ ;  /* 0x0000000102020810 */ /* 0x000fc80007ffe0ff */
[----:B------:R-:W-:-:S04]  /*02b0*/  SEL R2, R3, R2, !P1 ;  /* 0x0000000203027207 */ /* 0x000fc80004800000 */
[----:B------:R-:W-:Y:S02]  /*02c0*/  ISETP.NE.AND P3, PT, R2, RZ, PT ;  /* 0x000000ff0200720c */ /* 0x000fe40003f65270 */
[----:B------:R-:W-:Y:S02]  /*02d0*/  @P5 IADD3 R7, R7, 0x1, RZ ;  /* 0x0000000107075810 */ /* 0x000fe40007ffe0ff */
[----:B------:R-:W-:-:S05]  /*02e0*/  @!P2 LOP3.LUT R7, RZ, c[0x0][0x198], RZ, 0x33, !PT ;  /* 0x00006600ff07aa12 */ /* 0x000fca00078e33ff */
[----:B------:R-:W-:-:S04]  /*02f0*/  IMAD.MOV R4, RZ, RZ, -R7 ;  /* 0x000000ffff047224 */ /* 0x000fc800078e0a07 */
[----:B------:R-:W-:Y:S05]  /*0300*/  @!P3 BRA `(.L_x_56) ;  /* 0x000000500000b947 */ /* 0x000fea0003800000 */
[----:B0--3--:R-:W-:Y:S01]  /*0310*/  ISETP.NE.AND P2, PT, R2, 0x1, PT ;  /* 0x000000010200780c */ /* 0x009fe20003f45270 */
[----:B------:R-:W-:Y:S01]  /*0320*/  IMAD.MOV.U32 R8, RZ, RZ, c[0x0][0x178] ;  /* 0x00005e00ff087624 */ /* 0x000fe200078e00ff */
[----:B------:R-:W-:-:S11]  /*0330*/  MOV R13, c[0x0][0x17c] ;  /* 0x00005f00000d7a02 */ /* 0x000fd60000000f00 */
[----:B------:R-:W-:Y:S01]  /*0340*/  @P2 IMAD.MOV.U32 R8, RZ, RZ, c[0x0][0x180] ;  /* 0x00006000ff082624 */ /* 0x000fe200078e00ff */
[----:B------:R-:W-:Y:S02]  /*0350*/  @P2 MOV R13, c[0x0][0x184] ;  /* 0x00006100000d2a02 */ /* 0x000fe40000000f00 */
.L_x_56:
[----:B0--3--:R-:W-:Y:S01]  /*0360*/  @P1 SEL R3, R5, R0, P0 ;  /* 0x0000000005031207 */ /* 0x009fe20000000000 */
[----:B------:R-:W-:Y:S01]  /*0370*/  ULDC UR4, c[0x0][0x194] ;  /* 0x0000650000047ab9 */ /* 0x000fe20000000800 */
[----:B------:R-:W-:Y:S01]  /*0380*/  IMAD R0, R4, c[0x0][0x198], R11 ;  /* 0x0000660004007a24 */ /* 0x000fe200078e020b */
[----:B------:R-:W-:Y:S01]  /*0390*/  ULDC UR5, c[0x0][0x198] ;  /* 0x0000660000057ab9 */ /* 0x000fe20000000800 */
[----:B------:R-:W-:Y:S01]  /*03a0*/  IMAD R5, R7, 0x3, R2 ;  /* 0x0000000307057824 */ /* 0x000fe200078e0202 */
[----:B------:R-:W-:Y:S01]  /*03b0*/  UIMAD UR4, UR4, UR5, URZ ;  /* 0x00000005040472a4 */ /* 0x000fe2000f8e023f */
[----:B------:R-:W-:Y:S02]  /*03c0*/  IMAD R6, R3, c[0x0][0x18c], R6 ;  /* 0x0000630003067a24 */ /* 0x000fe400078e0206 */
[----:B------:R-:W-:Y:S01]  /*03d0*/  IMAD R5, R5, c[0x0][0x198], R0 ;  /* 0x0000660005057a24 */ /* 0x000fe200078e0200 */
[----:B------:R-:W-:Y:S01]  /*03e0*/  UIMAD UR4, UR4, 0x3, URZ ;  /* 0x00000003040478a4 */ /* 0x000fe2000f8e023f */
[----:B------:R-:W-:-:S02]  /*03f0*/  IMAD R2, R6, c[0x0][0x190], R9 ;  /* 0x0000640006027a24 */ /* 0x000fc400078e0209 */
[----:B------:R-:W-:-:S03]  /*0400*/  IMAD.MOV.U32 R10, RZ, RZ, 0x2 ;  /* 0x00000002ff0a7424 */ /* 0x000fc600078e00ff */
[----:B------:R-:W-:Y:S02]  /*0410*/  IMAD R4, R2, UR4, R5 ;  /* 0x0000000402047c24 */ /* 0x000fe4000f8e0205 */
[----:B------:R-:W-:-:S04]  /*0420*/  IMAD.WIDE R2, R5, R10, c[0x0][0x168] ;  /* 0x00005a0005027625 */ /* 0x000fc800078e020a */
[----:B------:R-:W-:Y:S02]  /*0430*/  IMAD.WIDE R4, R4, R10, c[0x0][0x160] ;  /* 0x0000580004047625 */ /* 0x000fe400078e020a */
[----:B------:R-:W2:Y:S04]  /*0440*/  LDG.E.U16.CONSTANT R2, [R2.64] ;  /* 0x0000000602027981 */ /* 0x000ea8000c1e9500 */
[----:B------:R-:W2:Y:S01]  /*0450*/  LDG.E.U16 R5, [R4.64] ;  /* 0x0000000604057981 */ /* 0x000ea2000c1e1500 */
[----:B------:R-:W-:-:S04]  /*0460*/  IMAD R6, R6, c[0x0][0x194], R7 ;  /* 0x0000650006067a24 */ /* 0x000fc800078e0207 */
[----:B------:R-:W-:Y:S01]  /*0470*/  IMAD R7, R6, c[0x0][0x190], R9 ;  /* 0x0000640006077a24 */ /* 0x000fe200078e0209 */
[----:B------:R-:W-:-:S03]  /*0480*/  MOV R6, R8 ;  /* 0x0000000800067202 */ /* 0x000fc60000000f00 */
[----:B------:R-:W-:Y:S02]  /*0490*/  IMAD R9, R7, c[0x0][0x198], R0 ;  /* 0x0000660007097a24 */ /* 0x000fe400078e0200 */
[----:B------:R-:W-:-:S04]  /*04a0*/  IMAD.MOV.U32 R7, RZ, RZ, R13 ;  /* 0x000000ffff077224 */ /* 0x000fc800078e000d */
[----:B------:R-:W-:Y:S01]  /*04b0*/  IMAD.WIDE R6, R9, 0x2, R6 ;  /* 0x0000000209067825 */ /* 0x000fe200078e0206 */
[----:B--2---:R-:W-:-:S05]  /*04c0*/  HADD2 R5, R5.H0_H0, R2.H0_H0 ;  /* 0x2000000205057230 */ /* 0x004fca0000000800 */
[----:B------:R-:W-:Y:S01]  /*04d0*/  STG.E.U16 [R6.64], R5 ;  /* 0x0000000506007986 */ /* 0x000fe2000c101506 */
[----:B------:R-:W-:Y:S05]  /*04e0*/  EXIT ;  /* 0x000000000000794d */ /* 0x000fea0003800000 */
.L_x_57:
        /* <DEDUP_REMOVED lines=9> */
.L_x_526:


//--------------------- .text._ZN17fastertransformer22add_head3Size_QKV_biasIfEEvPKT_S3_PS1_S4_S4_iiiii --------------------------
	.section	.text._ZN17fastertransformer22add_head3Size_QKV_biasIfEEvPKT_S3_PS1_S4_S4_iiiii,"ax",@progbits
	.sectioninfo	@"SHI_REGISTERS=16"
	.align	128
        .global         _ZN17fastertransformer22add_head3Size_QKV_biasIfEEvPKT_S3_PS1_S4_S4_iiiii
        .type           _ZN17fastertransformer22add_head3Size_QKV_biasIfEEvPKT_S3_PS1_S4_S4_iiiii,@function
        .size           _ZN17fastertransformer22add_head3Size_QKV_biasIfEEvPKT_S3_PS1_S4_S4_iiiii,(.L_x_527 - _ZN17fastertransformer22add_head3Size_QKV_biasIfEEvPKT_S3_PS1_S4_S4_iiiii)
        .other          _ZN17fastertransformer22add_head3Size_QKV_biasIfEEvPKT_S3_PS1_S4_S4_iiiii,@"STO_CUDA_ENTRY STV_DEFAULT"
_ZN17fastertransformer22add_head3Size_QKV_biasIfEEvPKT_S3_PS1_S4_S4_iiiii:
.text._ZN17fastertransformer22add_head3Size_QKV_biasIfEEvPKT_S3_PS1_S4_S4_iiiii:
[----:B------:R-:W-:Y:S02]  /*0000*/  MOV R1, c[0x0][0x28] ;  /* 0x00000a0000017a02 */ /* 0x000fe40000000f00 */
        /* <DEDUP_REMOVED lines=53> */
.L_x_58:
        /* <DEDUP_REMOVED lines=14> */
[----:B------:R-:W2:Y:S04]  /*0440*/  LDG.E.CONSTANT R2, [R2.64] ;  /* 0x0000000602027981 */ /* 0x000ea8000c1e9900 */
[----:B------:R-:W2:Y:S01]  /*0450*/  LDG.E R5, [R4.64] ;  /* 0x0000000604057981 */ /* 0x000ea2000c1e1900 */
[----:B------:R-:W-:-:S04]  /*0460*/  IMAD R6, R6, c[0x0][0x194], R7 ;  /* 0x0000650006067a24 */ /* 0x000fc800078e0207 */
[----:B------:R-:W-:Y:S01]  /*0470*/  IMAD R7, R6, c[0x0][0x190], R9 ;  /* 0x0000640006077a24 */ /* 0x000fe200078e0209 */
[----:B------:R-:W-:-:S03]  /*0480*/  MOV R6, R8 ;  /* 0x0000000800067202 */ /* 0x000fc60000000f00 */
[----:B------:R-:W-:Y:S02]  /*0490*/  IMAD R9, R7, c[0x0][0x198], R0 ;  /* 0x0000660007097a24 */ /* 0x000fe400078e0200 */
[----:B------:R-:W-:-:S04]  /*04a0*/  IMAD.MOV.U32 R7, RZ, RZ, R13 ;  /* 0x000000ffff077224 */ /* 0x000fc800078e000d */
[----:B------:R-:W-:-:S04]  /*04b0*/  IMAD.WIDE R6, R9, 0x4, R6 ;  /* 0x0000000409067825 */ /* 0x000fc800078e0206 */
[----:B--2---:R-:W-:-:S05]  /*04c0*/  FADD.FTZ R9, R2, R5 ;  /* 0x0000000502097221 */ /* 0x004fca0000010000 */
[----:B------:R-:W-:Y:S01]  /*04d0*/  STG.E [R6.64], R9 ;  /* 0x0000000906007986 */ /* 0x000fe2000c101906 */
[----:B------:R-:W-:Y:S05]  /*04e0*/  EXIT ;  /* 0x000000000000794d */ /* 0x000fea0003800000 */
.L_x_59:
        /* <DEDUP_REMOVED lines=9> */
.L_x_527:


//--------------------- .text._ZN17fastertransformer24addRelativeAttentionBiasI6__halfEEvPT_PKS2_iii --------------------------
	.section	.text._ZN17fastertransformer24addRelativeAttentionBiasI6__halfEEvPT_PKS2_iii,"ax",@progbits
	.sectioninfo	@"SHI_REGISTERS=13"
	.align	128
        .global         _ZN17fastertransformer24addRelativeAttentionBiasI6__halfEEvPT_PKS2_iii
        .type           _ZN17fastertransformer24addRelativeAttentionBiasI6__halfEEvPT_PKS2_iii,@function
        .size           _ZN17fastertransformer24addRelativeAttentionBiasI6__halfEEvPT_PKS2_iii,(.L_x_528 - _ZN17fastertransformer24addRelativeAttentionBiasI6__halfEEvPT_PKS2_iii)
        .other          _ZN17fastertransformer24addRelativeAttentionBiasI6__halfEEvPT_PKS2_iii,@"STO_CUDA_ENTRY STV_DEFAULT"
_ZN17fastertransformer24addRelativeAttentionBiasI6__halfEEvPT_PKS2_iii:
.text._ZN17fastertransformer24addRelativeAttentionBiasI6__halfEEvPT_PKS2_iii:
[----:B------:R-:W-:Y:S02]  /*0000*/  IMAD.MOV.U32 R1, RZ, RZ, c[0x0][0x28] ;  /* 0x00000a00ff017624 */ /* 0x000fe400078e00ff */
[----:B------:R-:W0:Y:S01]  /*0010*/  S2R R6, SR_TID.X ;  /* 0x0000000000067919 */ /* 0x000e220000002100 */
[----:B------:R-:W-:Y:S02]  /*0020*/  ULDC UR5, c[0x0][0x178] ;  /* 0x00005e0000057ab9 */ /* 0x000fe40000000800 */
[----:B------:R-:W-:Y:S02]  /*0030*/  ULDC UR4, c[0x0][0x170] ;  /* 0x00005c0000047ab9 */ /* 0x000fe40000000800 */
[----:B------:R-:W-:-:S06]  /*0040*/  UIMAD UR4, UR5, UR4, URZ ;  /* 0x00000004050472a4 */ /* 0x000fcc000f8e023f */
[----:B0-----:R-:W-:-:S13]  /*0050*/  ISETP.GE.AND P0, PT, R6, UR4, PT ;  /* 0x0000000406007c0c */ /* 0x001fda000bf06270 */
[----:B------:R-:W-:Y:S05]  /*0060*/  @P0 EXIT ;  /* 0x000000000000094d */ /* 0x000fea0003800000 */
[----:B------:R-:W-:Y:S01]  /*0070*/  IABS R0, c[0x0][0x178] ;  /* 0x00005e0000007a13 */ /* 0x000fe20000000000 */
[----:B------:R-:W0:Y:S01]  /*0080*/  S2R R2, SR_CTAID.X ;  /* 0x0000000000027919 */ /* 0x000e220000002500 */
[----:B------:R-:W-:Y:S01]  /*0090*/  ULDC UR6, c[0x0][0xc] ;  /* 0x0000030000067ab9 */ /* 0x000fe20000000800 */
[----:B------:R-:W-:Y:S01]  /*00a0*/  ISETP.NE.AND P0, PT, RZ, c[0x0][0x178], PT ;  /* 0x00005e00ff007a0c */ /* 0x000fe20003f05270 */
[----:B------:R-:W1:Y:S01]  /*00b0*/  I2F.RP R3, R0 ;  /* 0x0000000000037306 */ /* 0x000e620000209400 */
[----:B------:R-:W-:Y:S01]  /*00c0*/  LOP3.LUT R9, RZ, c[0x0][0x178], RZ, 0x33, !PT ;  /* 0x00005e00ff097a12 */ /* 0x000fe200078e33ff */
[----:B------:R-:W-:-:S03]  /*00d0*/  UIMAD UR5, UR5, UR6, URZ ;  /* 0x00000006050572a4 */ /* 0x000fc6000f8e023f */
[----:B------:R-:W-:-:S03]  /*00e0*/  ULDC.64 UR6, c[0x0][0x118] ;  /* 0x0000460000067ab9 */ /* 0x000fc60000000a00 */
[----:B-1----:R-:W1:Y:S02]  /*00f0*/  MUFU.RCP R3, R3 ;  /* 0x0000000300037308 */ /* 0x002e640000001000 */
[----:B-1----:R-:W-:Y:S01]  /*0100*/  IADD3 R4, R3, 0xffffffe, RZ ;  /* 0x0ffffffe03047810 */ /* 0x002fe20007ffe0ff */
[----:B------:R-:W-:-:S05]  /*0110*/  IMAD.MOV.U32 R3, RZ, RZ, R6 ;  /* 0x000000ffff037224 */ /* 0x000fca00078e0006 */
[----:B------:R1:W2:Y:S02]  /*0120*/  F2I.FTZ.U32.TRUNC.NTZ R5, R4 ;  /* 0x0000000400057305 */ /* 0x0002a4000021f000 */
[----:B-1----:R-:W-:Y:S02]  /*0130*/  IMAD.MOV.U32 R4, RZ, RZ, RZ ;  /* 0x000000ffff047224 */ /* 0x002fe400078e00ff */
[----:B--2---:R-:W-:-:S04]  /*0140*/  IMAD.MOV R7, RZ, RZ, -R5 ;  /* 0x000000ffff077224 */ /* 0x004fc800078e0a05 */
[----:B------:R-:W-:-:S04]  /*0150*/  IMAD R7, R7, R0, RZ ;  /* 0x0000000007077224 */ /* 0x000fc800078e02ff */
[----:B0-----:R-:W-:-:S04]  /*0160*/  IMAD.HI.U32 R8, R5, R7, R4 ;  /* 0x0000000705087227 */ /* 0x001fc800078e0004 */
.L_x_60:
[----:B0-----:R-:W-:Y:S02]  /*0170*/  IABS R5, R3 ;  /* 0x0000000300057213 */ /* 0x001fe40000000000 */
[----:B------:R-:W-:-:S03]  /*0180*/  IABS R10, c[0x0][0x178] ;  /* 0x00005e00000a7a13 */ /* 0x000fc60000000000 */
[----:B------:R-:W-:-:S05]  /*0190*/  IMAD.HI.U32 R4, R8, R5, RZ ;  /* 0x0000000508047227 */ /* 0x000fca00078e00ff */
[----:B------:R-:W-:-:S05]  /*01a0*/  IADD3 R6, -R4, RZ, RZ ;  /* 0x000000ff04067210 */ /* 0x000fca0007ffe1ff */
[----:B------:R-:W-:-:S05]  /*01b0*/  IMAD R5, R10, R6, R5 ;  /* 0x000000060a057224 */ /* 0x000fca00078e0205 */
[----:B------:R-:W-:-:S13]  /*01c0*/  ISETP.GT.U32.AND P2, PT, R0, R5, PT ;  /* 0x000000050000720c */ /* 0x000fda0003f44070 */
[----:B------:R-:W-:Y:S01]  /*01d0*/  @!P2 IMAD.IADD R5, R5, 0x1, -R10 ;  /* 0x000000010505a824 */ /* 0x000fe200078e0a0a */
[----:B------:R-:W-:Y:S01]  /*01e0*/  @!P2 IADD3 R4, R4, 0x1, RZ ;  /* 0x000000010404a810 */ /* 0x000fe20007ffe0ff */
[----:B------:R-:W-:-:S03]  /*01f0*/  IMAD.MOV.U32 R10, RZ, RZ, 0x2 ;  /* 0x00000002ff0a7424 */ /* 0x000fc600078e00ff */
[----:B------:R-:W-:Y:S02]  /*0200*/  ISETP.GE.U32.AND P1, PT, R5, R0, PT ;  /* 0x000000000500720c */ /* 0x000fe40003f26070 */
[----:B------:R-:W-:-:S04]  /*0210*/  LOP3.LUT R5, R3, c[0x0][0x178], RZ, 0x3c, !PT ;  /* 0x00005e0003057a12 */ /* 0x000fc800078e3cff */
[----:B------:R-:W-:-:S07]  /*0220*/  ISETP.GE.AND P3, PT, R5, RZ, PT ;  /* 0x000000ff0500720c */ /* 0x000fce0003f66270 */
[----:B------:R-:W-:-:S06]  /*0230*/  @P1 IADD3 R4, R4, 0x1, RZ ;  /* 0x0000000104041810 */ /* 0x000fcc0007ffe0ff */
[----:B------:R-:W-:-:S05]  /*0240*/  @!P3 IMAD.MOV R4, RZ, RZ, -R4 ;  /* 0x000000ffff04b224 */ /* 0x000fca00078e0a04 */
[----:B------:R-:W-:-:S04]  /*0250*/  SEL R4, R9, R4, !P0 ;  /* 0x0000000409047207 */ /* 0x000fc80004000000 */
[----:B------:R-:W-:-:S05]  /*0260*/  IADD3 R6, -R4, RZ, RZ ;  /* 0x000000ff04067210 */ /* 0x000fca0007ffe1ff */
[----:B------:R-:W-:-:S04]  /*0270*/  IMAD R5, R6, c[0x0][0x178], R3 ;  /* 0x00005e0006057a24 */ /* 0x000fc800078e0203 */
[----:B------:R-:W-:-:S04]  /*0280*/  IMAD R5, R2, c[0x0][0x178], R5 ;  /* 0x00005e0002057a24 */ /* 0x000fc800078e0205 */
[----:B------:R-:W-:Y:S02]  /*0290*/  IMAD R4, R4, UR5, R5 ;  /* 0x0000000504047c24 */ /* 0x000fe4000f8e0205 */
[----:B------:R-:W-:-:S04]  /*02a0*/  IMAD.WIDE R6, R5, R10, c[0x0][0x168] ;  /* 0x00005a0005067625 */ /* 0x000fc800078e020a */
[----:B------:R-:W-:Y:S02]  /*02b0*/  IMAD.WIDE R4, R4, R10, c[0x0][0x160] ;  /* 0x0000580004047625 */ /* 0x000fe400078e020a */
[----:B------:R-:W2:Y:S04]  /*02c0*/  LDG.E.U16 R7, [R6.64] ;  /* 0x0000000606077981 */ /* 0x000ea8000c1e1500 */
[----:B------:R-:W2:Y:S01]  /*02d0*/  LDG.E.U16 R10, [R4.64] ;  /* 0x00000006040a7981 */ /* 0x000ea2000c1e1500 */
[----:B------:R-:W-:-:S04]  /*02e0*/  IADD3 R3, R3, c[0x0][0x0], RZ ;  /* 0x0000000003037a10 */ /* 0x000fc80007ffe0ff */
[----:B------:R-:W-:Y:S01]  /*02f0*/  ISETP.GE.AND P1, PT, R3, UR4, PT ;  /* 0x0000000403007c0c */ /* 0x000fe2000bf26270 */
[----:B--2---:R-:W-:-:S05]  /*0300*/  HADD2 R7, R10.H0_H0, R7.H0_H0 ;  /* 0x200000070a077230 */ /* 0x004fca0000000800 */
[----:B------:R0:W-:Y:S07]  /*0310*/  STG.E.U16 [R4.64], R7 ;  /* 0x0000000704007986 */ /* 0x0001ee000c101506 */
[----:B------:R-:W-:Y:S05]  /*0320*/  @!P1 BRA `(.L_x_60) ;  /* 0xfffffe4000009947 */ /* 0x000fea000383ffff */
[----:B------:R-:W-:Y:S05]  /*0330*/  EXIT ;  /* 0x000000000000794d */ /* 0x000fea0003800000 */
.L_x_61:
        /* <DEDUP_REMOVED lines=12> */
.L_x_528:


//--------------------- .text._ZN17fastertransformer24addRelativeAttentionBiasIfEEvPT_PKS1_iii --------------------------
	.section	.text._ZN17fastertransformer24addRelativeAttentionBiasIfEEvPT_PKS1_iii,"ax",@progbits
	.sectioninfo	@"SHI_REGISTERS=14"
	.align	128
        .global         _ZN17fastertransformer24addRelativeAttentionBiasIfEEvPT_PKS1_iii
        .type           _ZN17fastertransformer24addRelativeAttentionBiasIfEEvPT_PKS1_iii,@function
        .size           _ZN17fastertransformer24addRelativeAttentionBiasIfEEvPT_PKS1_iii,(.L_x_529 - _ZN17fastertransformer24addRelativeAttentionBiasIfEEvPT_PKS1_iii)
        .other          _ZN17fastertransformer24addRelativeAttentionBiasIfEEvPT_PKS1_iii,@"STO_CUDA_ENTRY STV_DEFAULT"
_ZN17fastertransformer24addRelativeAttentionBiasIfEEvPT_PKS1_iii:
.text._ZN17fastertransformer24addRelativeAttentionBiasIfEEvPT_PKS1_iii:
        /* <DEDUP_REMOVED lines=16> */
[----:B-1----:R-:W-:Y:S02]  /*0100*/  IADD3 R4, R3, 0xffffffe, RZ ;  /* 0x0ffffffe03047810 */ /* 0x002fe40007ffe0ff */
[----:B------:R-:W-:-:S04]  /*0110*/  MOV R3, R6 ;  /* 0x0000000600037202 */ /* 0x000fc80000000f00 */
[----:B------:R1:W2:Y:S02]  /*0120*/  F2I.FTZ.U32.TRUNC.NTZ R5, R4 ;  /* 0x0000000400057305 */ /* 0x0002a4000021f000 */
[----:B-1----:R-:W-:Y:S02]  /*0130*/  IMAD.MOV.U32 R4, RZ, RZ, RZ ;  /* 0x000000ffff047224 */ /* 0x002fe400078e00ff */
[----:B--2---:R-:W-:-:S04]  /*0140*/  IMAD.MOV R7, RZ, RZ, -R5 ;  /* 0x000000ffff077224 */ /* 0x004fc800078e0a05 */
[----:B------:R-:W-:-:S04]  /*0150*/  IMAD R7, R7, R0, RZ ;  /* 0x0000000007077224 */ /* 0x000fc800078e02ff */
[----:B0-----:R-:W-:-:S04]  /*0160*/  IMAD.HI.U32 R8, R5, R7, R4 ;  /* 0x0000000705087227 */ /* 0x001fc800078e0004 */
.L_x_62:
[----:B0-----:R-:W-:Y:S02]  /*0170*/  IABS R5, R3 ;  /* 0x0000000300057213 */ /* 0x001fe40000000000 */
[----:B------:R-:W-:-:S03]  /*0180*/  IABS R10, c[0x0][0x178] ;  /* 0x00005e00000a7a13 */ /* 0x000fc60000000000 */
[----:B------:R-:W-:-:S04]  /*0190*/  IMAD.HI.U32 R4, R8, R5, RZ ;  /* 0x0000000508047227 */ /* 0x000fc800078e00ff */
[----:B------:R-:W-:-:S04]  /*01a0*/  IMAD.MOV R6, RZ, RZ, -R4 ;  /* 0x000000ffff067224 */ /* 0x000fc800078e0a04 */
[----:B------:R-:W-:-:S05]  /*01b0*/  IMAD R5, R10, R6, R5 ;  /* 0x000000060a057224 */ /* 0x000fca00078e0205 */
[----:B------:R-:W-:-:S13]  /*01c0*/  ISETP.GT.U32.AND P2, PT, R0, R5, PT ;  /* 0x000000050000720c */ /* 0x000fda0003f44070 */
[----:B------:R-:W-:Y:S01]  /*01d0*/  @!P2 IMAD.IADD R5, R5, 0x1, -R10 ;  /* 0x000000010505a824 */ /* 0x000fe200078e0a0a */
[----:B------:R-:W-:Y:S01]  /*01e0*/  @!P2 IADD3 R4, R4, 0x1, RZ ;  /* 0x000000010404a810 */ /* 0x000fe20007ffe0ff */
[----:B------:R-:W-:-:S03]  /*01f0*/  HFMA2.MMA R10, -RZ, RZ, 0, 2.384185791015625e-07 ;  /* 0x00000004ff0a7435 */ /* 0x000fc600000001ff */
[----:B------:R-:W-:Y:S02]  /*0200*/  ISETP.GE.U32.AND P1, PT, R5, R0, PT ;  /* 0x000000000500720c */ /* 0x000fe40003f26070 */
[----:B------:R-:W-:-:S04]  /*0210*/  LOP3.LUT R5, R3, c[0x0][0x178], RZ, 0x3c, !PT ;  /* 0x00005e0003057a12 */ /* 0x000fc800078e3cff */
[----:B------:R-:W-:-:S07]  /*0220*/  ISETP.GE.AND P3, PT, R5, RZ, PT ;  /* 0x000000ff0500720c */ /* 0x000fce0003f66270 */
[----:B------:R-:W-:-:S06]  /*0230*/  @P1 IADD3 R4, R4, 0x1, RZ ;  /* 0x0000000104041810 */ /* 0x000fcc0007ffe0ff */
[----:B------:R-:W-:-:S04]  /*0240*/  @!P3 IADD3 R4, -R4, RZ, RZ ;  /* 0x000000ff0404b210 */ /* 0x000fc80007ffe1ff */
[----:B------:R-:W-:-:S05]  /*0250*/  SEL R4, R9, R4, !P0 ;  /* 0x0000000409047207 */ /* 0x000fca0004000000 */
[----:B------:R-:W-:-:S04]  /*0260*/  IMAD.MOV R6, RZ, RZ, -R4 ;  /* 0x000000ffff067224 */ /* 0x000fc800078e0a04 */
[----:B------:R-:W-:-:S04]  /*0270*/  IMAD R5, R6, c[0x0][0x178], R3 ;  /* 0x00005e0006057a24 */ /* 0x000fc800078e0203 */
[----:B------:R-:W-:-:S04]  /*0280*/  IMAD R5, R2, c[0x0][0x178], R5 ;  /* 0x00005e0002057a24 */ /* 0x000fc800078e0205 */
[----:B------:R-:W-:Y:S02]  /*0290*/  IMAD R4, R4, UR5, R5 ;  /* 0x0000000504047c24 */ /* 0x000fe4000f8e0205 */
[----:B------:R-:W-:-:S04]  /*02a0*/  IMAD.WIDE R6, R5, R10, c[0x0][0x168] ;  /* 0x00005a0005067625 */ /* 0x000fc800078e020a */
[----:B------:R-:W-:Y:S02]  /*02b0*/  IMAD.WIDE R4, R4, R10, c[0x0][0x160] ;  /* 0x0000580004047625 */ /* 0x000fe400078e020a */
[----:B------:R-:W2:Y:S04]  /*02c0*/  LDG.E R6, [R6.64] ;  /* 0x0000000606067981 */ /* 0x000ea8000c1e1900 */
[----:B------:R-:W2:Y:S01]  /*02d0*/  LDG.E R11, [R4.64] ;  /* 0x00000006040b7981 */ /* 0x000ea2000c1e1900 */
[----:B------:R-:W-:-:S04]  /*02e0*/  IADD3 R3, R3, c[0x0][0x0], RZ ;  /* 0x0000000003037a10 */ /* 0x000fc80007ffe0ff */
[----:B------:R-:W-:Y:S01]  /*02f0*/  ISETP.GE.AND P1, PT, R3, UR4, PT ;  /* 0x0000000403007c0c */ /* 0x000fe2000bf26270 */
[----:B--2---:R-:W-:-:S05]  /*0300*/  FADD.FTZ R11, R6, R11 ;  /* 0x0000000b060b7221 */ /* 0x004fca0000010000 */
[----:B------:R0:W-:Y:S07]  /*0310*/  STG.E [R4.64], R11 ;  /* 0x0000000b04007986 */ /* 0x0001ee000c101906 */
[----:B------:R-:W-:Y:S05]  /*0320*/  @!P1 BRA `(.L_x_62) ;  /* 0xfffffe4000009947 */ /* 0x000fea000383ffff */
[----:B------:R-:W-:Y:S05]  /*0330*/  EXIT ;  /* 0x000000000000794d */ /* 0x000fea0003800000 */
.L_x_63:
        /* <DEDUP_REMOVED lines=12> */
.L_x_529:


//--------------------- .text._ZN17fastertransformer24addRelativeAttentionBiasI7__half2EEvPT_PKS2_iii --------------------------
	.section	.text._ZN17fastertransformer24addRelativeAttentionBiasI7__half2EEvPT_PKS2_iii,"ax",@progbits
	.sectioninfo	@"SHI_REGISTERS=14"
	.align	128
        .global         _ZN17fastertransformer24addRelativeAttentionBiasI7__half2EEvPT_PKS2_iii
        .type           _ZN17fastertransformer24addRelativeAttentionBiasI7__half2EEvPT_PKS2_iii,@function
        .size           _ZN17fastertransformer24addRelativeAttentionBiasI7__half2EEvPT_PKS2_iii,(.L_x_530 - _ZN17fastertransformer24addRelativeAttentionBiasI7__half2EEvPT_PKS2_iii)
        .other          _ZN17fastertransformer24addRelativeAttentionBiasI7__half2EEvPT_PKS2_iii,@"STO_CUDA_ENTRY STV_DEFAULT"
_ZN17fastertransformer24addRelativeAttentionBiasI7__half2EEvPT_PKS2_iii:
.text._ZN17fastertransformer24addRelativeAttentionBiasI7__half2EEvPT_PKS2_iii:
        /* <DEDUP_REMOVED lines=23> */
.L_x_64:
        /* <DEDUP_REMOVED lines=25> */
[----:B--2---:R-:W-:-:S07]  /*0300*/  HFMA2.MMA R11, R10, 1, 1, R7 ;  /* 0x3c003c000a0b7835 */ /* 0x004fce0000000007 */
[----:B------:R0:W-:Y:S05]  /*0310*/  STG.E [R4.64], R11 ;  /* 0x0000000b04007986 */ /* 0x0001ea000c101906 */
[----:B------:R-:W-:Y:S05]  /*0320*/  @!P1 BRA `(.L_x_64) ;  /* 0xfffffe4000009947 */ /* 0x000fea000383ffff */
[----:B------:R-:W-:Y:S05]  /*0330*/  EXIT ;  /* 0x000000000000794d */ /* 0x000fea0003800000 */
.L_x_65:
        /* <DEDUP_REMOVED lines=12> */
.L_x_530:


//--------------------- .text._ZN17fastertransformer32transpose_4d_batch_major_v_cacheI6__halfEEvPT_PKS2_iiii --------------------------
	.section	.text._ZN17fastertransformer32transpose_4d_batch_major_v_cacheI6__halfEEvPT_PKS2_iiii,"ax",@progbits
	.sectioninfo	@"SHI_REGISTERS=14"
	.align	128
        .global         _ZN17fastertransformer32transpose_4d_batch_major_v_cacheI6__halfEEvPT_PKS2_iiii
        .type           _ZN17fastertransformer32transpose_4d_batch_major_v_cacheI6__halfEEvPT_PKS2_iiii,@function
        .size           _ZN17fastertransformer32transpose_4d_batch_major_v_cacheI6__halfEEvPT_PKS2_iiii,(.L_x_531 - _ZN17fastertransformer32transpose_4d_batch_major_v_cacheI6__halfEEvPT_PKS2_iiii)
        .other          _ZN17fastertransformer32transpose_4d_batch_major_v_cacheI6__halfEEvPT_PKS2_iiii,@"STO_CUDA_ENTRY STV_DEFAULT"
_ZN17fastertransformer32transpose_4d_batch_major_v_cacheI6__halfEEvPT_PKS2_iiii:
.text._ZN17fastertransformer32transpose_4d_batch_major_v_cacheI6__halfEEvPT_PKS2_iiii:
[----:B------:R-:W-:Y:S02]  /*0000*/  MOV R1, c[0x0][0x28] ;  /* 0x00000a0000017a02 */ /* 0x000fe40000000f00 */
[----:B------:R-:W0:Y:S01]  /*0010*/  S2R R7, SR_CTAID.X ;  /* 0x0000000000077919 */ /* 0x000e220000002500 */
[----:B------:R-:W-:Y:S02]  /*0020*/  ULDC UR5, c[0x0][0x174] ;  /* 0x00005d0000057ab9 */ /* 0x000fe40000000800 */
[----:B------:R-:W-:Y:S01]  /*0030*/  USHF.R.S32.HI UR4, URZ, 0x1f, UR5 ;  /* 0x0000001f3f047899 */ /* 0x000fe20008011405 */
[----:B------:R-:W0:Y:S03]  /*0040*/  S2R R0, SR_TID.X ;  /* 0x0000000000007919 */ /* 0x000e260000002100 */
[----:B------:R-:W-:-:S03]  /*0050*/  ULEA.HI UR4, UR4, UR5, URZ, 0x3 ;  /* 0x0000000504047291 */ /* 0x000fc6000f8f183f */
[----:B------:R-:W-:Y:S02]  /*0060*/  ULDC UR5, c[0x0][0x178] ;  /* 0x00005e0000057ab9 */ /* 0x000fe40000000800 */
[----:B------:R-:W-:-:S04]  /*0070*/  USHF.R.S32.HI UR4, URZ, 0x3, UR4 ;  /* 0x000000033f047899 */ /* 0x000fc80008011404 */
[----:B------:R-:W-:Y:S01]  /*0080*/  UIMAD UR4, UR4, UR5, URZ ;  /* 0x00000005040472a4 */ /* 0x000fe2000f8e023f */
[----:B0-----:R-:W-:-:S05]  /*0090*/  IMAD R7, R7, c[0x0][0x0], R0 ;  /* 0x0000000007077a24 */ /* 0x001fca00078e0200 */
[----:B------:R-:W-:-:S13]  /*00a0*/  ISETP.GE.AND P0, PT, R7, UR4, PT ;  /* 0x0000000407007c0c */ /* 0x000fda000bf06270 */
[----:B------:R-:W-:Y:S05]  /*00b0*/  @P0 EXIT ;  /* 0x000000000000094d */ /* 0x000fea0003800000 */
[----:B------:R-:W0:Y:S01]  /*00c0*/  S2UR UR4, SR_CTAID.Y ;  /* 0x00000000000479c3 */ /* 0x000e220000002600 */
[----:B------:R-:W-:Y:S02]  /*00d0*/  ULDC.64 UR6, c[0x0][0x170] ;  /* 0x00005c0000067ab9 */ /* 0x000fe40000000a00 */
[----:B------:R-:W-:Y:S02]  /*00e0*/  ULDC.64 UR8, c[0x0][0x178] ;  /* 0x00005e0000087ab9 */ /* 0x000fe40000000a00 */
[----:B------:R-:W-:-:S03]  /*00f0*/  ULDC.64 UR10, c[0x0][0x168] ;  /* 0x00005a00000a7ab9 */ /* 0x000fc60000000a00 */
[----:B------:R-:W1:Y:S01]  /*0100*/  S2UR UR5, SR_CTAID.Z ;  /* 0x00000000000579c3 */ /* 0x000e620000002700 */
[----:B0-----:R-:W-:-:S04]  /*0110*/  UIMAD UR4, UR4, UR6, URZ ;  /* 0x00000006040472a4 */ /* 0x001fc8000f8e023f */
[----:B------:R-:W-:Y:S02]  /*0120*/  UIMAD UR4, UR4, UR7, URZ ;  /* 0x00000007040472a4 */ /* 0x000fe4000f8e023f */
[----:B-1----:R-:W-:Y:S02]  /*0130*/  UIMAD UR5, UR5, UR7, URZ ;  /* 0x00000007050572a4 */ /* 0x002fe4000f8e023f */
[----:B------:R-:W-:Y:S02]  /*0140*/  UIMAD UR7, UR4, UR8, URZ ;  /* 0x00000008040772a4 */ /* 0x000fe4000f8e023f */
[----:B------:R-:W-:Y:S02]  /*0150*/  UIMAD UR6, UR5, UR8, URZ ;  /* 0x00000008050672a4 */ /* 0x000fe4000f8e023f */
[----:B------:R-:W-:Y:S02]  /*0160*/  USHF.R.S32.HI UR8, URZ, 0x1f, UR7 ;  /* 0x0000001f3f087899 */ /* 0x000fe40008011407 */
[----:B------:R-:W-:-:S04]  /*0170*/  UIADD3 UR7, UP0, UR6, UR7, URZ ;  /* 0x0000000706077290 */ /* 0x000fc8000ff1e03f */
[----:B------:R-:W-:Y:S02]  /*0180*/  ULEA.HI.X.SX32 UR8, UR6, UR8, 0x1, UP0 ;  /* 0x0000000806087291 */ /* 0x000fe400080f0e3f */
[----:B------:R-:W-:-:S04]  /*0190*/  ULEA UR6, UP0, UR7, UR10, 0x1 ;  /* 0x0000000a07067291 */ /* 0x000fc8000f80083f */
[----:B------:R-:W-:Y:S02]  /*01a0*/  ULEA.HI.X UR7, UR7, UR11, UR8, 0x1, UP0 ;  /* 0x0000000b07077291 */ /* 0x000fe400080f0c08 */
[----:B------:R-:W-:Y:S01]  /*01b0*/  MOV R2, UR6 ;  /* 0x0000000600027c02 */ /* 0x000fe20008000f00 */
[----:B------:R-:W-:-:S03]  /*01c0*/  ULDC.64 UR10, c[0x0][0x118] ;  /* 0x00004600000a7ab9 */ /* 0x000fc60000000a00 */
[----:B------:R-:W-:-:S05]  /*01d0*/  MOV R3, UR7 ;  /* 0x0000000700037c02 */ /* 0x000fca0008000f00 */
[----:B------:R-:W-:-:S05]  /*01e0*/  IMAD.WIDE R2, R7, 0x10, R2 ;  /* 0x0000001007027825 */ /* 0x000fca00078e0202 */
[----:B------:R0:W2:Y:S01]  /*01f0*/  LDG.E.128 R8, [R2.64] ;  /* 0x0000000a02087981 */ /* 0x0000a2000c1e1d00 */
[----:B------:R-:W-:Y:S02]  /*0200*/  UIMAD UR4, UR4, UR9, URZ ;  /* 0x00000009040472a4 */ /* 0x000fe4000f8e023f */
[----:B------:R-:W-:Y:S02]  /*0210*/  UIMAD UR5, UR5, UR9, URZ ;  /* 0x00000009050572a4 */ /* 0x000fe4000f8e023f */
[----:B------:R-:W-:Y:S02]  /*0220*/  USHF.R.S32.HI UR6, URZ, 0x1f, UR4 ;  /* 0x0000001f3f067899 */ /* 0x000fe40008011404 */
[----:B------:R-:W-:Y:S02]  /*0230*/  UIADD3 UR7, UP0, UR5, UR4, URZ ;  /* 0x0000000405077290 */ /* 0x000fe4000ff1e03f */
[----:B------:R-:W-:Y:S02]  /*0240*/  ULDC.64 UR8, c[0x0][0x160] ;  /* 0x0000580000087ab9 */ /* 0x000fe40000000a00 */
[----:B------:R-:W-:-:S02]  /*0250*/  ULEA.HI.X.SX32 UR5, UR5, UR6, 0x1, UP0 ;  /* 0x0000000605057291 */ /* 0x000fc400080f0e3f */
[----:B------:R-:W-:-:S04]  /*0260*/  ULEA UR4, UP0, UR7, UR8, 0x1 ;  /* 0x0000000807047291 */ /* 0x000fc8000f80083f */
[----:B------:R-:W-:Y:S02]  /*0270*/  ULEA.HI.X UR5, UR7, UR9, UR5, 0x1, UP0 ;  /* 0x0000000907057291 */ /* 0x000fe400080f0c05 */
[----:B------:R-:W-:-:S04]  /*0280*/  MOV R4, UR4 ;  /* 0x0000000400047c02 */ /* 0x000fc80008000f00 */
[----:B------:R-:W-:-:S05]  /*0290*/  MOV R5, UR5 ;  /* 0x0000000500057c02 */ /* 0x000fca0008000f00 */
[----:B0-----:R-:W-:-:S05]  /*02a0*/  IMAD.WIDE R2, R7, 0x10, R4 ;  /* 0x0000001007027825 */ /* 0x001fca00078e0204 */
[----:B--2---:R-:W-:Y:S01]  /*02b0*/  STG.E.128 [R2.64], R8 ;  /* 0x0000000802007986 */ /* 0x004fe2000c101d0a */
[----:B------:R-:W-:Y:S05]  /*02c0*/  EXIT ;  /* 0x000000000000794d */ /* 0x000fea0003800000 */
.L_x_66:
        /* <DEDUP_REMOVED lines=11> */
.L_x_531:


//--------------------- .text._ZN17fastertransformer32transpose_4d_batch_major_k_cacheI6__halfEEvPT_PKS2_iiii --------------------------
	.section	.text._ZN17fastertransformer32transpose_4d_batch_major_k_cacheI6__halfEEvPT_PKS2_iiii,"ax",@progbits
	.sectioninfo	@"SHI_REGISTERS=14"
	.align	128
        .global         _ZN17fastertransformer32transpose_4d_batch_major_k_cacheI6__halfEEvPT_PKS2_iiii
        .type           _ZN17fastertransformer32transpose_4d_batch_major_k_cacheI6__halfEEvPT_PKS2_iiii,@function
        .size           _ZN17fastertransformer32transpose_4d_batch_major_k_cacheI6__halfEEvPT_PKS2_iiii,(.L_x_532 - _ZN17fastertransformer32transpose_4d_batch_major_k_cacheI6__halfEEvPT_PKS2_iiii)
        .other          _ZN17fastertransformer32transpose_4d_batch_major_k_cacheI6__halfEEvPT_PKS2_iiii,@"STO_CUDA_ENTRY STV_DEFAULT"
_ZN17fastertransformer32transpose_4d_batch_major_k_cacheI6__halfEEvPT_PKS2_iiii:
.text._ZN17fastertransformer32transpose_4d_batch_major_k_cacheI6__halfEEvPT_PKS2_iiii:
[----:B------:R-:W-:Y:S02]  /*0000*/  IMAD.MOV.U32 R1, RZ, RZ, c[0x0][0x28] ;  /* 0x00000a00ff017624 */ /* 0x000fe400078e00ff */
[----:B------:R-:W0:Y:S01]  /*0010*/  S2R R3, SR_CTAID.X ;  /* 0x0000000000037919 */ /* 0x000e220000002500 */
[----:B------:R-:W-:-:S03]  /*0020*/  IMAD.MOV.U32 R0, RZ, RZ, c[0x0][0x174] ;  /* 0x00005d00ff007624 */ /* 0x000fc600078e00ff */
[----:B------:R-:W0:Y:S02]  /*0030*/  S2R R4, SR_TID.X ;  /* 0x0000000000047919 */ /* 0x000e240000002100 */
[----:B------:R-:W-:-:S04]  /*0040*/  SHF.R.S32.HI R0, RZ, 0x1f, R0 ;  /* 0x0000001fff007819 */ /* 0x000fc80000011400 */
[----:B------:R-:W-:-:S04]  /*0050*/  LEA.HI R0, R0, c[0x0][0x174], RZ, 0x3 ;  /* 0x00005d0000007a11 */ /* 0x000fc800078f18ff */
[----:B------:R-:W-:Y:S01]  /*0060*/  SHF.R.S32.HI R2, RZ, 0x3, R0 ;  /* 0x00000003ff027819 */ /* 0x000fe20000011400 */
[----:B0-----:R-:W-:-:S04]  /*0070*/  IMAD R0, R3, c[0x0][0x0], R4 ;  /* 0x0000000003007a24 */ /* 0x001fc800078e0204 */
[----:B------:R-:W-:-:S05]  /*0080*/  IMAD R3, R2, c[0x0][0x17c], RZ ;  /* 0x00005f0002037a24 */ /* 0x000fca00078e02ff */
[----:B------:R-:W-:-:S13]  /*0090*/  ISETP.GE.AND P0, PT, R0, R3, PT ;  /* 0x000000030000720c */ /* 0x000fda0003f06270 */
[----:B------:R-:W-:Y:S05]  /*00a0*/  @P0 EXIT ;  /* 0x000000000000094d */ /* 0x000fea0003800000 */
[----:B------:R-:W-:Y:S02]  /*00b0*/  IABS R10, c[0x0][0x17c] ;  /* 0x00005f00000a7a13 */ /* 0x000fe40000000000 */
[----:B------:R-:W-:Y:S02]  /*00c0*/  IABS R6, R0 ;  /* 0x0000000000067213 */ /* 0x000fe40000000000 */
[----:B------:R-:W0:Y:S01]  /*00d0*/  I2F.RP R3, R10 ;  /* 0x0000000a00037306 */ /* 0x000e220000209400 */
[----:B------:R-:W-:-:S07]  /*00e0*/  ISETP.GE.AND P2, PT, R0, RZ, PT ;  /* 0x000000ff0000720c */ /* 0x000fce0003f46270 */
[----:B0-----:R-:W0:Y:S02]  /*00f0*/  MUFU.RCP R3, R3 ;  /* 0x0000000300037308 */ /* 0x001e240000001000 */
[----:B0-----:R-:W-:-:S06]  /*0100*/  IADD3 R4, R3, 0xffffffe, RZ ;  /* 0x0ffffffe03047810 */ /* 0x001fcc0007ffe0ff */
[----:B------:R0:W1:Y:S02]  /*0110*/  F2I.FTZ.U32.TRUNC.NTZ R5, R4 ;  /* 0x0000000400057305 */ /* 0x000064000021f000 */
[----:B0-----:R-:W-:Y:S02]  /*0120*/  IMAD.MOV.U32 R4, RZ, RZ, RZ ;  /* 0x000000ffff047224 */ /* 0x001fe400078e00ff */
[----:B-1----:R-:W-:-:S04]  /*0130*/  IMAD.MOV R7, RZ, RZ, -R5 ;  /* 0x000000ffff077224 */ /* 0x002fc800078e0a05 */
[----:B------:R-:W-:-:S04]  /*0140*/  IMAD R7, R7, R10, RZ ;  /* 0x0000000a07077224 */ /* 0x000fc800078e02ff */
[----:B------:R-:W-:-:S04]  /*0150*/  IMAD.HI.U32 R5, R5, R7, R4 ;  /* 0x0000000705057227 */ /* 0x000fc800078e0004 */
[----:B------:R-:W-:-:S04]  /*0160*/  IMAD.MOV.U32 R7, RZ, RZ, R6 ;  /* 0x000000ffff077224 */ /* 0x000fc800078e0006 */
[----:B------:R-:W-:-:S05]  /*0170*/  IMAD.HI.U32 R6, R5, R7, RZ ;  /* 0x0000000705067227 */ /* 0x000fca00078e00ff */
[----:B------:R-:W-:-:S05]  /*0180*/  IADD3 R5, -R6, RZ, RZ ;  /* 0x000000ff06057210 */ /* 0x000fca0007ffe1ff */
[----:B------:R-:W-:-:S05]  /*0190*/  IMAD R5, R10, R5, R7 ;  /* 0x000000050a057224 */ /* 0x000fca00078e0207 */
[----:B------:R-:W-:-:S13]  /*01a0*/  ISETP.GT.U32.AND P0, PT, R10, R5, PT ;  /* 0x000000050a00720c */ /* 0x000fda0003f04070 */
[----:B------:R-:W-:-:S04]  /*01b0*/  @!P0 IMAD.IADD R5, R5, 0x1, -R10 ;  /* 0x0000000105058824 */ /* 0x000fc800078e0a0a */
[----:B------:R-:W-:Y:S01]  /*01c0*/  IMAD.IADD R4, R5, 0x1, -R10 ;  /* 0x0000000105047824 */ /* 0x000fe200078e0a0a */
[----:B------:R-:W-:-:S04]  /*01d0*/  ISETP.GT.U32.AND P1, PT, R10, R5, PT ;  /* 0x000000050a00720c */ /* 0x000fc80003f24070 */
[----:B------:R-:W-:Y:S02]  /*01e0*/  SEL R3, R4, R5, !P1 ;  /* 0x0000000504037207 */ /* 0x000fe40004800000 */
[----:B------:R-:W-:Y:S02]  /*01f0*/  ISETP.NE.AND P1, PT, RZ, c[0x0][0x17c], PT ;  /* 0x00005f00ff007a0c */ /* 0x000fe40003f25270 */
[----:B------:R-:W-:Y:S01]  /*0200*/  LOP3.LUT R4, RZ, c[0x0][0x17c], RZ, 0x33, !PT ;  /* 0x00005f00ff047a12 */ /* 0x000fe200078e33ff */
[----:B------:R-:W-:-:S05]  /*0210*/  @!P2 IMAD.MOV R3, RZ, RZ, -R3 ;  /* 0x000000ffff03a224 */ /* 0x000fca00078e0a03 */
[----:B------:R-:W-:-:S04]  /*0220*/  SEL R3, R4, R3, !P1 ;  /* 0x0000000304037207 */ /* 0x000fc80004800000 */
[----:B------:R-:W-:-:S13]  /*0230*/  ISETP.GE.AND P2, PT, R3, c[0x0][0x178], PT ;  /* 0x00005e0003007a0c */ /* 0x000fda0003f46270 */
[----:B------:R-:W-:Y:S05]  /*0240*/  @P2 EXIT ;  /* 0x000000000000294d */ /* 0x000fea0003800000 */
[----:B------:R-:W-:Y:S01]  /*0250*/  IABS R11, R2 ;  /* 0x00000002000b7213 */ /* 0x000fe20000000000 */
[----:B------:R-:W0:Y:S01]  /*0260*/  S2UR UR4, SR_CTAID.Y ;  /* 0x00000000000479c3 */ /* 0x000e220000002600 */
[----:B------:R-:W-:Y:S01]  /*0270*/  ISETP.GE.U32.AND P2, PT, R5, R10, PT ;  /* 0x0000000a0500720c */ /* 0x000fe20003f46070 */
[----:B------:R-:W-:Y:S01]  /*0280*/  ULDC.64 UR6, c[0x0][0x170] ;  /* 0x00005c0000067ab9 */ /* 0x000fe20000000a00 */
[----:B------:R-:W1:Y:S01]  /*0290*/  I2F.RP R8, R11 ;  /* 0x0000000b00087306 */ /* 0x000e620000209400 */
[----:B------:R-:W-:Y:S01]  /*02a0*/  LOP3.LUT R7, R0, c[0x0][0x17c], RZ, 0x3c, !PT ;  /* 0x00005f0000077a12 */ /* 0x000fe200078e3cff */
[----:B------:R-:W-:Y:S01]  /*02b0*/  ULDC.64 UR8, c[0x0][0x178] ;  /* 0x00005e0000087ab9 */ /* 0x000fe20000000a00 */
[----:B------:R-:W-:Y:S01]  /*02c0*/  @!P0 IADD3 R6, R6, 0x1, RZ ;  /* 0x0000000106068810 */ /* 0x000fe20007ffe0ff */
[----:B------:R-:W-:Y:S01]  /*02d0*/  ULDC.64 UR10, c[0x0][0x168] ;  /* 0x00005a00000a7ab9 */ /* 0x000fe20000000a00 */
[----:B------:R-:W-:Y:S01]  /*02e0*/  ISETP.GE.AND P3, PT, R7, RZ, PT ;  /* 0x000000ff0700720c */ /* 0x000fe20003f66270 */
[----:B------:R-:W2:Y:S05]  /*02f0*/  S2UR UR5, SR_CTAID.Z ;  /* 0x00000000000579c3 */ /* 0x000eaa0000002700 */
[----:B------:R-:W-:Y:S01]  /*0300*/  @P2 IADD3 R6, R6, 0x1, RZ ;  /* 0x0000000106062810 */ /* 0x000fe20007ffe0ff */
[----:B-1----:R-:W1:Y:S06]  /*0310*/  MUFU.RCP R8, R8 ;  /* 0x0000000800087308 */ /* 0x002e6c0000001000 */
[----:B------:R-:W-:Y:S01]  /*0320*/  @!P3 IADD3 R6, -R6, RZ, RZ ;  /* 0x000000ff0606b210 */ /* 0x000fe20007ffe1ff */
[----:B0-----:R-:W-:-:S03]  /*0330*/  UIMAD UR4, UR4, UR6, URZ ;  /* 0x00000006040472a4 */ /* 0x001fc6000f8e023f */
[----:B------:R-:W-:Y:S02]  /*0340*/  SEL R6, R4, R6, !P1 ;  /* 0x0000000604067207 */ /* 0x000fe40004800000 */
[----:B------:R-:W-:Y:S01]  /*0350*/  IABS R4, R2 ;  /* 0x0000000200047213 */ /* 0x000fe20000000000 */
[----:B------:R-:W-:Y:S01]  /*0360*/  UIMAD UR4, UR4, UR7, URZ ;  /* 0x00000007040472a4 */ /* 0x000fe2000f8e023f */
[----:B------:R-:W-:-:S03]  /*0370*/  ISETP.GE.AND P2, PT, R6, RZ, PT ;  /* 0x000000ff0600720c */ /* 0x000fc60003f46270 */
[----:B------:R-:W-:Y:S02]  /*0380*/  UIMAD UR6, UR4, UR8, URZ ;  /* 0x00000008040672a4 */ /* 0x000fe4000f8e023f */
[----:B--2---:R-:W-:Y:S01]  /*0390*/  UIMAD UR5, UR5, UR7, URZ ;  /* 0x00000007050572a4 */ /* 0x004fe2000f8e023f */
[----:B-1----:R-:W-:-:S03]  /*03a0*/  IADD3 R9, R8, 0xffffffe, RZ ;  /* 0x0ffffffe08097810 */ /* 0x002fc60007ffe0ff */
[----:B------:R-:W-:Y:S01]  /*03b0*/  UIMAD UR7, UR5, UR8, URZ ;  /* 0x00000008050772a4 */ /* 0x000fe2000f8e023f */
[----:B------:R0:W1:Y:S03]  /*03c0*/  F2I.FTZ.U32.TRUNC.NTZ R5, R9 ;  /* 0x0000000900057305 */ /* 0x000066000021f000 */
[----:B------:R-:W-:Y:S02]  /*03d0*/  USHF.R.S32.HI UR8, URZ, 0x1f, UR7 ;  /* 0x0000001f3f087899 */ /* 0x000fe40008011407 */
[----:B------:R-:W-:Y:S01]  /*03e0*/  UIADD3 UR7, UP0, UR6, UR7, URZ ;  /* 0x0000000706077290 */ /* 0x000fe2000ff1e03f */
[----:B0-----:R-:W-:-:S03]  /*03f0*/  IMAD.MOV R9, RZ, RZ, -R4 ;  /* 0x000000ffff097224 */ /* 0x001fc600078e0a04 */
[----:B------:R-:W-:Y:S01]  /*0400*/  ULEA.HI.X.SX32 UR8, UR6, UR8, 0x1, UP0 ;  /* 0x0000000806087291 */ /* 0x000fe200080f0e3f */
[----:B------:R-:W-:Y:S01]  /*0410*/  IMAD.MOV.U32 R4, RZ, RZ, RZ ;  /* 0x000000ffff047224 */ /* 0x000fe200078e00ff */
[----:B------:R-:W-:Y:S01]  /*0420*/  ULEA UR6, UP0, UR7, UR10, 0x1 ;  /* 0x0000000a07067291 */ /* 0x000fe2000f80083f */
[----:B-1----:R-:W-:-:S03]  /*0430*/  IMAD.MOV R8, RZ, RZ, -R5 ;  /* 0x000000ffff087224 */ /* 0x002fc600078e0a05 */
[----:B------:R-:W-:Y:S01]  /*0440*/  ULEA.HI.X UR7, UR7, UR11, UR8, 0x1, UP0 ;  /* 0x0000000b07077291 */ /* 0x000fe200080f0c08 */
[----:B------:R-:W-:Y:S01]  /*0450*/  IMAD R7, R8, R11, RZ ;  /* 0x0000000b08077224 */ /* 0x000fe200078e02ff */
[----:B------:R-:W-:Y:S01]  /*0460*/  IABS R8, R6 ;  /* 0x0000000600087213 */ /* 0x000fe20000000000 */
[----:B------:R-:W-:Y:S02]  /*0470*/  ULDC.64 UR10, c[0x0][0x118] ;  /* 0x00004600000a7ab9 */ /* 0x000fe40000000a00 */
[----:B------:R-:W-:-:S04]  /*0480*/  IMAD.HI.U32 R4, R5, R7, R4 ;  /* 0x0000000705047227 */ /* 0x000fc800078e0004 */
[----:B------:R-:W-:Y:S02]  /*0490*/  IMAD.MOV.U32 R5, RZ, RZ, R8 ;  /* 0x000000ffff057224 */ /* 0x000fe400078e0008 */
[----:B------:R-:W-:Y:S02]  /*04a0*/  IMAD.MOV.U32 R7, RZ, RZ, R9 ;  /* 0x000000ffff077224 */ /* 0x000fe400078e0009 */
[----:B------:R-:W-:-:S04]  /*04b0*/  IMAD.HI.U32 R4, R4, R5, RZ ;  /* 0x0000000504047227 */ /* 0x000fc800078e00ff */
[----:B------:R-:W-:Y:S01]  /*04c0*/  IMAD R4, R4, R7, R5 ;  /* 0x0000000704047224 */ /* 0x000fe200078e0205 */
[----:B------:R-:W-:-:S04]  /*04d0*/  MOV R5, UR7 ;  /* 0x0000000700057c02 */ /* 0x000fc80008000f00 */
[----:B------:R-:W-:-:S13]  /*04e0*/  ISETP.GT.U32.AND P0, PT, R11, R4, PT ;  /* 0x000000040b00720c */ /* 0x000fda0003f04070 */
[----:B------:R-:W-:Y:S02]  /*04f0*/  @!P0 IADD3 R4, R4, -R11, RZ ;  /* 0x8000000b04048210 */ /* 0x000fe40007ffe0ff */
[----:B------:R-:W-:Y:S02]  /*0500*/  ISETP.NE.AND P0, PT, R2, RZ, PT ;  /* 0x000000ff0200720c */ /* 0x000fe40003f05270 */
[----:B------:R-:W-:-:S13]  /*0510*/  ISETP.GT.U32.AND P1, PT, R11, R4, PT ;  /* 0x000000040b00720c */ /* 0x000fda0003f24070 */
[----:B------:R-:W-:-:S04]  /*0520*/  @!P1 IMAD.IADD R4, R4, 0x1, -R11 ;  /* 0x0000000104049824 */ /* 0x000fc800078e0a0b */
[----:B------:R-:W-:Y:S02]  /*0530*/  IMAD.MOV.U32 R6, RZ, RZ, R4 ;  /* 0x000000ffff067224 */ /* 0x000fe400078e0004 */
[----:B------:R-:W-:Y:S02]  /*0540*/  IMAD.U32 R4, RZ, RZ, UR6 ;  /* 0x00000006ff047e24 */ /* 0x000fe4000f8e00ff */
[----:B------:R-:W-:Y:S01]  /*0550*/  @!P2 IMAD.MOV R6, RZ, RZ, -R6 ;  /* 0x000000ffff06a224 */ /* 0x000fe200078e0a06 */
[----:B------:R-:W-:-:S05]  /*0560*/  @!P0 LOP3.LUT R6, RZ, R2, RZ, 0x33, !PT ;  /* 0x00000002ff068212 */ /* 0x000fca00078e33ff */
[----:B------:R-:W-:-:S04]  /*0570*/  IMAD R3, R2, R3, R6 ;  /* 0x0000000302037224 */ /* 0x000fc800078e0206 */
        /* <DEDUP_REMOVED lines=10> */
[----:B------:R-:W-:-:S04]  /*0620*/  IMAD.U32 R4, RZ, RZ, UR4 ;  /* 0x00000004ff047e24 */ /* 0x000fc8000f8e00ff */
[----:B------:R-:W-:-:S04]  /*0630*/  IMAD.U32 R5, RZ, RZ, UR5 ;  /* 0x00000005ff057e24 */ /* 0x000fc8000f8e00ff */
[----:B0-----:R-:W-:-:S05]  /*0640*/  IMAD.WIDE R2, R0, 0x10, R4 ;  /* 0x0000001000027825 */ /* 0x001fca00078e0204 */
[----:B--2---:R-:W-:Y:S01]  /*0650*/  STG.E.128 [R2.64], R8 ;  /* 0x0000000802007986 */ /* 0x004fe2000c101d0a */
[----:B------:R-:W-:Y:S05]  /*0660*/  EXIT ;  /* 0x000000000000794d */ /* 0x000fea0003800000 */
.L_x_67:
        /* <DEDUP_REMOVED lines=9> */
.L_x_532:


//--------------------- .text._ZN17fastertransformer32transpose_4d_batch_major_v_cacheIfEEvPT_PKS1_iiii --------------------------
	.section	.text._ZN17fastertransformer32transpose_4d_batch_major_v_cacheIfEEvPT_PKS1_iiii,"ax",@progbits
	.sectioninfo	@"SHI_REGISTERS=14"
	.align	128
        .global         _ZN17fastertransformer32transpose_4d_batch_major_v_cacheIfEEvPT_PKS1_iiii
        .type           _ZN17fastertransformer32transpose_4d_batch_major_v_cacheIfEEvPT_PKS1_iiii,@function
        .size           _ZN17fastertransformer32transpose_4d_batch_major_v_cacheIfEEvPT_PKS1_iiii,(.L_x_533 - _ZN17fastertransformer32transpose_4d_batch_major_v_cacheIfEEvPT_PKS1_iiii)
        .other          _ZN17fastertransformer32transpose_4d_batch_major_v_cacheIfEEvPT_PKS1_iiii,@"STO_CUDA_ENTRY STV_DEFAULT"
_ZN17fastertransformer32transpose_4d_batch_major_v_cacheIfEEvPT_PKS1_iiii:
.text._ZN17fastertransformer32transpose_4d_batch_major_v_cacheIfEEvPT_PKS1_iiii:
        /* <DEDUP_REMOVED lines=45> */
.L_x_68:
        /* <DEDUP_REMOVED lines=11> */
.L_x_533:


//--------------------- .text._ZN17fastertransformer32transpose_4d_batch_major_k_cacheIfEEvPT_PKS1_iiii --------------------------
	.section	.text._ZN17fastertransformer32transpose_4d_batch_major_k_cacheIfEEvPT_PKS1_iiii,"ax",@progbits
	.sectioninfo	@"SHI_REGISTERS=14"
	.align	128
        .global         _ZN17fastertransformer32transpose_4d_batch_major_k_cacheIfEEvPT_PKS1_iiii
        .type           _ZN17fastertransformer32transpose_4d_batch_major_k_cacheIfEEvPT_PKS1_iiii,@function
        .size           _ZN17fastertransformer32transpose_4d_batch_major_k_cacheIfEEvPT_PKS1_iiii,(.L_x_534 - _ZN17fastertransformer32transpose_4d_batch_major_k_cacheIfEEvPT_PKS1_iiii)
        .other          _ZN17fastertransformer32transpose_4d_batch_major_k_cacheIfEEvPT_PKS1_iiii,@"STO_CUDA_ENTRY STV_DEFAULT"
_ZN17fastertransformer32transpose_4d_batch_major_k_cacheIfEEvPT_PKS1_iiii:
.text._ZN17fastertransformer32transpose_4d_batch_major_k_cacheIfEEvPT_PKS1_iiii:
        /* <DEDUP_REMOVED lines=103> */
.L_x_69:
        /* <DEDUP_REMOVED lines=9> */
.L_x_534:


//--------------------- .text._ZN17fastertransformer12transpose_4dIfEEvPT_S2_iiiiii --------------------------
	.section	.text._ZN17fastertransformer12transpose_4dIfEEvPT_S2_iiiiii,"ax",@progbits
	.sectioninfo	@"SHI_REGISTERS=20"
	.align	128
        .global         _ZN17fastertransformer12transpose_4dIfEEvPT_S2_iiiiii
        .type           _ZN17fastertransformer12transpose_4dIfEEvPT_S2_iiiiii,@function
        .size           _ZN17fastertransformer12transpose_4dIfEEvPT_S2_iiiiii,(.L_x_535 - _ZN17fastertransformer12transpose_4dIfEEvPT_S2_iiiiii)
        .other          _ZN17fastertransformer12transpose_4dIfEEvPT_S2_iiiiii,@"STO_CUDA_ENTRY STV_DEFAULT"
_ZN17fastertransformer12transpose_4dIfEEvPT_S2_iiiiii:
.text._ZN17fastertransformer12transpose_4dIfEEvPT_S2_iiiiii:
[----:B------:R-:W-:Y:S02]  /*0000*/  IMAD.MOV.U32 R1, RZ, RZ, c[0x0][0x28] ;  /* 0x00000a00ff017624 */ /* 0x000fe400078e00ff */
[----:B------:R-:W0:Y:S01]  /*0010*/  S2R R5, SR_CTAID.X ;  /* 0x0000000000057919 */ /* 0x000e220000002500 */
[----:B------:R-:W-:Y:S02]  /*0020*/  ULDC.64 UR4, c[0x0][0x170] ;  /* 0x00005c0000047ab9 */ /* 0x000fe40000000a00 */
[----:B------:R-:W-:Y:S01]  /*0030*/  UIMAD UR4, UR5, UR4, URZ ;  /* 0x00000004050472a4 */ /* 0x000fe2000f8e023f */
[----:B------:R-:W0:Y:S01]  /*0040*/  S2R R0, SR_TID.X ;  /* 0x0000000000007919 */ /* 0x000e220000002100 */
[----:B------:R-:W-:Y:S02]  /*0050*/  ULDC.64 UR6, c[0x0][0x178] ;  /* 0x00005e0000067ab9 */ /* 0x000fe40000000a00 */
[----:B------:R-:W-:-:S04]  /*0060*/  UIMAD UR4, UR4, UR6, URZ ;  /* 0x00000006040472a4 */ /* 0x000fc8000f8e023f */
[----:B------:R-:W-:Y:S01]  /*0070*/  UIMAD UR4, UR4, UR7, URZ ;  /* 0x00000007040472a4 */ /* 0x000fe2000f8e023f */
[----:B0-----:R-:W-:-:S05]  /*0080*/  IMAD R5, R5, c[0x0][0x0], R0 ;  /* 0x0000000005057a24 */ /* 0x001fca00078e0200 */
[----:B------:R-:W-:-:S13]  /*0090*/  ISETP.GE.AND P0, PT, R5, UR4, PT ;  /* 0x0000000405007c0c */ /* 0x000fda000bf06270 */
[----:B------:R-:W-:Y:S05]  /*00a0*/  @P0 EXIT ;  /* 0x000000000000094d */ /* 0x000fea0003800000 */
[----:B------:R-:W-:Y:S01]  /*00b0*/  IABS R0, c[0x0][0x17c] ;  /* 0x00005f0000007a13 */ /* 0x000fe20000000000 */
[----:B------:R-:W-:Y:S01]  /*00c0*/  HFMA2.MMA R2, -RZ, RZ, 0, 0 ;  /* 0x00000000ff027435 */ /* 0x000fe200000001ff */
[----:B------:R-:W-:Y:S01]  /*00d0*/  IMAD.MOV.U32 R7, RZ, RZ, c[0x0][0x184] ;  /* 0x00006100ff077624 */ /* 0x000fe200078e00ff */
[----:B------:R-:W-:Y:S01]  /*00e0*/  ISETP.NE.AND P0, PT, RZ, c[0x0][0x170], PT ;  /* 0x00005c00ff007a0c */ /* 0x000fe20003f05270 */
[----:B------:R-:W0:Y:S01]  /*00f0*/  I2F.RP R4, R0 ;  /* 0x0000000000047306 */ /* 0x000e220000209400 */
[----:B------:R-:W-:-:S07]  /*0100*/  ULDC.64 UR6, c[0x0][0x118] ;  /* 0x0000460000067ab9 */ /* 0x000fce0000000a00 */
[----:B0-----:R-:W0:Y:S02]  /*0110*/  MUFU.RCP R4, R4 ;  /* 0x0000000400047308 */ /* 0x001e240000001000 */
[----:B0-----:R-:W-:Y:S02]  /*0120*/  IADD3 R6, R4, 0xffffffe, RZ ;  /* 0x0ffffffe04067810 */ /* 0x001fe40007ffe0ff */
[----:B------:R-:W-:-:S04]  /*0130*/  LOP3.LUT R4, RZ, c[0x0][0x170], RZ, 0x33, !PT ;  /* 0x00005c00ff047a12 */ /* 0x000fc800078e33ff */
[----:B------:R-:W0:Y:S02]  /*0140*/  F2I.FTZ.U32.TRUNC.NTZ R3, R6 ;  /* 0x0000000600037305 */ /* 0x000e24000021f000 */
[----:B0-----:R-:W-:-:S04]  /*0150*/  IMAD.MOV R9, RZ, RZ, -R3 ;  /* 0x000000ffff097224 */ /* 0x001fc800078e0a03 */
[----:B------:R-:W-:-:S04]  /*0160*/  IMAD R9, R9, R0, RZ ;  /* 0x0000000009097224 */ /* 0x000fc800078e02ff */
[----:B------:R-:W-:-:S04]  /*0170*/  IMAD.HI.U32 R2, R3, R9, R2 ;  /* 0x0000000903027227 */ /* 0x000fc800078e0002 */
[----:B------:R-:W-:Y:S02]  /*0180*/  IMAD R3, R7, c[0x0][0x170], RZ ;  /* 0x00005c0007037a24 */ /* 0x000fe400078e02ff */
.L_x_70:
[----:B0-----:R-:W-:-:S04]  /*0190*/  IMAD.MOV.U32 R8, RZ, RZ, 0x4 ;  /* 0x00000004ff087424 */ /* 0x001fc800078e00ff */
[----:B------:R-:W-:-:S06]  /*01a0*/  IMAD.WIDE R6, R5, R8, c[0x0][0x168] ;  /* 0x00005a0005067625 */ /* 0x000fcc00078e0208 */
[----:B------:R0:W2:Y:S01]  /*01b0*/  LDG.E R6, [R6.64] ;  /* 0x0000000606067981 */ /* 0x0000a2000c1e1900 */
[----:B------:R-:W-:Y:S02]  /*01c0*/  IABS R9, c[0x0][0x178] ;  /* 0x00005e0000097a13 */ /* 0x000fe40000000000 */
[----:B------:R-:W-:Y:S02]  /*01d0*/  IABS R11, R5 ;  /* 0x00000005000b7213 */ /* 0x000fe40000000000 */
[----:B------:R-:W1:Y:S01]  /*01e0*/  I2F.RP R12, R9 ;  /* 0x00000009000c7306 */ /* 0x000e620000209400 */
[----:B------:R-:W-:Y:S02]  /*01f0*/  IABS R14, c[0x0][0x17c] ;  /* 0x00005f00000e7a13 */ /* 0x000fe40000000000 */
[----:B------:R-:W-:Y:S01]  /*0200*/  IABS R15, c[0x0][0x170] ;  /* 0x00005c00000f7a13 */ /* 0x000fe20000000000 */
[----:B0-----:R-:W-:-:S04]  /*0210*/  IMAD.HI.U32 R7, R2, R11, RZ ;  /* 0x0000000b02077227 */ /* 0x001fc800078e00ff */
[----:B------:R-:W-:-:S04]  /*0220*/  IMAD.MOV R10, RZ, RZ, -R7 ;  /* 0x000000ffff0a7224 */ /* 0x000fc800078e0a07 */
[----:B------:R-:W-:Y:S01]  /*0230*/  IMAD R11, R14, R10, R11 ;  /* 0x0000000a0e0b7224 */ /* 0x000fe200078e020b */
[----:B------:R-:W-:Y:S01]  /*0240*/  LOP3.LUT R10, R5, c[0x0][0x17c], RZ, 0x3c, !PT ;  /* 0x00005f00050a7a12 */ /* 0x000fe200078e3cff */
[----:B-1----:R-:W0:Y:S03]  /*0250*/  MUFU.RCP R12, R12 ;  /* 0x0000000c000c7308 */ /* 0x002e260000001000 */
[----:B------:R-:W-:Y:S02]  /*0260*/  ISETP.GT.U32.AND P3, PT, R0, R11, PT ;  /* 0x0000000b0000720c */ /* 0x000fe40003f64070 */
[----:B------:R-:W-:-:S11]  /*0270*/  ISETP.GE.AND P2, PT, R10, RZ, PT ;  /* 0x000000ff0a00720c */ /* 0x000fd60003f46270 */
[----:B------:R-:W-:Y:S01]  /*0280*/  @!P3 IMAD.IADD R11, R11, 0x1, -R14 ;  /* 0x000000010b0bb824 */ /* 0x000fe200078e0a0e */
[----:B0-----:R-:W-:Y:S02]  /*0290*/  IADD3 R13, R12, 0xffffffe, RZ ;  /* 0x0ffffffe0c0d7810 */ /* 0x001fe40007ffe0ff */
[----:B------:R-:W-:Y:S02]  /*02a0*/  @!P3 IADD3 R7, R7, 0x1, RZ ;  /* 0x000000010707b810 */ /* 0x000fe40007ffe0ff */
[----:B------:R-:W-:Y:S02]  /*02b0*/  ISETP.GE.U32.AND P1, PT, R11, R0, PT ;  /* 0x000000000b00720c */ /* 0x000fe40003f26070 */
[----:B------:R-:W0:Y:S01]  /*02c0*/  F2I.FTZ.U32.TRUNC.NTZ R11, R13 ;  /* 0x0000000d000b7305 */ /* 0x000e22000021f000 */
[----:B------:R-:W-:Y:S02]  /*02d0*/  ISETP.NE.AND P3, PT, RZ, c[0x0][0x17c], PT ;  /* 0x00005f00ff007a0c */ /* 0x000fe40003f65270 */
[----:B------:R-:W-:-:S08]  /*02e0*/  IABS R14, c[0x0][0x174] ;  /* 0x00005d00000e7a13 */ /* 0x000fd00000000000 */
[----:B------:R-:W-:Y:S02]  /*02f0*/  @P1 IADD3 R7, R7, 0x1, RZ ;  /* 0x0000000107071810 */ /* 0x000fe40007ffe0ff */
[----:B0-----:R-:W-:-:S03]  /*0300*/  IADD3 R10, RZ, -R11, RZ ;  /* 0x8000000bff0a7210 */ /* 0x001fc60007ffe0ff */
[----:B------:R-:W-:Y:S01]  /*0310*/  @!P2 IMAD.MOV R7, RZ, RZ, -R7 ;  /* 0x000000ffff07a224 */ /* 0x000fe200078e0a07 */
[----:B------:R-:W-:Y:S01]  /*0320*/  @!P3 LOP3.LUT R7, RZ, c[0x0][0x17c], RZ, 0x33, !PT ;  /* 0x00005f00ff07ba12 */ /* 0x000fe200078e33ff */
[----:B------:R-:W-:-:S03]  /*0330*/  IMAD R13, R10, R9, RZ ;  /* 0x000000090a0d7224 */ /* 0x000fc600078e02ff */
[----:B------:R-:W-:Y:S01]  /*0340*/  IABS R12, R7 ;  /* 0x00000007000c7213 */ /* 0x000fe20000000000 */
[----:B------:R-:W-:-:S04]  /*0350*/  IMAD.MOV.U32 R10, RZ, RZ, RZ ;  /* 0x000000ffff0a7224 */ /* 0x000fc800078e00ff */
[----:B------:R-:W-:-:S04]  /*0360*/  IMAD.HI.U32 R11, R11, R13, R10 ;  /* 0x0000000d0b0b7227 */ /* 0x000fc800078e000a */
[----:B------:R-:W-:Y:S02]  /*0370*/  IMAD.MOV.U32 R10, RZ, RZ, R14 ;  /* 0x000000ffff0a7224 */ /* 0x000fe400078e000e */
[----:B------:R-:W-:Y:S02]  /*0380*/  IMAD.HI.U32 R11, R11, R12, RZ ;  /* 0x0000000c0b0b7227 */ /* 0x000fe400078e00ff */
[----:B------:R-:W0:Y:S03]  /*0390*/  I2F.RP R14, R10 ;  /* 0x0000000a000e7306 */ /* 0x000e260000209400 */
[----:B------:R-:W-:-:S05]  /*03a0*/  IADD3 R13, -R11, RZ, RZ ;  /* 0x000000ff0b0d7210 */ /* 0x000fca0007ffe1ff */
[----:B------:R-:W-:-:S05]  /*03b0*/  IMAD R12, R9, R13, R12 ;  /* 0x0000000d090c7224 */ /* 0x000fca00078e020c */
[----:B------:R-:W-:Y:S01]  /*03c0*/  ISETP.GT.U32.AND P3, PT, R9, R12, PT ;  /* 0x0000000c0900720c */ /* 0x000fe20003f64070 */
[----:B0-----:R-:W0:-:S12]  /*03d0*/  MUFU.RCP R14, R14 ;  /* 0x0000000e000e7308 */ /* 0x001e180000001000 */
[----:B------:R-:W-:Y:S01]  /*03e0*/  @!P3 IMAD.IADD R12, R12, 0x1, -R9 ;  /* 0x000000010c0cb824 */ /* 0x000fe200078e0a09 */
[----:B------:R-:W-:Y:S02]  /*03f0*/  @!P3 IADD3 R11, R11, 0x1, RZ ;  /* 0x000000010b0bb810 */ /* 0x000fe40007ffe0ff */
[----:B------:R-:W-:Y:S02]  /*0400*/  ISETP.NE.AND P3, PT, RZ, c[0x0][0x178], PT ;  /* 0x00005e00ff007a0c */ /* 0x000fe40003f65270 */
[----:B------:R-:W-:Y:S01]  /*0410*/  ISETP.GE.U32.AND P1, PT, R12, R9, PT ;  /* 0x000000090c00720c */ /* 0x000fe20003f26070 */
[----:B------:R-:W-:Y:S01]  /*0420*/  IMAD.MOV.U32 R12, RZ, RZ, RZ ;  /* 0x000000ffff0c7224 */ /* 0x000fe200078e00ff */
[----:B0-----:R-:W-:Y:S02]  /*0430*/  IADD3 R13, R14, 0xffffffe, RZ ;  /* 0x0ffffffe0e0d7810 */ /* 0x001fe40007ffe0ff */
[----:B------:R-:W-:-:S04]  /*0440*/  LOP3.LUT R9, R7, c[0x0][0x178], RZ, 0x3c, !PT ;  /* 0x00005e0007097a12 */ /* 0x000fc800078e3cff */
[----:B------:R-:W0:Y:S01]  /*0450*/  F2I.FTZ.U32.TRUNC.NTZ R13, R13 ;  /* 0x0000000d000d7305 */ /* 0x000e22000021f000 */
[----:B------:R-:W-:-:S04]  /*0460*/  ISETP.GE.AND P2, PT, R9, RZ, PT ;  /* 0x000000ff0900720c */ /* 0x000fc80003f46270 */
[----:B------:R-:W-:-:S05]  /*0470*/  @P1 IADD3 R11, R11, 0x1, RZ ;  /* 0x000000010b0b1810 */ /* 0x000fca0007ffe0ff */
[----:B------:R-:W-:-:S05]  /*0480*/  IMAD.MOV.U32 R9, RZ, RZ, R11 ;  /* 0x000000ffff097224 */ /* 0x000fca00078e000b */
[----:B------:R-:W-:Y:S01]  /*0490*/  @!P2 IADD3 R9, -R9, RZ, RZ ;  /* 0x000000ff0909a210 */ /* 0x000fe20007ffe1ff */
[----:B0-----:R-:W-:Y:S01]  /*04a0*/  IMAD.MOV R11, RZ, RZ, -R13 ;  /* 0x000000ffff0b7224 */ /* 0x001fe200078e0a0d */
[----:B------:R-:W-:-:S03]  /*04b0*/  @!P3 LOP3.LUT R9, RZ, c[0x0][0x178], RZ, 0x33, !PT ;  /* 0x00005e00ff09ba12 */ /* 0x000fc600078e33ff */
[----:B------:R-:W-:Y:S01]  /*04c0*/  IMAD R11, R11, R10, RZ ;  /* 0x0000000a0b0b7224 */ /* 0x000fe200078e02ff */
[----:B------:R-:W-:-:S03]  /*04d0*/  IABS R14, R9 ;  /* 0x00000009000e7213 */ /* 0x000fc60000000000 */
[----:B------:R-:W-:-:S04]  /*04e0*/  IMAD.HI.U32 R13, R13, R11, R12 ;  /* 0x0000000b0d0d7227 */ /* 0x000fc800078e000c */
[----:B------:R-:W-:Y:S02]  /*04f0*/  IMAD.MOV.U32 R12, RZ, RZ, R15 ;  /* 0x000000ffff0c7224 */ /* 0x000fe400078e000f */
[----:B------:R-:W-:Y:S02]  /*0500*/  IMAD.MOV.U32 R11, RZ, RZ, R14 ;  /* 0x000000ffff0b7224 */ /* 0x000fe400078e000e */
[----:B------:R-:W0:Y:S02]  /*0510*/  I2F.RP R14, R12 ;  /* 0x0000000c000e7306 */ /* 0x000e240000209400 */
[----:B------:R-:W-:-:S05]  /*0520*/  IMAD.HI.U32 R13, R13, R11, RZ ;  /* 0x0000000b0d0d7227 */ /* 0x000fca00078e00ff */
[----:B------:R-:W-:-:S05]  /*0530*/  IADD3 R15, -R13, RZ, RZ ;  /* 0x000000ff0d0f7210 */ /* 0x000fca0007ffe1ff */
[C---:B------:R-:W-:Y:S01]  /*0540*/  IMAD R11, R10.reuse, R15, R11 ;  /* 0x0000000f0a0b7224 */ /* 0x040fe200078e020b */
[----:B0-----:R-:W0:Y:S04]  /*0550*/  MUFU.RCP R14, R14 ;  /* 0x0000000e000e7308 */ /* 0x001e280000001000 */
[----:B------:R-:W-:-:S13]  /*0560*/  ISETP.GT.U32.AND P3, PT, R10, R11, PT ;  /* 0x0000000b0a00720c */ /* 0x000fda0003f64070 */
[----:B------:R-:W-:Y:S01]  /*0570*/  @!P3 IMAD.IADD R11, R11, 0x1, -R10 ;  /* 0x000000010b0bb824 */ /* 0x000fe200078e0a0a */
[----:B------:R-:W-:Y:S02]  /*0580*/  @!P3 IADD3 R13, R13, 0x1, RZ ;  /* 0x000000010d0db810 */ /* 0x000fe40007ffe0ff */
[----:B0-----:R-:W-:Y:S02]  /*0590*/  IADD3 R15, R14, 0xffffffe, RZ ;  /* 0x0ffffffe0e0f7810 */ /* 0x001fe40007ffe0ff */
[----:B------:R-:W-:Y:S02]  /*05a0*/  ISETP.GE.U32.AND P1, PT, R11, R10, PT ;  /* 0x0000000a0b00720c */ /* 0x000fe40003f26070 */
[----:B------:R-:W-:Y:S01]  /*05b0*/  LOP3.LUT R10, R9, c[0x0][0x174], RZ, 0x3c, !PT ;  /* 0x00005d00090a7a12 */ /* 0x000fe200078e3cff */
[----:B------:R-:W0:Y:S01]  /*05c0*/  F2I.FTZ.U32.TRUNC.NTZ R11, R15 ;  /* 0x0000000f000b7305 */ /* 0x000e22000021f000 */
[----:B------:R-:W-:Y:S02]  /*05d0*/  ISETP.NE.AND P3, PT, RZ, c[0x0][0x174], PT ;  /* 0x00005d00ff007a0c */ /* 0x000fe40003f65270 */
[----:B------:R-:W-:-:S02]  /*05e0*/  ISETP.GE.AND P2, PT, R10, RZ, PT ;  /* 0x000000ff0a00720c */ /* 0x000fc40003f46270 */
[----:B------:R-:W-:-:S05]  /*05f0*/  MOV R10, RZ ;  /* 0x000000ff000a7202 */ /* 0x000fca0000000f00 */
[----:B------:R-:W-:Y:S01]  /*0600*/  @P1 IADD3 R13, R13, 0x1, RZ ;  /* 0x000000010d0d1810 */ /* 0x000fe20007ffe0ff */
[----:B0-----:R-:W-:-:S05]  /*0610*/  IMAD.MOV R17, RZ, RZ, -R11 ;  /* 0x000000ffff117224 */ /* 0x001fca00078e0a0b */
[----:B------:R-:W-:Y:S01]  /*0620*/  @!P2 IMAD.MOV R13, RZ, RZ, -R13 ;  /* 0x000000ffff0da224 */ /* 0x000fe200078e0a0d */
[----:B------:R-:W-:Y:S01]  /*0630*/  @!P3 LOP3.LUT R13, RZ, c[0x0][0x174], RZ, 0x33, !PT ;  /* 0x00005d00ff0dba12 */ /* 0x000fe200078e33ff */
[----:B------:R-:W-:-:S03]  /*0640*/  IMAD R15, R17, R12, RZ ;  /* 0x0000000c110f7224 */ /* 0x000fc600078e02ff */
[----:B------:R-:W-:Y:S01]  /*0650*/  IABS R14, R13 ;  /* 0x0000000d000e7213 */ /* 0x000fe20000000000 */
[----:B------:R-:W-:Y:S01]  /*0660*/  IMAD.HI.U32 R10, R11, R15, R10 ;  /* 0x0000000f0b0a7227 */ /* 0x000fe200078e000a */
[----:B------:R-:W-:-:S03]  /*0670*/  ISETP.GE.AND P2, PT, R13, RZ, PT ;  /* 0x000000ff0d00720c */ /* 0x000fc60003f46270 */
[----:B------:R-:W-:Y:S02]  /*0680*/  IMAD.MOV.U32 R11, RZ, RZ, R14 ;  /* 0x000000ffff0b7224 */ /* 0x000fe400078e000e */
[----:B------:R-:W-:Y:S02]  /*0690*/  IMAD.MOV R14, RZ, RZ, -R7 ;  /* 0x000000ffff0e7224 */ /* 0x000fe400078e0a07 */
[----:B------:R-:W-:-:S04]  /*06a0*/  IMAD.HI.U32 R10, R10, R11, RZ ;  /* 0x0000000b0a0a7227 */ /* 0x000fc800078e00ff */
[----:B------:R-:W-:-:S04]  /*06b0*/  IMAD.MOV R10, RZ, RZ, -R10 ;  /* 0x000000ffff0a7224 */ /* 0x000fc800078e0a0a */
[----:B------:R-:W-:Y:S02]  /*06c0*/  IMAD R11, R12, R10, R11 ;  /* 0x0000000a0c0b7224 */ /* 0x000fe400078e020b */
[----:B------:R-:W-:-:S03]  /*06d0*/  IMAD.MOV R10, RZ, RZ, -R9 ;  /* 0x000000ffff0a7224 */ /* 0x000fc600078e0a09 */
[----:B------:R-:W-:Y:S01]  /*06e0*/  ISETP.GT.U32.AND P1, PT, R12, R11, PT ;  /* 0x0000000b0c00720c */ /* 0x000fe20003f24070 */
[----:B------:R-:W-:Y:S02]  /*06f0*/  IMAD R10, R10, c[0x0][0x178], R7 ;  /* 0x00005e000a0a7a24 */ /* 0x000fe400078e0207 */
[----:B------:R-:W-:Y:S02]  /*0700*/  IMAD R7, R14, c[0x0][0x17c], R5 ;  /* 0x00005f000e077a24 */ /* 0x000fe400078e0205 */
[----:B------:R-:W-:-:S08]  /*0710*/  IMAD R10, R10, c[0x0][0x180], R3 ;  /* 0x000060000a0a7a24 */ /* 0x000fd000078e0203 */
[----:B------:R-:W-:-:S04]  /*0720*/  @!P1 IADD3 R11, R11, -R12, RZ ;  /* 0x8000000c0b0b9210 */ /* 0x000fc80007ffe0ff */
[----:B------:R-:W-:-:S13]  /*0730*/  ISETP.GT.U32.AND P1, PT, R12, R11, PT ;  /* 0x0000000b0c00720c */ /* 0x000fda0003f24070 */
[----:B------:R-:W-:Y:S02]  /*0740*/  @!P1 IMAD.IADD R11, R11, 0x1, -R12 ;  /* 0x000000010b0b9824 */ /* 0x000fe400078e0a0c */
[----:B------:R-:W-:-:S03]  /*0750*/  IMAD.MOV R12, RZ, RZ, -R13 ;  /* 0x000000ffff0c7224 */ /* 0x000fc600078e0a0d */
[----:B------:R-:W-:Y:S01]  /*0760*/  @!P2 IADD3 R11, -R11, RZ, RZ ;  /* 0x000000ff0b0ba210 */ /* 0x000fe20007ffe1ff */
[----:B------:R-:W-:-:S03]  /*0770*/  IMAD R9, R12, c[0x0][0x174], R9 ;  /* 0x00005d000c097a24 */ /* 0x000fc600078e0209 */
[----:B------:R-:W-:-:S04]  /*0780*/  SEL R11, R4, R11, !P0 ;  /* 0x0000000b040b7207 */ /* 0x000fc80004000000 */
[----:B------:R-:W-:-:S05]  /*0790*/  IADD3 R10, R11, R10, RZ ;  /* 0x0000000a0b0a7210 */ /* 0x000fca0007ffe0ff */
[----:B------:R-:W-:-:S04]  /*07a0*/  IMAD R10, R10, c[0x0][0x174], R9 ;  /* 0x00005d000a0a7a24 */ /* 0x000fc800078e0209 */
[----:B------:R-:W-:Y:S02]  /*07b0*/  IMAD R7, R10, c[0x0][0x17c], R7 ;  /* 0x00005f000a077a24 */ /* 0x000fe400078e0207 */
[----:B------:R-:W-:Y:S02]  /*07c0*/  IMAD.MOV.U32 R10, RZ, RZ, c[0x0][0x0] ;  /* 0x00000000ff0a7624 */ /* 0x000fe400078e00ff */
[----:B------:R-:W-:-:S04]  /*07d0*/  IMAD.WIDE R8, R7, R8, c[0x0][0x160] ;  /* 0x0000580007087625 */ /* 0x000fc800078e0208 */
[----:B------:R-:W-:-:S05]  /*07e0*/  IMAD R5, R10, c[0x0][0xc], R5 ;  /* 0x000003000a057a24 */ /* 0x000fca00078e0205 */
[----:B------:R-:W-:Y:S01]  /*07f0*/  ISETP.GE.AND P1, PT, R5, UR4, PT ;  /* 0x0000000405007c0c */ /* 0x000fe2000bf26270 */
[----:B--2---:R0:W-:-:S12]  /*0800*/  STG.E [R8.64], R6 ;  /* 0x0000000608007986 */ /* 0x0041d8000c101906 */
[----:B------:R-:W-:Y:S05]  /*0810*/  @!P1 BRA `(.L_x_70) ;  /* 0xfffff97000009947 */ /* 0x000fea000383ffff */
[----:B------:R-:W-:Y:S05]  /*0820*/  EXIT ;  /* 0x000000000000794d */ /* 0x000fea0003800000 */
.L_x_71:
        /* <DEDUP_REMOVED lines=13> */
.L_x_535:


//--------------------- .text._ZN17fastertransformer34add_fusedQKV_bias_transpose_kernelI6__halfLb1EEEvPT_S3_S3_NS_29PrefixPromptBatchWeightsParamIS2_EES3_PKS2_PKiiiiiib --------------------------
	.section	.text._ZN17fastertransformer34add_fusedQKV_bias_transpose_kernelI6__halfLb1EEEvPT_S3_S3_NS_29PrefixPromptBatchWeightsParamIS2_EES3_PKS2_PKiiiiiib,"ax",@progbits
	.sectioninfo	@"SHI_REGISTERS=32"
	.align	128
        .global         _ZN17fastertransformer34add_fusedQKV_bias_transpose_kernelI6__halfLb1EEEvPT_S3_S3_NS_29PrefixPromptBatchWeightsParamIS2_EES3_PKS2_PKiiiiiib
        .type           _ZN17fastertransformer34add_fusedQKV_bias_transpose_kernelI6__halfLb1EEEvPT_S3_S3_NS_29PrefixPromptBatchWeightsParamIS2_EES3_PKS2_PKiiiiiib,@function
        .size           _ZN17fastertransformer34add_fusedQKV_bias_transpose_kernelI6__halfLb1EEEvPT_S3_S3_NS_29PrefixPromptBatchWeightsParamIS2_EES3_PKS2_PKiiiiiib,(.L_x_536 - _ZN17fastertransformer34add_fusedQKV_bias_transpose_kernelI6__halfLb1EEEvPT_S3_S3_NS_29PrefixPromptBatchWeightsParamIS2_EES3_PKS2_PKiiiiiib)
        .other          _ZN17fastertransformer34add_fusedQKV_bias_transpose_kernelI6__halfLb1EEEvPT_S3_S3_NS_29PrefixPromptBatchWeightsParamIS2_EES3_PKS2_PKiiiiiib,@"STO_CUDA_ENTRY STV_DEFAULT"
_ZN17fastertransformer34add_fusedQKV_bias_transpose_kernelI6__halfLb1EEEvPT_S3_S3_NS_29PrefixPromptBatchWeightsParamIS2_EES3_PKS2_PKiiiiiib:
.text._ZN17fastertransformer34add_fusedQKV_bias_transpose_kernelI6__halfLb1EEEvPT_S3_S3_NS_29PrefixPromptBatchWeightsParamIS2_EES3_PKS2_PKiiiiiib:
[----:B------:R-:W-:Y:S02]  /*0000*/  MOV R1, c[0x0][0x28] ;  /* 0x00000a0000017a02 */ /* 0x000fe40000000f00 */
[----:B------:R-:W0:Y:S01]  /*0010*/  S2R R0, SR_CTAID.X ;  /* 0x0000000000007919 */ /* 0x000e220000002500 */
[----:B------:R-:W-:Y:S01]  /*0020*/  IMAD.MOV R3, RZ, RZ, -c[0x0][0x188] ;  /* 0x80006200ff037624 */ /* 0x000fe200078e02ff */
[----:B------:R-:W-:Y:S01]  /*0030*/  ISETP.EQ.U32.AND P0, PT, RZ, c[0x0][0x1a8], PT ;  /* 0x00006a00ff007a0c */ /* 0x000fe20003f02070 */
[----:B------:R-:W-:Y:S02]  /*0040*/  ULDC.64 UR6, c[0x0][0x118] ;  /* 0x0000460000067ab9 */ /* 0x000fe40000000a00 */
[----:B0-----:R-:W-:Y:S02]  /*0050*/  IMAD R2, R3, c[0x0][0x1b0], R0 ;  /* 0x00006c0003027a24 */ /* 0x001fe400078e0200 */
[----:B------:R-:W-:-:S03]  /*0060*/  IMAD.MOV.U32 R3, RZ, RZ, RZ ;  /* 0x000000ffff037224 */ /* 0x000fc600078e00ff */
[----:B------:R-:W-:-:S04]  /*0070*/  ISETP.GE.AND P1, PT, R2, RZ, PT ;  /* 0x000000ff0200720c */ /* 0x000fc80003f26270 */
[----:B------:R-:W-:-:S13]  /*0080*/  ISETP.EQ.OR.EX P0, PT, RZ, c[0x0][0x1ac], !P1, P0 ;  /* 0x00006b00ff007a0c */ /* 0x000fda0004f02700 */
[----:B------:R-:W-:-:S05]  /*0090*/  @!P0 MOV R5, 0x4 ;  /* 0x0000000400058802 */ /* 0x000fca0000000f00 */
[----:B------:R-:W-:-:S05]  /*00a0*/  @!P0 IMAD.WIDE R4, R2, R5, c[0x0][0x1a8] ;  /* 0x00006a0002048625 */ /* 0x000fca00078e0205 */
[----:B------:R-:W2:Y:S01]  /*00b0*/  @!P0 LDG.E R3, [R4.64] ;  /* 0x0000000604038981 */ /* 0x000ea2000c1e1900 */
[----:B------:R-:W-:Y:S01]  /*00c0*/  IABS R12, c[0x0][0x1b4] ;  /* 0x00006d00000c7a13 */ /* 0x000fe20000000000 */
[----:B------:R-:W-:Y:S02]  /*00d0*/  ULDC UR4, c[0x0][0x188] ;  /* 0x0000620000047ab9 */ /* 0x000fe40000000800 */
[----:B------:R-:W0:Y:S01]  /*00e0*/  S2R R11, SR_CTAID.Y ;  /* 0x00000000000b7919 */ /* 0x000e220000002600 */
[----:B------:R-:W1:Y:S01]  /*00f0*/  I2F.RP R8, R12 ;  /* 0x0000000c00087306 */ /* 0x000e620000209400 */
[----:B------:R-:W-:Y:S02]  /*0100*/  ULDC UR5, c[0x0][0x1b4] ;  /* 0x00006d0000057ab9 */ /* 0x000fe40000000800 */
[----:B------:R-:W-:-:S05]  /*0110*/  UIADD3 UR4, UR4, UR5, URZ ;  /* 0x0000000504047290 */ /* 0x000fca000fffe03f */
[----:B-1----:R-:W1:Y:S02]  /*0120*/  MUFU.RCP R8, R8 ;  /* 0x0000000800087308 */ /* 0x002e640000001000 */
[----:B-1----:R-:W-:Y:S02]  /*0130*/  IADD3 R6, R8, 0xffffffe, RZ ;  /* 0x0ffffffe08067810 */ /* 0x002fe40007ffe0ff */
[----:B------:R-:W1:Y:S04]  /*0140*/  S2R R8, SR_TID.X ;  /* 0x0000000000087919 */ /* 0x000e680000002100 */
[----:B------:R3:W4:Y:S02]  /*0150*/  F2I.FTZ.U32.TRUNC.NTZ R7, R6 ;  /* 0x0000000600077305 */ /* 0x000724000021f000 */
[----:B---3--:R-:W-:Y:S01]  /*0160*/  HFMA2.MMA R6, -RZ, RZ, 0, 0 ;  /* 0x00000000ff067435 */ /* 0x008fe200000001ff */
[----:B----4-:R-:W-:-:S02]  /*0170*/  IADD3 R9, RZ, -R7, RZ ;  /* 0x80000007ff097210 */ /* 0x010fc40007ffe0ff */
[----:B-1----:R-:W-:Y:S01]  /*0180*/  SHF.L.U32 R8, R8, 0x1, RZ ;  /* 0x0000000108087819 */ /* 0x002fe200000006ff */
[----:B--2---:R-:W-:Y:S02]  /*0190*/  IMAD.IADD R14, R2, 0x1, R3 ;  /* 0x00000001020e7824 */ /* 0x004fe400078e0203 */
[----:B------:R-:W-:-:S03]  /*01a0*/  IMAD R3, R9, R12, RZ ;  /* 0x0000000c09037224 */ /* 0x000fc600078e02ff */
[----:B------:R-:W-:Y:S01]  /*01b0*/  IABS R4, R14 ;  /* 0x0000000e00047213 */ /* 0x000fe20000000000 */
[----:B------:R-:W-:-:S04]  /*01c0*/  IMAD.HI.U32 R7, R7, R3, R6 ;  /* 0x0000000307077227 */ /* 0x000fc800078e0006 */
[----:B------:R-:W-:-:S04]  /*01d0*/  IMAD.MOV.U32 R3, RZ, RZ, R4 ;  /* 0x000000ffff037224 */ /* 0x000fc800078e0004 */
[----:B------:R-:W-:-:S05]  /*01e0*/  IMAD.HI.U32 R10, R7, R3, RZ ;  /* 0x00000003070a7227 */ /* 0x000fca00078e00ff */
[----:B------:R-:W-:-:S05]  /*01f0*/  IADD3 R4, -R10, RZ, RZ ;  /* 0x000000ff0a047210 */ /* 0x000fca0007ffe1ff */
[----:B------:R-:W-:-:S05]  /*0200*/  IMAD R3, R12, R4, R3 ;  /* 0x000000040c037224 */ /* 0x000fca00078e0203 */
[----:B------:R-:W-:-:S13]  /*0210*/  ISETP.GT.U32.AND P3, PT, R12, R3, PT ;  /* 0x000000030c00720c */ /* 0x000fda0003f64070 */
[-C--:B------:R-:W-:Y:S02]  /*0220*/  @!P3 IADD3 R3, R3, -R12.reuse, RZ ;  /* 0x8000000c0303b210 */ /* 0x080fe40007ffe0ff */
[----:B------:R-:W-:Y:S02]  /*0230*/  @!P3 IADD3 R10, R10, 0x1, RZ ;  /* 0x000000010a0ab810 */ /* 0x000fe40007ffe0ff */
[----:B------:R-:W-:Y:S02]  /*0240*/  ISETP.GE.U32.AND P0, PT, R3, R12, PT ;  /* 0x0000000c0300720c */ /* 0x000fe40003f06070 */
[----:B------:R-:W-:Y:S02]  /*0250*/  LOP3.LUT R3, R14, c[0x0][0x1b4], RZ, 0x3c, !PT ;  /* 0x00006d000e037a12 */ /* 0x000fe400078e3cff */
[----:B------:R-:W-:Y:S02]  /*0260*/  ISETP.NE.AND P3, PT, RZ, c[0x0][0x1b4], PT ;  /* 0x00006d00ff007a0c */ /* 0x000fe40003f65270 */
[----:B------:R-:W-:-:S07]  /*0270*/  ISETP.GE.AND P2, PT, R3, RZ, PT ;  /* 0x000000ff0300720c */ /* 0x000fce0003f46270 */
[----:B------:R-:W-:-:S06]  /*0280*/  @P0 IADD3 R10, R10, 0x1, RZ ;  /* 0x000000010a0a0810 */ /* 0x000fcc0007ffe0ff */
[----:B------:R-:W-:Y:S01]  /*0290*/  @!P2 IMAD.MOV R10, RZ, RZ, -R10 ;  /* 0x000000ffff0aa224 */ /* 0x000fe200078e0a0a */
[----:B------:R-:W-:-:S04]  /*02a0*/  @!P3 LOP3.LUT R10, RZ, c[0x0][0x1b4], RZ, 0x33, !PT ;  /* 0x00006d00ff0aba12 */ /* 0x000fc800078e33ff */
[----:B------:R-:W-:-:S05]  /*02b0*/  IADD3 R9, -R10, RZ, RZ ;  /* 0x000000ff0a097210 */ /* 0x000fca0007ffe1ff */
[----:B------:R-:W-:Y:S01]  /*02c0*/  IMAD R9, R9, c[0x0][0x1b4], R14 ;  /* 0x00006d0009097a24 */ /* 0x000fe200078e020e */
[----:B------:R-:W-:Y:S05]  /*02d0*/  @!P1 BRA `(.L_x_72) ;  /* 0x00000b1000009947 */ /* 0x000fea0003800000 */
[----:B0-----:R-:W-:Y:S01]  /*02e0*/  ISETP.GE.AND P1, PT, R8, c[0x0][0x1bc], PT ;  /* 0x00006f0008007a0c */ /* 0x001fe20003f26270 */
[----:B------:R-:W-:Y:S01]  /*02f0*/  IMAD.MOV.U32 R15, RZ, RZ, c[0x0][0x1bc] ;  /* 0x00006f00ff0f7624 */ /* 0x000fe200078e00ff */
[----:B------:R-:W-:Y:S01]  /*0300*/  MOV R0, 0x2 ;  /* 0x0000000200007802 */ /* 0x000fe20000000f00 */
[----:B------:R-:W-:Y:S01]  /*0310*/  IMAD R3, R11, c[0x0][0x1bc], R8 ;  /* 0x00006f000b037a24 */ /* 0x000fe200078e0208 */
[----:B------:R-:W-:Y:S01]  /*0320*/  MOV R21, 0x4 ;  /* 0x0000000400157802 */ /* 0x000fe20000000f00 */
[----:B------:R-:W-:Y:S02]  /*0330*/  IMAD R2, R2, 0x3, RZ ;  /* 0x0000000302027824 */ /* 0x000fe400078e02ff */
[----:B------:R-:W-:-:S04]  /*0340*/  IMAD R15, R15, c[0x0][0x1b8], RZ ;  /* 0x00006e000f0f7a24 */ /* 0x000fc800078e02ff */
[----:B------:R-:W-:Y:S02]  /*0350*/  IMAD R2, R2, R15, R3 ;  /* 0x0000000f02027224 */ /* 0x000fe400078e0203 */
[----:B------:R-:W-:-:S04]  /*0360*/  @!P1 IMAD.WIDE R16, R3, R0, c[0x0][0x1a0] ;  /* 0x0000680003109625 */ /* 0x000fc800078e0200 */
[----:B------:R-:W-:Y:S01]  /*0370*/  IMAD.WIDE R6, R2, R0, c[0x0][0x198] ;  /* 0x0000660002067625 */ /* 0x000fe200078e0200 */
[C-C-:B------:R-:W-:Y:S01]  /*0380*/  @!P1 IADD3 R27, R15.reuse, R3, R15.reuse ;  /* 0x000000030f1b9210 */ /* 0x140fe20007ffe00f */
[----:B------:R-:W2:Y:S01]  /*0390*/  @!P1 LDG.E.CONSTANT R24, [R16.64] ;  /* 0x0000000610189981 */ /* 0x000ea2000c1e9900 */
[C---:B------:R-:W-:Y:S01]  /*03a0*/  IADD3 R3, R15.reuse, R2, R15 ;  /* 0x000000020f037210 */ /* 0x040fe20007ffe00f */
[C---:B------:R-:W-:Y:S02]  /*03b0*/  @!P1 IMAD.WIDE R18, R15.reuse, 0x2, R16 ;  /* 0x000000020f129825 */ /* 0x040fe400078e0210 */
[----:B------:R-:W2:Y:S02]  /*03c0*/  @!P1 LDG.E R25, [R6.64] ;  /* 0x0000000606199981 */ /* 0x000ea4000c1e1900 */
[----:B------:R-:W-:Y:S02]  /*03d0*/  IMAD.WIDE R4, R15, 0x2, R6 ;  /* 0x000000020f047825 */ /* 0x000fe400078e0206 */
[----:B------:R-:W3:Y:S02]  /*03e0*/  @!P1 LDG.E.CONSTANT R22, [R18.64] ;  /* 0x0000000612169981 */ /* 0x000ee4000c1e9900 */
[----:B------:R-:W-:-:S02]  /*03f0*/  IMAD.WIDE R20, R10, R21, c[0x0][0x180] ;  /* 0x000060000a147625 */ /* 0x000fc400078e0215 */
[----:B------:R-:W3:Y:S02]  /*0400*/  @!P1 LDG.E R23, [R4.64] ;  /* 0x0000000604179981 */ /* 0x000ee4000c1e1900 */
[-C--:B------:R-:W-:Y:S02]  /*0410*/  @!P1 IMAD.WIDE R14, R27, R0.reuse, c[0x0][0x1a0] ;  /* 0x000068001b0e9625 */ /* 0x080fe400078e0200 */
[----:B------:R-:W4:Y:S02]  /*0420*/  LDG.E R20, [R20.64] ;  /* 0x0000000614147981 */ /* 0x000f24000c1e1900 */
[----:B------:R-:W-:Y:S02]  /*0430*/  IMAD.WIDE R2, R3, R0, c[0x0][0x198] ;  /* 0x0000660003027625 */ /* 0x000fe400078e0200 */
[----:B------:R0:W5:Y:S04]  /*0440*/  @!P1 LDG.E.CONSTANT R12, [R14.64] ;  /* 0x000000060e0c9981 */ /* 0x000168000c1e9900 */
[----:B------:R0:W5:Y:S01]  /*0450*/  @!P1 LDG.E R13, [R2.64] ;  /* 0x00000006020d9981 */ /* 0x000162000c1e1900 */
[----:B------:R-:W-:-:S02]  /*0460*/  ULDC.S8 UR5, c[0x0][0x1c4] ;  /* 0x0000710000057ab9 */ /* 0x000fc40000000200 */
[----:B------:R-:W-:Y:S01]  /*0470*/  ISETP.NE.AND P0, PT, RZ, UR5, PT ;  /* 0x00000005ff007c0c */ /* 0x000fe2000bf05270 */
[----:B------:R-:W-:Y:S01]  /*0480*/  BSSY B0, `(.L_x_73) ;  /* 0x0000084000007945 */ /* 0x000fe20003800000 */
[----:B--2---:R-:W-:Y:S01]  /*0490*/  HADD2 R17, R25, R24 ;  /* 0x0000001819117230 */ /* 0x004fe20000000000 */
[----:B---3--:R-:W-:Y:S01]  /*04a0*/  HFMA2.MMA R19, R23, 1, 1, R22 ;  /* 0x3c003c0017137835 */ /* 0x008fe20000000016 */
[----:B----4-:R-:W-:-:S09]  /*04b0*/  IMAD.IADD R16, R9, 0x1, R20 ;  /* 0x0000000109107824 */ /* 0x010fd200078e0214 */
[----:B------:R-:W-:Y:S05]  /*04c0*/  @!P0 BRA `(.L_x_74) ;  /* 0x0000064000008947 */ /* 0x000fea0003800000 */
[----:B0-----:R-:W-:Y:S01]  /*04d0*/  MOV R21, c[0x0][0x1c0] ;  /* 0x0000700000157a02 */ /* 0x001fe20000000f00 */
[----:B------:R-:W-:Y:S01]  /*04e0*/  IMAD.MOV.U32 R15, RZ, RZ, c[0x0][0x1c0] ;  /* 0x00007000ff0f7624 */ /* 0x000fe200078e00ff */
[----:B------:R-:W-:Y:S02]  /*04f0*/  MOV R14, RZ ;  /* 0x000000ff000e7202 */ /* 0x000fe40000000f00 */
[----:B------:R-:W-:-:S03]  /*0500*/  IABS R22, R8 ;  /* 0x0000000800167213 */ /* 0x000fc60000000000 */
[----:B------:R-:W-:-:S05]  /*0510*/  IMAD.HI.U32 R14, R0, R21, R14 ;  /* 0x00000015000e7227 */ /* 0x000fca00078e000e */
[----:B------:R-:W-:-:S04]  /*0520*/  SHF.R.S32.HI R23, RZ, 0x1, R14 ;  /* 0x00000001ff177819 */ /* 0x000fc8000001140e */
[-C--:B------:R-:W-:Y:S02]  /*0530*/  IABS R18, R23.reuse ;  /* 0x0000001700127213 */ /* 0x080fe40000000000 */
[----:B------:R-:W-:Y:S02]  /*0540*/  IABS R24, R23 ;  /* 0x0000001700187213 */ /* 0x000fe40000000000 */
[----:B------:R-:W0:Y:S08]  /*0550*/  I2F.RP R20, R18 ;  /* 0x0000001200147306 */ /* 0x000e300000209400 */
[----:B0-----:R-:W0:Y:S02]  /*0560*/  MUFU.RCP R20, R20 ;  /* 0x0000001400147308 */ /* 0x001e240000001000 */
[----:B0-----:R-:W-:-:S06]  /*0570*/  IADD3 R14, R20, 0xffffffe, RZ ;  /* 0x0ffffffe140e7810 */ /* 0x001fcc0007ffe0ff */
[----:B------:R0:W1:Y:S02]  /*0580*/  F2I.FTZ.U32.TRUNC.NTZ R15, R14 ;  /* 0x0000000e000f7305 */ /* 0x000064000021f000 */
[----:B0-----:R-:W-:Y:S02]  /*0590*/  MOV R14, RZ ;  /* 0x000000ff000e7202 */ /* 0x001fe40000000f00 */
[----:B-1----:R-:W-:-:S05]  /*05a0*/  IADD3 R25, RZ, -R15, RZ ;  /* 0x8000000fff197210 */ /* 0x002fca0007ffe0ff */
[----:B------:R-:W-:-:S04]  /*05b0*/  IMAD R25, R25, R18, RZ ;  /* 0x0000001219197224 */ /* 0x000fc800078e02ff */
[----:B------:R-:W-:Y:S01]  /*05c0*/  IMAD.HI.U32 R15, R15, R25, R14 ;  /* 0x000000190f0f7227 */ /* 0x000fe200078e000e */
[----:B------:R-:W-:-:S03]  /*05d0*/  LOP3.LUT R14, R8, R23, RZ, 0x3c, !PT ;  /* 0x00000017080e7212 */ /* 0x000fc600078e3cff */
[----:B------:R-:W-:Y:S01]  /*05e0*/  IMAD.MOV R25, RZ, RZ, -R24 ;  /* 0x000000ffff197224 */ /* 0x000fe200078e0a18 */
[----:B------:R-:W-:Y:S01]  /*05f0*/  ISETP.GE.AND P2, PT, R14, RZ, PT ;  /* 0x000000ff0e00720c */ /* 0x000fe20003f46270 */
[----:B------:R-:W-:-:S04]  /*0600*/  IMAD.HI.U32 R15, R15, R22, RZ ;  /* 0x000000160f0f7227 */ /* 0x000fc800078e00ff */
[----:B------:R-:W-:-:S05]  /*0610*/  IMAD R25, R15, R25, R22 ;  /* 0x000000190f197224 */ /* 0x000fca00078e0216 */
[----:B------:R-:W-:-:S13]  /*0620*/  ISETP.GT.U32.AND P3, PT, R18, R25, PT ;  /* 0x000000191200720c */ /* 0x000fda0003f64070 */
[-C--:B------:R-:W-:Y:S02]  /*0630*/  @!P3 IADD3 R25, R25, -R18.reuse, RZ ;  /* 0x800000121919b210 */ /* 0x080fe40007ffe0ff */
[----:B------:R-:W-:Y:S02]  /*0640*/  @!P3 IADD3 R15, R15, 0x1, RZ ;  /* 0x000000010f0fb810 */ /* 0x000fe40007ffe0ff */
[----:B------:R-:W-:Y:S02]  /*0650*/  ISETP.GE.U32.AND P0, PT, R25, R18, PT ;  /* 0x000000121900720c */ /* 0x000fe40003f06070 */
[----:B------:R-:W-:-:S11]  /*0660*/  ISETP.NE.AND P3, PT, R23, RZ, PT ;  /* 0x000000ff1700720c */ /* 0x000fd60003f65270 */
[----:B------:R-:W-:Y:S02]  /*0670*/  @P0 IADD3 R15, R15, 0x1, RZ ;  /* 0x000000010f0f0810 */ /* 0x000fe40007ffe0ff */
[C---:B------:R-:W-:Y:S02]  /*0680*/  ISETP.GE.AND P0, PT, R8.reuse, c[0x0][0x1bc], PT ;  /* 0x00006f0008007a0c */ /* 0x040fe40003f06270 */
[----:B------:R-:W-:Y:S02]  /*0690*/  MOV R22, R15 ;  /* 0x0000000f00167202 */ /* 0x000fe40000000f00 */
[----:B------:R-:W-:-:S03]  /*06a0*/  ISETP.LT.AND P0, PT, R8, c[0x0][0x1c0], !P0 ;  /* 0x0000700008007a0c */ /* 0x000fc60004701270 */
[----:B------:R-:W-:Y:S01]  /*06b0*/  @!P2 IMAD.MOV R22, RZ, RZ, -R22 ;  /* 0x000000ffff16a224 */ /* 0x000fe200078e0a16 */
[----:B------:R-:W-:-:S04]  /*06c0*/  @!P3 LOP3.LUT R22, RZ, R23, RZ, 0x33, !PT ;  /* 0x00000017ff16b212 */ /* 0x000fc800078e33ff */
[----:B------:R-:W-:-:S05]  /*06d0*/  IADD3 R14, -R22, RZ, RZ ;  /* 0x000000ff160e7210 */ /* 0x000fca0007ffe1ff */
[----:B------:R-:W-:-:S04]  /*06e0*/  IMAD R20, R23, R14, R8 ;  /* 0x0000000e17147224 */ /* 0x000fc800078e0208 */
[----:B------:R-:W-:-:S05]  /*06f0*/  IMAD R14, R23, R22, R20 ;  /* 0x00000016170e7224 */ /* 0x000fca00078e0214 */
[----:B------:R-:W-:-:S05]  /*0700*/  SHF.L.U32 R14, R14, 0x1, RZ ;  /* 0x000000010e0e7819 */ /* 0x000fca00000006ff */
[----:B------:R-:W-:Y:S01]  /*0710*/  IMAD R18, R21, 0x2, R14 ;  /* 0x0000000215127824 */ /* 0x000fe200078e020e */
[----:B------:R0:W-:Y:S04]  /*0720*/  @P0 STS [R14], R17 ;  /* 0x000000110e000388 */ /* 0x0001e80000000800 */
[----:B------:R0:W-:Y:S04]  /*0730*/  @P0 STS [R18], R19 ;  /* 0x0000001312000388 */ /* 0x0001e80000000800 */
[----:B------:R-:W-:Y:S06]  /*0740*/  BAR.SYNC.DEFER_BLOCKING 0x0 ;  /* 0x0000000000007b1d */ /* 0x000fec0000010000 */
[----:B------:R-:W-:Y:S05]  /*0750*/  @!P0 BRA.U `(.L_x_75) ;  /* 0x0000036100008947 */ /* 0x000fea0003800000 */
[----:B0-----:R-:W-:Y:S01]  /*0760*/  SHF.R.S32.HI R15, RZ, 0x1f, R21 ;  /* 0x0000001fff0f7819 */ /* 0x001fe20000011415 */
[----:B------:R-:W-:Y:S01]  /*0770*/  BSSY B1, `(.L_x_75) ;  /* 0x0000034000017945 */ /* 0x000fe20003800000 */
[----:B------:R-:W-:-:S02]  /*0780*/  LEA.HI R20, R20, R20, RZ, 0x1 ;  /* 0x0000001414147211 */ /* 0x000fc400078f08ff */
[----:B------:R-:W-:Y:S02]  /*0790*/  LEA.HI R15, R15, c[0x0][0x1c0], RZ, 0x2 ;  /* 0x000070000f0f7a11 */ /* 0x000fe400078f10ff */
[----:B------:R-:W-:Y:S02]  /*07a0*/  SHF.R.S32.HI R20, RZ, 0x1, R20 ;  /* 0x00000001ff147819 */ /* 0x000fe40000011414 */
[----:B------:R-:W-:-:S05]  /*07b0*/  SHF.R.S32.HI R15, RZ, 0x2, R15 ;  /* 0x00000002ff0f7819 */ /* 0x000fca000001140f */
[----:B------:R-:W-:Y:S01]  /*07c0*/  IMAD R20, R22, R15, R20 ;  /* 0x0000000f16147224 */ /* 0x000fe200078e0214 */
[----:B------:R-:W-:Y:S05]  /*07d0*/  @!P0 BRA `(.L_x_76) ;  /* 0x000002d000008947 */ /* 0x000fea0003800000 */
[----:B------:R-:W-:Y:S01]  /*07e0*/  SHF.L.U32 R20, R20, 0x1, RZ ;  /* 0x0000000114147819 */ /* 0x000fe200000006ff */
[----:B------:R-:W-:Y:S03]  /*07f0*/  BSSY B2, `(.L_x_77) ;  /* 0x0000025000027945 */ /* 0x000fe60003800000 */
[----:B------:R-:W-:Y:S01]  /*0800*/  LEA R22, R23, R20, 0x1 ;  /* 0x0000001417167211 */ /* 0x000fe200078e08ff */
[C---:B------:R-:W-:Y:S01]  /*0810*/  IMAD R24, R21.reuse, 0x2, R20 ;  /* 0x0000000215187824 */ /* 0x040fe200078e0214 */
[----:B------:R-:W-:Y:S01]  /*0820*/  LDS.U16 R17, [R20] ;  /* 0x0000000014117984 */ /* 0x000fe20000000400 */
[----:B------:R-:W-:Y:S02]  /*0830*/  ISETP.GE.AND P2, PT, R20, c[0x0][0x1c0], PT ;  /* 0x0000700014007a0c */ /* 0x000fe40003f46270 */
[----:B------:R-:W-:Y:S01]  /*0840*/  LEA R21, R21, R22, 0x1 ;  /* 0x0000001615157211 */ /* 0x000fe200078e08ff */
[----:B------:R-:W0:Y:S04]  /*0850*/  LDS.U16 R26, [R22] ;  /* 0x00000000161a7984 */ /* 0x000e280000000400 */
[----:B------:R-:W-:Y:S04]  /*0860*/  LDS.U16 R19, [R24] ;  /* 0x0000000018137984 */ /* 0x000fe80000000400 */
[----:B------:R-:W1:Y:S01]  /*0870*/  LDS.U16 R28, [R21] ;  /* 0x00000000151c7984 */ /* 0x000e620000000400 */
[----:B0-----:R-:W-:-:S02]  /*0880*/  PRMT R17, R17, 0x5410, R26 ;  /* 0x0000541011117816 */ /* 0x001fc4000000001a */
[----:B-1----:R-:W-:Y:S01]  /*0890*/  PRMT R19, R19, 0x5410, R28 ;  /* 0x0000541013137816 */ /* 0x002fe2000000001c */
[----:B------:R-:W-:Y:S05]  /*08a0*/  @P2 BRA `(.L_x_78) ;  /* 0x0000019000002947 */ /* 0x000fea0003800000 */
[----:B------:R-:W0:Y:S01]  /*08b0*/  I2F R25, c[0x0][0x1c0] ;  /* 0x0000700000197b06 */ /* 0x000e220000201400 */
[----:B------:R-:W-:-:S07]  /*08c0*/  HADD2.F32 R28, -RZ, R17.H1_H1 ;  /* 0x30000011ff1c7230 */ /* 0x000fce0000004100 */
[----:B------:R-:W-:Y:S08]  /*08d0*/  I2F R15, R20 ;  /* 0x00000014000f7306 */ /* 0x000ff00000201400 */
[----:B0-----:R0:W1:Y:S02]  /*08e0*/  MUFU.RCP R26, R25 ;  /* 0x00000019001a7308 */ /* 0x0010640000001000 */
[----:B0-----:R-:W-:Y:S01]  /*08f0*/  HADD2.F32 R25, -RZ, R19.H1_H1 ;  /* 0x30000013ff197230 */ /* 0x001fe20000004100 */
[----:B-1----:R-:W-:-:S05]  /*0900*/  FMUL.FTZ R23, R15, R26 ;  /* 0x0000001a0f177220 */ /* 0x002fca0000410000 */
[----:B------:R-:W-:Y:S01]  /*0910*/  I2F R15, R16 ;  /* 0x00000010000f7306 */ /* 0x000fe20000201400 */
[----:B------:R-:W-:-:S07]  /*0920*/  FMUL.FTZ R27, R23, 13.28771209716796875 ;  /* 0x41549a78171b7820 */ /* 0x000fce0000410000 */
[----:B------:R-:W0:Y:S02]  /*0930*/  MUFU.EX2 R26, -R27 ;  /* 0x8000001b001a7308 */ /* 0x000e240000000800 */
[----:B0-----:R-:W-:Y:S01]  /*0940*/  FMUL.FTZ R15, R15, R26 ;  /* 0x0000001a0f0f7220 */ /* 0x001fe20000410000 */
[----:B------:R-:W-:-:S03]  /*0950*/  HADD2.F32 R26, -RZ, R17.H0_H0 ;  /* 0x20000011ff1a7230 */ /* 0x000fc60000004100 */
[----:B------:R-:W-:-:S04]  /*0960*/  FMUL.RZ R29, R15, 0.15915493667125701904 ;  /* 0x3e22f9830f1d7820 */ /* 0x000fc8000040c000 */
[----:B------:R-:W0:Y:S08]  /*0970*/  MUFU.SIN R23, R29 ;  /* 0x0000001d00177308 */ /* 0x000e300000000400 */
[----:B------:R-:W1:Y:S01]  /*0980*/  MUFU.COS R15, R29 ;  /* 0x0000001d000f7308 */ /* 0x000e620000000000 */
[-C--:B0-----:R-:W-:Y:S02]  /*0990*/  FMUL.FTZ R17, R23, R28.reuse ;  /* 0x0000001c17117220 */ /* 0x081fe40000410000 */
[----:B-1----:R-:W-:-:S02]  /*09a0*/  FMUL.FTZ R28, R15, R28 ;  /* 0x0000001c0f1c7220 */ /* 0x002fc40000410000 */
[-C--:B------:R-:W-:Y:S02]  /*09b0*/  FFMA.FTZ R17, R15, R26.reuse, -R17 ;  /* 0x0000001a0f117223 */ /* 0x080fe40000010811 */
[C---:B------:R-:W-:Y:S01]  /*09c0*/  FFMA.FTZ R26, R23.reuse, R26, R28 ;  /* 0x0000001a171a7223 */ /* 0x040fe2000001001c */
[----:B------:R-:W-:Y:S01]  /*09d0*/  HADD2.F32 R28, -RZ, R19.H0_H0 ;  /* 0x20000013ff1c7230 */ /* 0x000fe20000004100 */
[----:B------:R-:W-:-:S03]  /*09e0*/  FMUL.FTZ R19, R23, R25 ;  /* 0x0000001917137220 */ /* 0x000fc60000410000 */
[----:B------:R-:W-:Y:S01]  /*09f0*/  F2FP.PACK_AB R17, R26, R17 ;  /* 0x000000111a11723e */ /* 0x000fe200000000ff */
[C---:B------:R-:W-:Y:S02]  /*0a00*/  FFMA.FTZ R19, R15.reuse, R28, -R19 ;  /* 0x0000001c0f137223 */ /* 0x040fe40000010813 */
[----:B------:R-:W-:-:S04]  /*0a10*/  FMUL.FTZ R15, R15, R25 ;  /* 0x000000190f0f7220 */ /* 0x000fc80000410000 */
[----:B------:R-:W-:-:S05]  /*0a20*/  FFMA.FTZ R28, R23, R28, R15 ;  /* 0x0000001c171c7223 */ /* 0x000fca000001000f */
[----:B------:R-:W-:Y:S02]  /*0a30*/  F2FP.PACK_AB R19, R28, R19 ;  /* 0x000000131c13723e */ /* 0x000fe400000000ff */
.L_x_78:
[----:B------:R-:W-:Y:S05]  /*0a40*/  BSYNC B2 ;  /* 0x0000000000027941 */ /* 0x000fea0003800000 */
.L_x_77:
[----:B------:R-:W-:Y:S01]  /*0a50*/  PRMT R15, R17, 0x7632, R15 ;  /* 0x00007632110f7816 */ /* 0x000fe2000000000f */
[----:B------:R0:W-:Y:S01]  /*0a60*/  STS.U16 [R20], R17 ;  /* 0x0000001114007388 */ /* 0x0001e20000000400 */
[----:B------:R-:W-:-:S03]  /*0a70*/  PRMT R23, R19, 0x7632, R23 ;  /* 0x0000763213177816 */ /* 0x000fc60000000017 */
[----:B------:R0:W-:Y:S04]  /*0a80*/  STS.U16 [R22], R15 ;  /* 0x0000000f16007388 */ /* 0x0001e80000000400 */
[----:B------:R0:W-:Y:S04]  /*0a90*/  STS.U16 [R24], R19 ;  /* 0x0000001318007388 */ /* 0x0001e80000000400 */
[----:B------:R0:W-:Y:S02]  /*0aa0*/  STS.U16 [R21], R23 ;  /* 0x0000001715007388 */ /* 0x0001e40000000400 */
.L_x_76:
[----:B------:R-:W-:Y:S05]  /*0ab0*/  BSYNC B1 ;  /* 0x0000000000017941 */ /* 0x000fea0003800000 */
.L_x_75:
[----:B0-----:R-:W-:Y:S06]  /*0ac0*/  BAR.SYNC.DEFER_BLOCKING 0x0 ;  /* 0x0000000000007b1d */ /* 0x001fec0000010000 */
[----:B------:R-:W-:Y:S05]  /*0ad0*/  @!P0 BRA `(.L_x_79) ;  /* 0x000001e000008947 */ /* 0x000fea0003800000 */
[----:B------:R0:W1:Y:S04]  /*0ae0*/  LDS R17, [R14] ;  /* 0x000000000e117984 */ /* 0x0000680000000800 */
[----:B------:R0:W2:Y:S01]  /*0af0*/  LDS R19, [R18] ;  /* 0x0000000012137984 */ /* 0x0000a20000000800 */
[----:B------:R-:W-:Y:S05]  /*0b00*/  BRA `(.L_x_79) ;  /* 0x000001b000007947 */ /* 0x000fea0003800000 */
.L_x_74:
[----:B0-----:R-:W-:-:S13]  /*0b10*/  ISETP.GE.AND P0, PT, R8, c[0x0][0x1c0], PT ;  /* 0x0000700008007a0c */ /* 0x001fda0003f06270 */
[----:B------:R-:W-:Y:S05]  /*0b20*/  @P0 BRA `(.L_x_79) ;  /* 0x0000019000000947 */ /* 0x000fea0003800000 */
[----:B------:R-:W0:Y:S01]  /*0b30*/  I2F R20, c[0x0][0x1c0] ;  /* 0x0000700000147b06 */ /* 0x000e220000201400 */
[--C-:B------:R-:W-:Y:S02]  /*0b40*/  HADD2.F32 R25, -RZ, R19.reuse.H1_H1 ;  /* 0x30000013ff197230 */ /* 0x100fe40000004100 */
[----:B------:R-:W-:-:S05]  /*0b50*/  HADD2.F32 R23, -RZ, R19.H0_H0 ;  /* 0x20000013ff177230 */ /* 0x000fca0000004100 */
[----:B------:R-:W-:Y:S08]  /*0b60*/  I2F R14, R8 ;  /* 0x00000008000e7306 */ /* 0x000ff00000201400 */
[----:B0-----:R0:W1:Y:S08]  /*0b70*/  MUFU.RCP R15, R20 ;  /* 0x00000014000f7308 */ /* 0x0010700000001000 */
[----:B------:R-:W-:Y:S01]  /*0b80*/  I2F R21, R16 ;  /* 0x0000001000157306 */ /* 0x000fe20000201400 */
[----:B0-----:R-:W-:Y:S01]  /*0b90*/  HADD2.F32 R20, -RZ, R17.H0_H0 ;  /* 0x20000011ff147230 */ /* 0x001fe20000004100 */
[----:B-1----:R-:W-:-:S04]  /*0ba0*/  FMUL.FTZ R14, R14, R15 ;  /* 0x0000000f0e0e7220 */ /* 0x002fc80000410000 */
[----:B------:R-:W-:-:S04]  /*0bb0*/  FMUL.FTZ R15, R14, 13.28771209716796875 ;  /* 0x41549a780e0f7820 */ /* 0x000fc80000410000 */
[----:B------:R-:W0:Y:S02]  /*0bc0*/  MUFU.EX2 R14, -R15 ;  /* 0x8000000f000e7308 */ /* 0x000e240000000800 */
[----:B0-----:R-:W-:Y:S01]  /*0bd0*/  FMUL.FTZ R14, R21, R14 ;  /* 0x0000000e150e7220 */ /* 0x001fe20000410000 */
[----:B------:R-:W-:-:S03]  /*0be0*/  HADD2.F32 R21, -RZ, R17.H1_H1 ;  /* 0x30000011ff157230 */ /* 0x000fc60000004100 */
[----:B------:R-:W-:-:S04]  /*0bf0*/  FMUL.RZ R22, R14, 0.15915493667125701904 ;  /* 0x3e22f9830e167820 */ /* 0x000fc8000040c000 */
[----:B------:R-:W0:Y:S08]  /*0c00*/  MUFU.SIN R14, R22 ;  /* 0x00000016000e7308 */ /* 0x000e300000000400 */
[----:B------:R-:W1:Y:S01]  /*0c10*/  MUFU.COS R18, R22 ;  /* 0x0000001600127308 */ /* 0x000e620000000000 */
[-C--:B0-----:R-:W-:Y:S02]  /*0c20*/  FMUL.FTZ R17, R21, R14.reuse ;  /* 0x0000000e15117220 */ /* 0x081fe40000410000 */
[----:B------:R-:W-:-:S02]  /*0c30*/  FMUL.FTZ R15, R25, R14 ;  /* 0x0000000e190f7220 */ /* 0x000fc40000410000 */
[-C--:B-1----:R-:W-:Y:S02]  /*0c40*/  FMUL.FTZ R19, R21, R18.reuse ;  /* 0x0000001215137220 */ /* 0x082fe40000410000 */
[-C--:B------:R-:W-:Y:S02]  /*0c50*/  FMUL.FTZ R21, R25, R18.reuse ;  /* 0x0000001219157220 */ /* 0x080fe40000410000 */
[C---:B------:R-:W-:Y:S02]  /*0c60*/  FFMA.FTZ R17, R20.reuse, R18, -R17 ;  /* 0x0000001214117223 */ /* 0x040fe40000010811 */
[----:B------:R-:W-:Y:S02]  /*0c70*/  FFMA.FTZ R20, R20, R14, R19 ;  /* 0x0000000e14147223 */ /* 0x000fe40000010013 */
[C---:B------:R-:W-:Y:S02]  /*0c80*/  FFMA.FTZ R15, R23.reuse, R18, -R15 ;  /* 0x00000012170f7223 */ /* 0x040fe4000001080f */
[----:B------:R-:W-:Y:S01]  /*0c90*/  FFMA.FTZ R14, R23, R14, R21 ;  /* 0x0000000e170e7223 */ /* 0x000fe20000010015 */
[----:B------:R-:W-:-:S04]  /*0ca0*/  F2FP.PACK_AB R17, R20, R17 ;  /* 0x000000111411723e */ /* 0x000fc800000000ff */
[----:B------:R-:W-:Y:S02]  /*0cb0*/  F2FP.PACK_AB R19, R14, R15 ;  /* 0x0000000f0e13723e */ /* 0x000fe400000000ff */
.L_x_79:
[----:B------:R-:W-:Y:S05]  /*0cc0*/  BSYNC B0 ;  /* 0x0000000000007941 */ /* 0x000fea0003800000 */
.L_x_73:
[----:B------:R-:W-:Y:S01]  /*0cd0*/  IMAD R11, R10, c[0x0][0x1b8], R11 ;  /* 0x00006e000a0b7a24 */ /* 0x000fe200078e020b */
[----:B-----5:R-:W-:Y:S01]  /*0ce0*/  HFMA2.MMA R13, R13, 1, 1, R12 ;  /* 0x3c003c000d0d7835 */ /* 0x020fe2000000000c */
[----:B-1----:R1:W-:Y:S01]  /*0cf0*/  @!P1 STG.E [R6.64], R17 ;  /* 0x0000001106009986 */ /* 0x0023e2000c101906 */
[--C-:B------:R-:W-:Y:S02]  /*0d00*/  IMAD R10, R9, c[0x0][0x1bc], R8.reuse ;  /* 0x00006f00090a7a24 */ /* 0x100fe400078e0208 */
[----:B------:R-:W-:Y:S01]  /*0d10*/  IMAD R11, R11, c[0x0][0x1bc], RZ ;  /* 0x00006f000b0b7a24 */ /* 0x000fe200078e02ff */
[----:B--2---:R1:W-:Y:S03]  /*0d20*/  @!P1 STG.E [R4.64], R19 ;  /* 0x0000001304009986 */ /* 0x0043e6000c101906 */
[C---:B------:R-:W-:Y:S01]  /*0d30*/  IMAD R9, R11.reuse, UR4, R8 ;  /* 0x000000040b097c24 */ /* 0x040fe2000f8e0208 */
[----:B------:R1:W-:Y:S01]  /*0d40*/  @!P1 STG.E [R2.64], R13 ;  /* 0x0000000d02009986 */ /* 0x0003e2000c101906 */
[----:B------:R-:W-:-:S02]  /*0d50*/  IMAD R11, R11, c[0x0][0x1b4], R10 ;  /* 0x00006d000b0b7a24 */ /* 0x000fc400078e020a */
[----:B------:R-:W-:Y:S01]  /*0d60*/  IMAD R9, R16, c[0x0][0x1bc], R9 ;  /* 0x00006f0010097a24 */ /* 0x000fe200078e0209 */
[----:B------:R-:W-:Y:S06]  /*0d70*/  @P1 EXIT ;  /* 0x000000000000194d */ /* 0x000fec0003800000 */
[----:B-1----:R-:W-:-:S04]  /*0d80*/  IMAD.WIDE R2, R11, R0, c[0x0][0x160] ;  /* 0x000058000b027625 */ /* 0x002fc800078e0200 */
[CC--:B------:R-:W-:Y:S01]  /*0d90*/  IMAD.WIDE R4, R9.reuse, R0.reuse, c[0x0][0x168] ;  /* 0x00005a0009047625 */ /* 0x0c0fe200078e0200 */
[----:B------:R-:W-:Y:S03]  /*0da0*/  STG.E [R2.64], R17 ;  /* 0x0000001102007986 */ /* 0x000fe6000c101906 */
[----:B------:R-:W-:Y:S01]  /*0db0*/  IMAD.WIDE R6, R9, R0, c[0x0][0x170] ;  /* 0x00005c0009067625 */ /* 0x000fe200078e0200 */
[----:B------:R-:W-:Y:S04]  /*0dc0*/  STG.E [R4.64], R19 ;  /* 0x0000001304007986 */ /* 0x000fe8000c101906 */
[----:B------:R-:W-:Y:S01]  /*0dd0*/  STG.E [R6.64], R13 ;  /* 0x0000000d06007986 */ /* 0x000fe2000c101906 */
[----:B------:R-:W-:Y:S05]  /*0de0*/  EXIT ;  /* 0x000000000000794d */ /* 0x000fea0003800000 */
.L_x_72:
        /* <DEDUP_REMOVED lines=15> */
[----:B------:R-:W-:Y:S02]  /*0ee0*/  ISETP.GE.U32.AND P1, PT, R3, c[0x0][0x188], PT ;  /* 0x0000620003007a0c */ /* 0x000fe40003f26070 */
[----:B------:R-:W-:-:S11]  /*0ef0*/  MOV R3, 0x4 ;  /* 0x0000000400037802 */ /* 0x000fd60000000f00 */
[----:B------:R-:W-:Y:S02]  /*0f00*/  @P1 IADD3 R6, R6, 0x1, RZ ;  /* 0x0000000106061810 */ /* 0x000fe40007ffe0ff */
[----:B------:R-:W-:-:S05]  /*0f10*/  @!P2 LOP3.LUT R6, RZ, c[0x0][0x188], RZ, 0x33, !PT ;  /* 0x00006200ff06aa12 */ /* 0x000fca00078e33ff */
[----:B------:R-:W-:-:S05]  /*0f20*/  IMAD.WIDE R2, R6, R3, c[0x0][0x180] ;  /* 0x0000600006027625 */ /* 0x000fca00078e0203 */
[----:B------:R-:W2:Y:S01]  /*0f30*/  LDG.E R9, [R2.64] ;  /* 0x0000000602097981 */ /* 0x000ea2000c1e1900 */
[----:B------:R-:W-:-:S04]  /*0f40*/  IMAD.MOV R5, RZ, RZ, -R6 ;  /* 0x000000ffff057224 */ /* 0x000fc800078e0a06 */
[----:B------:R-:W-:-:S05]  /*0f50*/  IMAD R0, R5, c[0x0][0x188], R0 ;  /* 0x0000620005007a24 */ /* 0x000fca00078e0200 */
[----:B--2---:R-:W-:-:S13]  /*0f60*/  ISETP.GE.AND P0, PT, R0, R9, PT ;  /* 0x000000090000720c */ /* 0x004fda0003f06270 */
[----:B------:R-:W-:Y:S05]  /*0f70*/  @P0 EXIT ;  /* 0x000000000000094d */ /* 0x000fea0003800000 */
[----:B------:R-:W-:Y:S01]  /*0f80*/  ISETP.GE.AND P0, PT, R8, c[0x0][0x1bc], PT ;  /* 0x00006f0008007a0c */ /* 0x000fe20003f06270 */
[----:B------:R-:W-:Y:S01]  /*0f90*/  ULDC UR5, c[0x0][0x1bc] ;  /* 0x00006f0000057ab9 */ /* 0x000fe20000000800 */
[----:B------:R-:W-:Y:S01]  /*0fa0*/  IMAD R7, R0, c[0x0][0x1bc], R8 ;  /* 0x00006f0000077a24 */ /* 0x000fe200078e0208 */
[----:B------:R-:W-:Y:S01]  /*0fb0*/  UIMAD UR5, UR4, UR5, URZ ;  /* 0x00000005040572a4 */ /* 0x000fe2000f8e023f */
[----:B------:R-:W-:-:S05]  /*0fc0*/  IMAD R0, R6, c[0x0][0x1b8], R11 ;  /* 0x00006e0006007a24 */ /* 0x000fca00078e020b */
[----:B------:R-:W-:-:S04]  /*0fd0*/  IMAD R0, R0, UR5, R7 ;  /* 0x0000000500007c24 */ /* 0x000fc8000f8e0207 */
[----:B------:R-:W-:Y:S05]  /*0fe0*/  @P0 EXIT ;  /* 0x000000000000094d */ /* 0x000fea0003800000 */
[----:B------:R-:W-:Y:S01]  /*0ff0*/  SHF.R.S32.HI R3, RZ, 0x1f, R6 ;  /* 0x0000001fff037819 */ /* 0x000fe20000011406 */
[----:B------:R-:W-:Y:S01]  /*1000*/  ULDC.64 UR4, c[0x0][0x1b8] ;  /* 0x00006e0000047ab9 */ /* 0x000fe20000000a00 */
[----:B------:R-:W-:-:S04]  /*1010*/  LEA R4, P0, R6, c[0x0][0x178], 0x3 ;  /* 0x00005e0006047a11 */ /* 0x000fc800078018ff */
[----:B------:R-:W-:-:S05]  /*1020*/  LEA.HI.X R5, R6, c[0x0][0x17c], R3, 0x3, P0 ;  /* 0x00005f0006057a11 */ /* 0x000fca00000f1c03 */
[----:B------:R-:W2:Y:S01]  /*1030*/  LDG.E.64 R2, [R4.64] ;  /* 0x0000000604027981 */ /* 0x000ea2000c1e1b00 */
[----:B------:R-:W-:Y:S01]  /*1040*/  IMAD R6, R11, c[0x0][0x1bc], RZ ;  /* 0x00006f000b067a24 */ /* 0x000fe200078e02ff */
[----:B------:R-:W-:-:S03]  /*1050*/  SHF.R.S32.HI R8, RZ, 0x1f, R9 ;  /* 0x0000001fff087819 */ /* 0x000fc60000011409 */
[----:B------:R-:W-:Y:S02]  /*1060*/  IMAD R6, R9, R6, R7 ;  /* 0x0000000609067224 */ /* 0x000fe400078e0207 */
[----:B------:R-:W-:-:S03]  /*1070*/  IMAD R8, R8, c[0x0][0x190], RZ ;  /* 0x0000640008087a24 */ /* 0x000fc600078e02ff */
[----:B------:R-:W-:Y:S01]  /*1080*/  SHF.R.S32.HI R7, RZ, 0x1f, R6 ;  /* 0x0000001fff077819 */ /* 0x000fe20000011406 */
[----:B------:R-:W-:-:S04]  /*1090*/  IMAD R11, R9, c[0x0][0x194], R8 ;  /* 0x00006500090b7a24 */ /* 0x000fc800078e0208 */
[----:B------:R-:W-:-:S05]  /*10a0*/  IMAD.WIDE.U32 R6, R9, c[0x0][0x190], R6 ;  /* 0x0000640009067a25 */ /* 0x000fca00078e0006 */
[----:B------:R-:W-:Y:S02]  /*10b0*/  IADD3 R7, R7, R11, RZ ;  /* 0x0000000b07077210 */ /* 0x000fe40007ffe0ff */
[----:B--2---:R-:W-:-:S04]  /*10c0*/  LEA R2, P0, R6, R2, 0x1 ;  /* 0x0000000206027211 */ /* 0x004fc800078008ff */
[----:B------:R-:W-:-:S05]  /*10d0*/  LEA.HI.X R3, R6, R3, R7, 0x1, P0 ;  /* 0x0000000306037211 */ /* 0x000fca00000f0c07 */
[----:B------:R-:W2:Y:S01]  /*10e0*/  LD.E R11, [R2.64] ;  /* 0x00000006020b7980 */ /* 0x000ea2000c101900 */
[----:B------:R-:W-:Y:S01]  /*10f0*/  UIMAD UR4, UR5, UR4, URZ ;  /* 0x00000004050472a4 */ /* 0x000fe2000f8e023f */
[----:B------:R-:W-:-:S05]  /*1100*/  HFMA2.MMA R13, -RZ, RZ, 0, 1.1920928955078125e-07 ;  /* 0x00000002ff0d7435 */ /* 0x000fca00000001ff */
[----:B------:R-:W-:-:S04]  /*1110*/  IMAD R7, R9, UR4, RZ ;  /* 0x0000000409077c24 */ /* 0x000fc8000f8e02ff */
[----:B------:R-:W-:-:S04]  /*1120*/  IMAD.WIDE R6, R7, 0x2, R2 ;  /* 0x0000000207067825 */ /* 0x000fc800078e0202 */
[----:B------:R-:W-:-:S05]  /*1130*/  IMAD.WIDE R4, R0, R13, c[0x0][0x168] ;  /* 0x00005a0000047625 */ /* 0x000fca00078e020d */
[----:B--2---:R-:W-:Y:S04]  /*1140*/  STG.E [R4.64], R11 ;  /* 0x0000000b04007986 */ /* 0x004fe8000c101906 */
[----:B------:R-:W2:Y:S01]  /*1150*/  LD.E R7, [R6.64] ;  /* 0x0000000606077980 */ /* 0x000ea2000c101900 */
[----:B------:R-:W-:-:S05]  /*1160*/  IMAD.WIDE R8, R0, R13, c[0x0][0x170] ;  /* 0x00005c0000087625 */ /* 0x000fca00078e020d */
[----:B--2---:R-:W-:Y:S01]  /*1170*/  STG.E [R8.64], R7 ;  /* 0x0000000708007986 */ /* 0x004fe2000c101906 */
[----:B------:R-:W-:Y:S05]  /*1180*/  EXIT ;  /* 0x000000000000794d */ /* 0x000fea0003800000 */
.L_x_80:
        /* <DEDUP_REMOVED lines=15> */
.L_x_536:


//--------------------- .text._ZN17fastertransformer34add_fusedQKV_bias_transpose_kernelI6__halfLb0EEEvPT_S3_S3_NS_29PrefixPromptBatchWeightsParamIS2_EES3_PKS2_PKiiiiiib --------------------------
	.section	.text._ZN17fastertransformer34add_fusedQKV_bias_transpose_kernelI6__halfLb0EEEvPT_S3_S3_NS_29PrefixPromptBatchWeightsParamIS2_EES3_PKS2_PKiiiiiib,"ax",@progbits
	.sectioninfo	@"SHI_REGISTERS=31"
	.align	128
        .global         _ZN17fastertransformer34add_fusedQKV_bias_transpose_kernelI6__halfLb0EEEvPT_S3_S3_NS_29PrefixPromptBatchWeightsParamIS2_EES3_PKS2_PKiiiiiib
        .type           _ZN17fastertransformer34add_fusedQKV_bias_transpose_kernelI6__halfLb0EEEvPT_S3_S3_NS_29PrefixPromptBatchWeightsParamIS2_EES3_PKS2_PKiiiiiib,@function
        .size           _ZN17fastertransformer34add_fusedQKV_bias_transpose_kernelI6__halfLb0EEEvPT_S3_S3_NS_29PrefixPromptBatchWeightsParamIS2_EES3_PKS2_PKiiiiiib,(.L_x_537 - _ZN17fastertransformer34add_fusedQKV_bias_transpose_kernelI6__halfLb0EEEvPT_S3_S3_NS_29PrefixPromptBatchWeightsParamIS2_EES3_PKS2_PKiiiiiib)
        .other          _ZN17fastertransformer34add_fusedQKV_bias_transpose_kernelI6__halfLb0EEEvPT_S3_S3_NS_29PrefixPromptBatchWeightsParamIS2_EES3_PKS2_PKiiiiiib,@"STO_CUDA_ENTRY STV_DEFAULT"
_ZN17fastertransformer34add_fusedQKV_bias_transpose_kernelI6__halfLb0EEEvPT_S3_S3_NS_29PrefixPromptBatchWeightsParamIS2_EES3_PKS2_PKiiiiiib:
.text._ZN17fastertransformer34add_fusedQKV_bias_transpose_kernelI6__halfLb0EEEvPT_S3_S3_NS_29PrefixPromptBatchWeightsParamIS2_EES3_PKS2_PKiiiiiib:
[----:B------:R-:W-:Y:S02]  /*0000*/  MOV R1, c[0x0][0x28] ;  /* 0x00000a0000017a02 */ /* 0x000fe40000000f00 */
[----:B------:R-:W0:Y:S01]  /*0010*/  S2UR UR6, SR_CTAID.X ;  /* 0x00000000000679c3 */ /* 0x000e220000002500 */
[----:B------:R-:W-:Y:S02]  /*0020*/  ULDC UR4, c[0x0][0x188] ;  /* 0x0000620000047ab9 */ /* 0x000fe40000000800 */
[----:B------:R-:W-:Y:S02]  /*0030*/  UIADD3 UR4, -UR4, URZ, URZ ;  /* 0x0000003f04047290 */ /* 0x000fe4000fffe13f */
[----:B------:R-:W-:Y:S02]  /*0040*/  ULDC.64 UR10, c[0x0][0x1b0] ;  /* 0x00006c00000a7ab9 */ /* 0x000fe40000000a00 */
[----:B------:R-:W-:Y:S02]  /*0050*/  ULDC.64 UR14, c[0x0][0x118] ;  /* 0x00004600000e7ab9 */ /* 0x000fe40000000a00 */
[----:B0-----:R-:W-:-:S03]  /*0060*/  UIMAD UR6, UR4, UR10, UR6 ;  /* 0x0000000a040672a4 */ /* 0x001fc6000f8e0206 */
[----:B------:R-:W-:Y:S02]  /*0070*/  ULDC.64 UR4, c[0x0][0x1a8] ;  /* 0x00006a0000047ab9 */ /* 0x000fe40000000a00 */
[----:B------:R-:W-:Y:S02]  /*0080*/  UISETP.EQ.U32.AND UP1, UPT, URZ, UR4, UPT ;  /* 0x000000043f00728c */ /* 0x000fe4000bf22070 */
[----:B------:R-:W-:-:S04]  /*0090*/  UISETP.GE.AND UP0, UPT, UR6, URZ, UPT ;  /* 0x0000003f0600728c */ /* 0x000fc8000bf06270 */
[----:B------:R-:W-:-:S03]  /*00a0*/  UISETP.EQ.OR.EX UP0, UPT, URZ, UR5, !UP0, UP1 ;  /* 0x000000053f00728c */ /* 0x000fc6000c702710 */
[----:B------:R-:W-:-:S03]  /*00b0*/  ULDC.64 UR4, c[0x0][0x1a8] ;  /* 0x00006a0000047ab9 */ /* 0x000fc60000000a00 */
[----:B------:R-:W-:-:S05]  /*00c0*/  PLOP3.LUT P0, PT, PT, PT, UP0, 0x80, 0x0 ;  /* 0x000000000000781c */ /* 0x000fca0003f0f008 */
[----:B------:R-:W-:Y:S02]  /*00d0*/  @!UP0 UMOV UR7, 0x4 ;  /* 0x0000000400078882 */ /* 0x000fe40000000000 */
[----:B------:R-:W-:-:S06]  /*00e0*/  @!UP0 UIMAD.WIDE UR4, UR6, UR7, UR4 ;  /* 0x00000007060482a5 */ /* 0x000fcc000f8e0204 */
[----:B------:R-:W-:Y:S01]  /*00f0*/  MOV R2, UR4 ;  /* 0x0000000400027c02 */ /* 0x000fe20008000f00 */
[----:B------:R-:W-:-:S05]  /*0100*/  IMAD.U32 R3, RZ, RZ, UR5 ;  /* 0x00000005ff037e24 */ /* 0x000fca000f8e00ff */
[----:B------:R0:W2:Y:S01]  /*0110*/  @!P0 LDG.E R19, [R2.64] ;  /* 0x0000000e02138981 */ /* 0x0000a2000c1e1900 */
[----:B------:R-:W1:Y:S01]  /*0120*/  S2UR UR16, SR_CTAID.Y ;  /* 0x00000000001079c3 */ /* 0x000e620000002600 */
[----:B------:R-:W-:Y:S01]  /*0130*/  MOV R6, c[0x0][0x1bc] ;  /* 0x00006f0000067a02 */ /* 0x000fe20000000f00 */
[----:B------:R-:W-:Y:S01]  /*0140*/  UIMAD UR4, UR6, 0x3, URZ ;  /* 0x00000003060478a4 */ /* 0x000fe2000f8e023f */
[----:B------:R-:W3:Y:S01]  /*0150*/  S2R R0, SR_TID.X ;  /* 0x0000000000007919 */ /* 0x000ee20000002100 */
[----:B------:R-:W-:Y:S02]  /*0160*/  HFMA2.MMA R8, -RZ, RZ, 0, 1.1920928955078125e-07 ;  /* 0x00000002ff087435 */ /* 0x000fe400000001ff */
[----:B------:R-:W-:Y:S02]  /*0170*/  IMAD R6, R6, c[0x0][0x1b8], RZ ;  /* 0x00006e0006067a24 */ /* 0x000fe400078e02ff */
[----:B-1----:R-:W-:Y:S01]  /*0180*/  IMAD.U32 R7, RZ, RZ, UR16 ;  /* 0x00000010ff077e24 */ /* 0x002fe2000f8e00ff */
[----:B---3--:R-:W-:-:S04]  /*0190*/  SHF.L.U32 R0, R0, 0x1, RZ ;  /* 0x0000000100007819 */ /* 0x008fc800000006ff */
[----:B------:R-:W-:Y:S01]  /*01a0*/  ISETP.GE.AND P1, PT, R0, c[0x0][0x1bc], PT ;  /* 0x00006f0000007a0c */ /* 0x000fe20003f26270 */
[----:B------:R-:W-:-:S04]  /*01b0*/  IMAD R7, R7, c[0x0][0x1bc], R0 ;  /* 0x00006f0007077a24 */ /* 0x000fc800078e0200 */
[----:B------:R-:W-:-:S04]  /*01c0*/  IMAD R21, R6, UR4, R7 ;  /* 0x0000000406157c24 */ /* 0x000fc8000f8e0207 */
[----:B0-----:R-:W-:-:S04]  /*01d0*/  IMAD.WIDE R2, R21, R8, c[0x0][0x198] ;  /* 0x0000660015027625 */ /* 0x001fc800078e0208 */
[-C--:B------:R-:W-:Y:S01]  /*01e0*/  @!P1 IMAD.WIDE R16, R7, R8.reuse, c[0x0][0x1a0] ;  /* 0x0000680007109625 */ /* 0x080fe200078e0208 */
[C-C-:B------:R-:W-:Y:S01]  /*01f0*/  @!P1 IADD3 R23, R6.reuse, R7, R6.reuse ;  /* 0x0000000706179210 */ /* 0x140fe20007ffe006 */
[----:B------:R-:W3:Y:S01]  /*0200*/  @!P1 LDG.E R11, [R2.64] ;  /* 0x0000000e020b9981 */ /* 0x000ee2000c1e1900 */
[C---:B------:R-:W-:Y:S01]  /*0210*/  IADD3 R7, R6.reuse, R21, R6 ;  /* 0x0000001506077210 */ /* 0x040fe20007ffe006 */
[C---:B------:R-:W-:Y:S02]  /*0220*/  IMAD.WIDE R4, R6.reuse, 0x2, R2 ;  /* 0x0000000206047825 */ /* 0x040fe400078e0202 */
[----:B------:R0:W3:Y:S02]  /*0230*/  @!P1 LDG.E.CONSTANT R18, [R16.64] ;  /* 0x0000000e10129981 */ /* 0x0000e4000c1e9900 */
[----:B------:R-:W-:Y:S02]  /*0240*/  @!P1 IMAD.WIDE R12, R6, 0x2, R16 ;  /* 0x00000002060c9825 */ /* 0x000fe400078e0210 */
[----:B------:R-:W4:Y:S02]  /*0250*/  @!P1 LDG.E R15, [R4.64] ;  /* 0x0000000e040f9981 */ /* 0x000f24000c1e1900 */
[----:B------:R-:W-:-:S02]  /*0260*/  @!P1 IMAD.WIDE R20, R23, R8, c[0x0][0x1a0] ;  /* 0x0000680017149625 */ /* 0x000fc400078e0208 */
[----:B------:R1:W4:Y:S02]  /*0270*/  @!P1 LDG.E.CONSTANT R14, [R12.64] ;  /* 0x0000000e0c0e9981 */ /* 0x000324000c1e9900 */
[----:B------:R-:W-:Y:S02]  /*0280*/  IMAD.WIDE R6, R7, R8, c[0x0][0x198] ;  /* 0x0000660007067625 */ /* 0x000fe400078e0208 */
[----:B------:R1:W5:Y:S04]  /*0290*/  @!P1 LDG.E.CONSTANT R9, [R20.64] ;  /* 0x0000000e14099981 */ /* 0x000368000c1e9900 */
[----:B------:R1:W5:Y:S01]  /*02a0*/  @!P1 LDG.E R10, [R6.64] ;  /* 0x0000000e060a9981 */ /* 0x000362000c1e1900 */
[----:B0-----:R-:W-:-:S04]  /*02b0*/  IABS R17, c[0x0][0x1b4] ;  /* 0x00006d0000117a13 */ /* 0x001fc80000000000 */
[----:B------:R-:W0:Y:S02]  /*02c0*/  R2UR UR17, R17 ;  /* 0x00000000111173c2 */ /* 0x000e2400000e0000 */
[----:B0-----:R-:W0:Y:S01]  /*02d0*/  I2F.RP R16, UR17 ;  /* 0x0000001100107d06 */ /* 0x001e220008209400 */
[----:B------:R-:W-:-:S07]  /*02e0*/  UMOV UR4, URZ ;  /* 0x0000003f00047c82 */ /* 0x000fce0008000000 */
[----:B0-----:R-:W1:Y:S02]  /*02f0*/  MUFU.RCP R16, R16 ;  /* 0x0000001000107308 */ /* 0x001e640000001000 */
[----:B-1----:R-:W-:-:S06]  /*0300*/  IADD3 R12, R16, 0xffffffe, RZ ;  /* 0x0ffffffe100c7810 */ /* 0x002fcc0007ffe0ff */
[----:B------:R-:W0:Y:S02]  /*0310*/  F2I.FTZ.U32.TRUNC.NTZ R12, R12 ;  /* 0x0000000c000c7305 */ /* 0x000e24000021f000 */
[----:B0-----:R-:W0:Y:S01]  /*0320*/  R2UR UR5, R12 ;  /* 0x000000000c0573c2 */ /* 0x001e2200000e0000 */
[----:B------:R-:W-:Y:S02]  /*0330*/  ULDC.S8 UR8, c[0x0][0x1c4] ;  /* 0x0000710000087ab9 */ /* 0x000fe40000000200 */
[----:B------:R-:W-:Y:S01]  /*0340*/  UISETP.NE.AND UP0, UPT, URZ, UR11, UPT ;  /* 0x0000000b3f00728c */ /* 0x000fe2000bf05270 */
[----:B------:R-:W-:Y:S04]  /*0350*/  BSSY B0, `(.L_x_81) ;  /* 0x0000098000007945 */ /* 0x000fe80003800000 */
[----:B--2---:R-:W1:Y:S02]  /*0360*/  @!P0 R2UR UR4, R19 ;  /* 0x00000000130483c2 */ /* 0x004e6400000e0000 */
[----:B-1----:R-:W-:-:S06]  /*0370*/  UIADD3 UR9, UR6, UR4, URZ ;  /* 0x0000000406097290 */ /* 0x002fcc000fffe03f */
[----:B------:R-:W-:-:S04]  /*0380*/  IABS R13, UR9 ;  /* 0x00000009000d7c13 */ /* 0x000fc80008000000 */
[----:B------:R-:W1:Y:S01]  /*0390*/  R2UR UR7, R13 ;  /* 0x000000000d0773c2 */ /* 0x000e6200000e0000 */
[----:B0-----:R-:W-:Y:S02]  /*03a0*/  UIADD3 UR6, URZ, -UR5, URZ ;  /* 0x800000053f067290 */ /* 0x001fe4000fffe03f */
[----:B------:R-:W-:Y:S02]  /*03b0*/  UMOV UR4, URZ ;  /* 0x0000003f00047c82 */ /* 0x000fe40008000000 */
[----:B------:R-:W-:-:S04]  /*03c0*/  UIMAD UR6, UR6, UR17, URZ ;  /* 0x00000011060672a4 */ /* 0x000fc8000f8e023f */
[----:B------:R-:W-:-:S04]  /*03d0*/  UIMAD.WIDE.U32 UR4, UR5, UR6, UR4 ;  /* 0x00000006050472a5 */ /* 0x000fc8000f8e0004 */
[----:B-1----:R-:W-:-:S04]  /*03e0*/  UIMAD.WIDE.U32 UR4, UR5, UR7, URZ ;  /* 0x00000007050472a5 */ /* 0x002fc8000f8e003f */
[----:B------:R-:W-:-:S04]  /*03f0*/  UIADD3 UR4, -UR5, URZ, URZ ;  /* 0x0000003f05047290 */ /* 0x000fc8000fffe13f */
[----:B------:R-:W-:-:S04]  /*0400*/  UIMAD UR4, UR17, UR4, UR7 ;  /* 0x00000004110472a4 */ /* 0x000fc8000f8e0207 */
[----:B------:R-:W-:Y:S02]  /*0410*/  UISETP.GT.U32.AND UP1, UPT, UR17, UR4, UPT ;  /* 0x000000041100728c */ /* 0x000fe4000bf24070 */
[----:B------:R-:W-:Y:S01]  /*0420*/  UISETP.GE.AND UP3, UPT, UR9, URZ, UPT ;  /* 0x0000003f0900728c */ /* 0x000fe2000bf66270 */
[----:B------:R-:W-:-:S08]  /*0430*/  ISETP.NE.AND P0, PT, RZ, UR8, PT ;  /* 0x00000008ff007c0c */ /* 0x000fd0000bf05270 */
[----:B------:R-:W-:-:S04]  /*0440*/  @!UP1 UIADD3 UR4, UR4, -UR17, URZ ;  /* 0x8000001104049290 */ /* 0x000fc8000fffe03f */
[----:B------:R-:W-:Y:S02]  /*0450*/  UIADD3 UR6, UR4, -UR17, URZ ;  /* 0x8000001104067290 */ /* 0x000fe4000fffe03f */
[----:B------:R-:W-:-:S04]  /*0460*/  UISETP.GT.U32.AND UP2, UPT, UR17, UR4, UPT ;  /* 0x000000041100728c */ /* 0x000fc8000bf44070 */
[----:B------:R-:W-:Y:S02]  /*0470*/  USEL UR6, UR6, UR4, !UP2 ;  /* 0x0000000406067287 */ /* 0x000fe4000d000000 */
[----:B------:R-:W-:Y:S02]  /*0480*/  ULOP3.LUT UR7, URZ, UR11, URZ, 0x33, !UPT ;  /* 0x0000000b3f077292 */ /* 0x000fe4000f8e333f */
[----:B------:R-:W-:Y:S01]  /*0490*/  @!UP3 UIADD3 UR6, -UR6, URZ, URZ ;  /* 0x0000003f0606b290 */ /* 0x000fe2000fffe13f */
[----:B----4-:R-:W-:-:S03]  /*04a0*/  HFMA2.MMA R13, R15, 1, 1, R14 ;  /* 0x3c003c000f0d7835 */ /* 0x010fc6000000000e */
[----:B------:R-:W-:Y:S01]  /*04b0*/  USEL UR10, UR7, UR6, !UP0 ;  /* 0x00000006070a7287 */ /* 0x000fe2000c000000 */
[----:B---3--:R-:W-:Y:S01]  /*04c0*/  HADD2 R11, R11, R18 ;  /* 0x000000120b0b7230 */ /* 0x008fe20000000000 */
[----:B------:R-:W-:Y:S05]  /*04d0*/  @!P0 BRA `(.L_x_82) ;  /* 0x0000064000008947 */ /* 0x000fea0003800000 */
[----:B------:R-:W-:Y:S01]  /*04e0*/  MOV R15, c[0x0][0x1c0] ;  /* 0x00007000000f7a02 */ /* 0x000fe20000000f00 */
[----:B------:R-:W-:Y:S01]  /*04f0*/  IMAD.MOV.U32 R16, RZ, RZ, RZ ;  /* 0x000000ffff107224 */ /* 0x000fe200078e00ff */
[----:B------:R-:W-:-:S05]  /*0500*/  MOV R17, c[0x0][0x1c0] ;  /* 0x0000700000117a02 */ /* 0x000fca0000000f00 */
[----:B------:R-:W-:Y:S01]  /*0510*/  IMAD.HI.U32 R17, R8, R15, R16 ;  /* 0x0000000f08117227 */ /* 0x000fe200078e0010 */
[----:B------:R-:W-:-:S04]  /*0520*/  IABS R16, R0 ;  /* 0x0000000000107213 */ /* 0x000fc80000000000 */
[----:B------:R-:W-:-:S04]  /*0530*/  SHF.R.S32.HI R17, RZ, 0x1, R17 ;  /* 0x00000001ff117819 */ /* 0x000fc80000011411 */
[-C--:B------:R-:W-:Y:S02]  /*0540*/  IABS R12, R17.reuse ;  /* 0x00000011000c7213 */ /* 0x080fe40000000000 */
[----:B------:R-:W-:Y:S02]  /*0550*/  IABS R20, R17 ;  /* 0x0000001100147213 */ /* 0x000fe40000000000 */
[----:B------:R-:W0:Y:S08]  /*0560*/  I2F.RP R14, R12 ;  /* 0x0000000c000e7306 */ /* 0x000e300000209400 */
[----:B0-----:R-:W0:Y:S02]  /*0570*/  MUFU.RCP R14, R14 ;  /* 0x0000000e000e7308 */ /* 0x001e240000001000 */
[----:B0-----:R-:W-:-:S06]  /*0580*/  IADD3 R18, R14, 0xffffffe, RZ ;  /* 0x0ffffffe0e127810 */ /* 0x001fcc0007ffe0ff */
[----:B------:R0:W1:Y:S02]  /*0590*/  F2I.FTZ.U32.TRUNC.NTZ R19, R18 ;  /* 0x0000001200137305 */ /* 0x000064000021f000 */
[----:B0-----:R-:W-:Y:S01]  /*05a0*/  IMAD.MOV.U32 R18, RZ, RZ, RZ ;  /* 0x000000ffff127224 */ /* 0x001fe200078e00ff */
[----:B-1----:R-:W-:-:S05]  /*05b0*/  IADD3 R21, RZ, -R19, RZ ;  /* 0x80000013ff157210 */ /* 0x002fca0007ffe0ff */
[----:B------:R-:W-:-:S04]  /*05c0*/  IMAD R21, R21, R12, RZ ;  /* 0x0000000c15157224 */ /* 0x000fc800078e02ff */
[----:B------:R-:W-:Y:S01]  /*05d0*/  IMAD.HI.U32 R19, R19, R21, R18 ;  /* 0x0000001513137227 */ /* 0x000fe200078e0012 */
[----:B------:R-:W-:-:S05]  /*05e0*/  IADD3 R21, RZ, -R20, RZ ;  /* 0x80000014ff157210 */ /* 0x000fca0007ffe0ff */
[----:B------:R-:W-:-:S04]  /*05f0*/  IMAD.HI.U32 R19, R19, R16, RZ ;  /* 0x0000001013137227 */ /* 0x000fc800078e00ff */
[----:B------:R-:W-:-:S05]  /*0600*/  IMAD R21, R19, R21, R16 ;  /* 0x0000001513157224 */ /* 0x000fca00078e0210 */
[----:B------:R-:W-:-:S13]  /*0610*/  ISETP.GT.U32.AND P3, PT, R12, R21, PT ;  /* 0x000000150c00720c */ /* 0x000fda0003f64070 */
[-C--:B------:R-:W-:Y:S02]  /*0620*/  @!P3 IADD3 R21, R21, -R12.reuse, RZ ;  /* 0x8000000c1515b210 */ /* 0x080fe40007ffe0ff */
[----:B------:R-:W-:Y:S02]  /*0630*/  @!P3 IADD3 R19, R19, 0x1, RZ ;  /* 0x000000011313b810 */ /* 0x000fe40007ffe0ff */
[----:B------:R-:W-:Y:S02]  /*0640*/  ISETP.GE.U32.AND P0, PT, R21, R12, PT ;  /* 0x0000000c1500720c */ /* 0x000fe40003f06070 */
[----:B------:R-:W-:Y:S02]  /*0650*/  LOP3.LUT R12, R0, R17, RZ, 0x3c, !PT ;  /* 0x00000011000c7212 */ /* 0x000fe400078e3cff */
[----:B------:R-:W-:Y:S02]  /*0660*/  ISETP.NE.AND P3, PT, R17, RZ, PT ;  /* 0x000000ff1100720c */ /* 0x000fe40003f65270 */
[----:B------:R-:W-:-:S07]  /*0670*/  ISETP.GE.AND P2, PT, R12, RZ, PT ;  /* 0x000000ff0c00720c */ /* 0x000fce0003f46270 */
[----:B------:R-:W-:Y:S02]  /*0680*/  @P0 IADD3 R19, R19, 0x1, RZ ;  /* 0x0000000113130810 */ /* 0x000fe40007ffe0ff */
[----:B------:R-:W-:-:S03]  /*0690*/  ISETP.GE.AND P0, PT, R0, c[0x0][0x1bc], PT ;  /* 0x00006f0000007a0c */ /* 0x000fc60003f06270 */
[----:B------:R-:W-:Y:S01]  /*06a0*/  IMAD.MOV.U32 R20, RZ, RZ, R19 ;  /* 0x000000ffff147224 */ /* 0x000fe200078e0013 */
[----:B------:R-:W-:-:S04]  /*06b0*/  ISETP.LT.AND P0, PT, R0, c[0x0][0x1c0], !P0 ;  /* 0x0000700000007a0c */ /* 0x000fc80004701270 */
[----:B------:R-:W-:Y:S02]  /*06c0*/  @!P2 IADD3 R20, -R20, RZ, RZ ;  /* 0x000000ff1414a210 */ /* 0x000fe40007ffe1ff */
[----:B------:R-:W-:-:S04]  /*06d0*/  @!P3 LOP3.LUT R20, RZ, R17, RZ, 0x33, !PT ;  /* 0x00000011ff14b212 */ /* 0x000fc800078e33ff */
[----:B------:R-:W-:-:S05]  /*06e0*/  IADD3 R12, -R20, RZ, RZ ;  /* 0x000000ff140c7210 */ /* 0x000fca0007ffe1ff */
[----:B------:R-:W-:-:S04]  /*06f0*/  IMAD R18, R17, R12, R0 ;  /* 0x0000000c11127224 */ /* 0x000fc800078e0200 */
[----:B------:R-:W-:-:S04]  /*0700*/  IMAD R12, R17, R20, R18 ;  /* 0x00000014110c7224 */ /* 0x000fc800078e0212 */
[----:B------:R-:W-:-:S05]  /*0710*/  IMAD.SHL.U32 R12, R12, 0x2, RZ ;  /* 0x000000020c0c7824 */ /* 0x000fca00078e00ff */
[----:B------:R-:W-:Y:S01]  /*0720*/  LEA R14, R15, R12, 0x1 ;  /* 0x0000000c0f0e7211 */ /* 0x000fe200078e08ff */
        /* <DEDUP_REMOVED lines=15> */
[----:B------:R-:W-:Y:S01]  /*0820*/  IMAD R18, R17, 0x2, R16 ;  /* 0x0000000211127824 */ /* 0x000fe200078e0210 */
[----:B------:R-:W-:Y:S01]  /*0830*/  LDS.U16 R11, [R16] ;  /* 0x00000000100b7984 */ /* 0x000fe20000000400 */
[----:B------:R-:W-:-:S03]  /*0840*/  ISETP.GE.AND P2, PT, R16, c[0x0][0x1c0], PT ;  /* 0x0000700010007a0c */ /* 0x000fc60003f46270 */
        /* <DEDUP_REMOVED lines=8> */
[----:B------:R-:W-:Y:S02]  /*08d0*/  HADD2.F32 R26, -RZ, R11.H1_H1 ;  /* 0x3000000bff1a7230 */ /* 0x000fe40000004100 */
[----:B------:R-:W-:Y:S02]  /*08e0*/  HADD2.F32 R23, -RZ, R13.H1_H1 ;  /* 0x3000000dff177230 */ /* 0x000fe40000004100 */
[----:B------:R-:W-:Y:S02]  /*08f0*/  HADD2.F32 R24, -RZ, R11.H0_H0 ;  /* 0x2000000bff187230 */ /* 0x000fe40000004100 */
[----:B------:R-:W-:Y:S01]  /*0900*/  HADD2.F32 R28, -RZ, R13.H0_H0 ;  /* 0x2000000dff1c7230 */ /* 0x000fe20000004100 */
[----:B------:R-:W-:Y:S08]  /*0910*/  I2F R19, R16 ;  /* 0x0000001000137306 */ /* 0x000ff00000201400 */
[----:B0-----:R-:W0:Y:S08]  /*0920*/  MUFU.RCP R22, R21 ;  /* 0x0000001500167308 */ /* 0x001e300000001000 */
[----:B------:R-:W-:Y:S01]  /*0930*/  I2F R17, UR10 ;  /* 0x0000000a00117d06 */ /* 0x000fe20008201400 */
[----:B0-----:R-:W-:-:S04]  /*0940*/  FMUL.FTZ R19, R19, R22 ;  /* 0x0000001613137220 */ /* 0x001fc80000410000 */
[----:B------:R-:W-:-:S06]  /*0950*/  FMUL.FTZ R22, R19, 13.28771209716796875 ;  /* 0x41549a7813167820 */ /* 0x000fcc0000410000 */
[----:B------:R-:W0:Y:S02]  /*0960*/  MUFU.EX2 R22, -R22 ;  /* 0x8000001600167308 */ /* 0x000e240000000800 */
[----:B0-----:R-:W-:-:S04]  /*0970*/  FMUL.FTZ R17, R17, R22 ;  /* 0x0000001611117220 */ /* 0x001fc80000410000 */
[----:B------:R-:W-:-:S04]  /*0980*/  FMUL.RZ R25, R17, 0.15915493667125701904 ;  /* 0x3e22f98311197820 */ /* 0x000fc8000040c000 */
[----:B------:R-:W0:Y:S08]  /*0990*/  MUFU.SIN R17, R25 ;  /* 0x0000001900117308 */ /* 0x000e300000000400 */
[----:B------:R-:W1:Y:S01]  /*09a0*/  MUFU.COS R19, R25 ;  /* 0x0000001900137308 */ /* 0x000e620000000000 */
[C---:B0-----:R-:W-:Y:S02]  /*09b0*/  FMUL.FTZ R11, R17.reuse, R26 ;  /* 0x0000001a110b7220 */ /* 0x041fe40000410000 */
[----:B------:R-:W-:-:S02]  /*09c0*/  FMUL.FTZ R13, R17, R23 ;  /* 0x00000017110d7220 */ /* 0x000fc40000410000 */
[C---:B-1----:R-:W-:Y:S02]  /*09d0*/  FMUL.FTZ R26, R19.reuse, R26 ;  /* 0x0000001a131a7220 */ /* 0x042fe40000410000 */
[C---:B------:R-:W-:Y:S02]  /*09e0*/  FMUL.FTZ R23, R19.reuse, R23 ;  /* 0x0000001713177220 */ /* 0x040fe40000410000 */
[C---:B------:R-:W-:Y:S02]  /*09f0*/  FFMA.FTZ R13, R19.reuse, R28, -R13 ;  /* 0x0000001c130d7223 */ /* 0x040fe4000001080d */
[-C--:B------:R-:W-:Y:S02]  /*0a00*/  FFMA.FTZ R11, R19, R24.reuse, -R11 ;  /* 0x00000018130b7223 */ /* 0x080fe4000001080b */
[C---:B------:R-:W-:Y:S02]  /*0a10*/  FFMA.FTZ R26, R17.reuse, R24, R26 ;  /* 0x00000018111a7223 */ /* 0x040fe4000001001a */
[----:B------:R-:W-:-:S03]  /*0a20*/  FFMA.FTZ R28, R17, R28, R23 ;  /* 0x0000001c111c7223 */ /* 0x000fc60000010017 */
[----:B------:R-:W-:Y:S02]  /*0a30*/  F2FP.PACK_AB R11, R26, R11 ;  /* 0x0000000b1a0b723e */ /* 0x000fe400000000ff */
[----:B------:R-:W-:Y:S02]  /*0a40*/  F2FP.PACK_AB R13, R28, R13 ;  /* 0x0000000d1c0d723e */ /* 0x000fe400000000ff */
.L_x_86:
[----:B------:R-:W-:Y:S05]  /*0a50*/  BSYNC B2 ;  /* 0x0000000000027941 */ /* 0x000fea0003800000 */
.L_x_85:
[----:B------:R-:W-:Y:S01]  /*0a60*/  PRMT R17, R11, 0x7632, R17 ;  /* 0x000076320b117816 */ /* 0x000fe20000000011 */
[----:B------:R0:W-:Y:S01]  /*0a70*/  STS.U16 [R16], R11 ;  /* 0x0000000b10007388 */ /* 0x0001e20000000400 */
[----:B------:R-:W-:-:S03]  /*0a80*/  PRMT R19, R13, 0x7632, R19 ;  /* 0x000076320d137816 */ /* 0x000fc60000000013 */
[----:B------:R0:W-:Y:S04]  /*0a90*/  STS.U16 [R18], R17 ;  /* 0x0000001112007388 */ /* 0x0001e80000000400 */
[----:B------:R0:W-:Y:S04]  /*0aa0*/  STS.U16 [R20], R13 ;  /* 0x0000000d14007388 */ /* 0x0001e80000000400 */
[----:B------:R0:W-:Y:S02]  /*0ab0*/  STS.U16 [R15], R19 ;  /* 0x000000130f007388 */ /* 0x0001e40000000400 */
.L_x_84:
[----:B------:R-:W-:Y:S05]  /*0ac0*/  BSYNC B1 ;  /* 0x0000000000017941 */ /* 0x000fea0003800000 */
.L_x_83:
[----:B0-----:R-:W-:Y:S06]  /*0ad0*/  BAR.SYNC.DEFER_BLOCKING 0x0 ;  /* 0x0000000000007b1d */ /* 0x001fec0000010000 */
[----:B------:R-:W-:Y:S05]  /*0ae0*/  @!P0 BRA `(.L_x_87) ;  /* 0x000001e000008947 */ /* 0x000fea0003800000 */
[----:B------:R0:W1:Y:S04]  /*0af0*/  LDS R11, [R12] ;  /* 0x000000000c0b7984 */ /* 0x0000680000000800 */
[----:B------:R0:W2:Y:S01]  /*0b00*/  LDS R13, [R14] ;  /* 0x000000000e0d7984 */ /* 0x0000a20000000800 */
[----:B------:R-:W-:Y:S05]  /*0b10*/  BRA `(.L_x_87) ;  /* 0x000001b000007947 */ /* 0x000fea0003800000 */
.L_x_82:
[----:B------:R-:W-:-:S13]  /*0b20*/  ISETP.GE.AND P0, PT, R0, c[0x0][0x1c0], PT ;  /* 0x0000700000007a0c */ /* 0x000fda0003f06270 */
        /* <DEDUP_REMOVED lines=16> */
[-C--:B0-----:R-:W-:Y:S02]  /*0c30*/  FMUL.FTZ R11, R19, R15.reuse ;  /* 0x0000000f130b7220 */ /* 0x081fe40000410000 */
[----:B------:R-:W-:-:S02]  /*0c40*/  FMUL.FTZ R13, R21, R15 ;  /* 0x0000000f150d7220 */ /* 0x000fc40000410000 */
[-C--:B-1----:R-:W-:Y:S02]  /*0c50*/  FMUL.FTZ R16, R19, R14.reuse ;  /* 0x0000000e13107220 */ /* 0x082fe40000410000 */
[-C--:B------:R-:W-:Y:S02]  /*0c60*/  FMUL.FTZ R12, R21, R14.reuse ;  /* 0x0000000e150c7220 */ /* 0x080fe40000410000 */
[CC--:B------:R-:W-:Y:S02]  /*0c70*/  FFMA.FTZ R11, R18.reuse, R14.reuse, -R11 ;  /* 0x0000000e120b7223 */ /* 0x0c0fe4000001080b */
[-C--:B------:R-:W-:Y:S02]  /*0c80*/  FFMA.FTZ R16, R18, R15.reuse, R16 ;  /* 0x0000000f12107223 */ /* 0x080fe40000010010 */
[C---:B------:R-:W-:Y:S02]  /*0c90*/  FFMA.FTZ R13, R20.reuse, R14, -R13 ;  /* 0x0000000e140d7223 */ /* 0x040fe4000001080d */
[----:B------:R-:W-:Y:S01]  /*0ca0*/  FFMA.FTZ R12, R20, R15, R12 ;  /* 0x0000000f140c7223 */ /* 0x000fe2000001000c */
[----:B------:R-:W-:-:S04]  /*0cb0*/  F2FP.PACK_AB R11, R16, R11 ;  /* 0x0000000b100b723e */ /* 0x000fc800000000ff */
[----:B------:R-:W-:Y:S02]  /*0cc0*/  F2FP.PACK_AB R13, R12, R13 ;  /* 0x0000000d0c0d723e */ /* 0x000fe400000000ff */
.L_x_87:
[----:B------:R-:W-:Y:S05]  /*0cd0*/  BSYNC B0 ;  /* 0x0000000000007941 */ /* 0x000fea0003800000 */
.L_x_81:
[----:B------:R-:W-:Y:S01]  /*0ce0*/  UISETP.GE.U32.AND UP2, UPT, UR4, UR17, UPT ;  /* 0x000000110400728c */ /* 0x000fe2000bf46070 */
[----:B------:R-:W-:Y:S01]  /*0cf0*/  IMAD.U32 R17, RZ, RZ, UR10 ;  /* 0x0000000aff117e24 */ /* 0x000fe2000f8e00ff */
[----:B------:R-:W-:Y:S01]  /*0d00*/  ULDC UR11, c[0x0][0x1b4] ;  /* 0x00006d00000b7ab9 */ /* 0x000fe20000000800 */
[----:B-----5:R-:W-:Y:S01]  /*0d10*/  HFMA2.MMA R15, R10, 1, 1, R9 ;  /* 0x3c003c000a0f7835 */ /* 0x020fe20000000009 */
[----:B------:R-:W-:Y:S01]  /*0d20*/  ULOP3.LUT UR6, UR9, UR11, URZ, 0x3c, !UPT ;  /* 0x0000000b09067292 */ /* 0x000fe2000f8e3c3f */
[----:B------:R-:W-:Y:S01]  /*0d30*/  IMAD R0, R17, c[0x0][0x1bc], R0 ;  /* 0x00006f0011007a24 */ /* 0x000fe200078e0200 */
[----:B------:R-:W-:Y:S01]  /*0d40*/  @!UP1 UIADD3 UR5, UR5, 0x1, URZ ;  /* 0x0000000105059890 */ /* 0x000fe2000fffe03f */
[----:B-1----:R1:W-:Y:S01]  /*0d50*/  @!P1 STG.E [R2.64], R11 ;  /* 0x0000000b02009986 */ /* 0x0023e2000c10190e */
[----:B------:R-:W-:Y:S02]  /*0d60*/  UISETP.GE.AND UP3, UPT, UR6, URZ, UPT ;  /* 0x0000003f0600728c */ /* 0x000fe4000bf66270 */
[----:B------:R-:W-:Y:S01]  /*0d70*/  ULDC.64 UR12, c[0x0][0x1b8] ;  /* 0x00006e00000c7ab9 */ /* 0x000fe20000000a00 */
[----:B--2---:R1:W-:Y:S01]  /*0d80*/  @!P1 STG.E [R4.64], R13 ;  /* 0x0000000d04009986 */ /* 0x0043e2000c10190e */
[----:B------:R-:W-:-:S02]  /*0d90*/  @UP2 UIADD3 UR5, UR5, 0x1, URZ ;  /* 0x0000000105052890 */ /* 0x000fc4000fffe03f */
[----:B------:R-:W-:Y:S01]  /*0da0*/  ULDC UR8, c[0x0][0x188] ;  /* 0x0000620000087ab9 */ /* 0x000fe20000000800 */
[----:B------:R1:W-:Y:S01]  /*0db0*/  @!P1 STG.E [R6.64], R15 ;  /* 0x0000000f06009986 */ /* 0x0003e2000c10190e */
[----:B------:R-:W-:-:S03]  /*0dc0*/  UIADD3 UR8, UR8, UR11, URZ ;  /* 0x0000000b08087290 */ /* 0x000fc6000fffe03f */
[----:B------:R-:W-:Y:S02]  /*0dd0*/  UMOV UR6, UR5 ;  /* 0x0000000500067c82 */ /* 0x000fe40008000000 */
[----:B------:R-:W-:Y:S01]  /*0de0*/  @!UP3 UIADD3 UR6, -UR6, URZ, URZ ;  /* 0x0000003f0606b290 */ /* 0x000fe2000fffe13f */
[----:B------:R-:W-:-:S03]  /*0df0*/  MOV R17, UR8 ;  /* 0x0000000800117c02 */ /* 0x000fc60008000f00 */
[----:B------:R-:W-:-:S04]  /*0e00*/  USEL UR6, UR7, UR6, !UP0 ;  /* 0x0000000607067287 */ /* 0x000fc8000c000000 */
[----:B------:R-:W-:-:S04]  /*0e10*/  UIMAD UR6, UR6, UR12, UR16 ;  /* 0x0000000c060672a4 */ /* 0x000fc8000f8e0210 */
[----:B------:R-:W-:-:S06]  /*0e20*/  UIMAD UR6, UR6, UR13, URZ ;  /* 0x0000000d060672a4 */ /* 0x000fcc000f8e023f */
[----:B------:R-:W-:Y:S01]  /*0e30*/  MOV R9, UR6 ;  /* 0x0000000600097c02 */ /* 0x000fe20008000f00 */
[----:B------:R-:W-:-:S04]  /*0e40*/  IMAD R17, R17, UR6, R0 ;  /* 0x0000000611117c24 */ /* 0x000fc8000f8e0200 */
        /* <DEDUP_REMOVED lines=9> */
.L_x_88:
        /* <DEDUP_REMOVED lines=10> */
.L_x_537:


//--------------------- .text._ZN17fastertransformer34add_fusedQKV_bias_transpose_kernelI6__halfEEvPT_S3_S3_S3_PKS2_PKiiiiiiPKfi --------------------------
	.section	.text._ZN17fastertransformer34add_fusedQKV_bias_transpose_kernelI6__halfEEvPT_S3_S3_S3_PKS2_PKiiiiiiPKfi,"ax",@progbits
	.sectioninfo	@"SHI_REGISTERS=32"
	.align	128
        .global         _ZN17fastertransformer34add_fusedQKV_bias_transpose_kernelI6__halfEEvPT_S3_S3_S3_PKS2_PKiiiiiiPKfi
        .type           _ZN17fastertransformer34add_fusedQKV_bias_transpose_kernelI6__halfEEvPT_S3_S3_S3_PKS2_PKiiiiiiPKfi,@function
        .size           _ZN17fastertransformer34add_fusedQKV_bias_transpose_kernelI6__halfEEvPT_S3_S3_S3_PKS2_PKiiiiiiPKfi,(.L_x_538 - _ZN17fastertransformer34add_fusedQKV_bias_transpose_kernelI6__halfEEvPT_S3_S3_S3_PKS2_PKiiiiiiPKfi)
        .other          _ZN17fastertransformer34add_fusedQKV_bias_transpose_kernelI6__halfEEvPT_S3_S3_S3_PKS2_PKiiiiiiPKfi,@"STO_CUDA_ENTRY STV_DEFAULT"
_ZN17fastertransformer34add_fusedQKV_bias_transpose_kernelI6__halfEEvPT_S3_S3_S3_PKS2_PKiiiiiiPKfi:
.text._ZN17fastertransformer34add_fusedQKV_bias_transpose_kernelI6__halfEEvPT_S3_S3_S3_PKS2_PKiiiiiiPKfi:
[----:B------:R-:W-:-:S03]  /*0000*/  IMAD.MOV.U32 R1, RZ, RZ, c[0x0][0x28] ;  /* 0x00000a00ff017624 */ /* 0x000fc600078e00ff */
[----:B------:R-:W0:Y:S01]  /*0010*/  S2R R9, SR_CTAID.X ;  /* 0x0000000000097919 */ /* 0x000e220000002500 */
[----:B------:R-:W-:Y:S01]  /*0020*/  IMAD.MOV.U32 R8, RZ, RZ, c[0x0][0x1a0] ;  /* 0x00006800ff087624 */ /* 0x000fe200078e00ff */
[----:B------:R-:W-:Y:S01]  /*0030*/  IADD3 R1, R1, -0x18, RZ ;  /* 0xffffffe801017810 */ /* 0x000fe20007ffe0ff */
[----:B------:R-:W-:Y:S01]  /*0040*/  IMAD.MOV.U32 R3, RZ, RZ, c[0x0][0x164] ;  /* 0x00005900ff037624 */ /* 0x000fe200078e00ff */
[----:B------:R-:W0:Y:S01]  /*0050*/  S2R R2, SR_TID.X ;  /* 0x0000000000027919 */ /* 0x000e220000002100 */
[----:B------:R-:W-:Y:S02]  /*0060*/  IMAD R8, R8, c[0x0][0x19c], RZ ;  /* 0x0000670008087a24 */ /* 0x000fe400078e02ff */
[----:B------:R-:W-:Y:S02]  /*0070*/  IMAD.MOV.U32 R4, RZ, RZ, c[0x0][0x168] ;  /* 0x00005a00ff047624 */ /* 0x000fe400078e00ff */
[----:B------:R-:W-:Y:S02]  /*0080*/  IMAD R0, R8, c[0x0][0x198], RZ ;  /* 0x0000660008007a24 */ /* 0x000fe400078e02ff */
[----:B------:R-:W-:-:S02]  /*0090*/  IMAD.MOV.U32 R5, RZ, RZ, c[0x0][0x16c] ;  /* 0x00005b00ff057624 */ /* 0x000fc400078e00ff */
[----:B------:R-:W-:Y:S02]  /*00a0*/  IMAD R0, R0, 0x3, RZ ;  /* 0x0000000300007824 */ /* 0x000fe400078e02ff */
[----:B------:R-:W-:Y:S01]  /*00b0*/  IMAD.MOV.U32 R6, RZ, RZ, c[0x0][0x170] ;  /* 0x00005c00ff067624 */ /* 0x000fe200078e00ff */
[----:B------:R1:W-:Y:S01]  /*00c0*/  STL.64 [R1+0x8], R4 ;  /* 0x0000080401007387 */ /* 0x0003e20000100a00 */
[----:B------:R-:W-:-:S05]  /*00d0*/  IMAD.MOV.U32 R7, RZ, RZ, c[0x0][0x174] ;  /* 0x00005d00ff077624 */ /* 0x000fca00078e00ff */
[----:B------:R1:W-:Y:S01]  /*00e0*/  STL.64 [R1+0x10], R6 ;  /* 0x0000100601007387 */ /* 0x0003e20000100a00 */
[----:B0-----:R-:W-:Y:S02]  /*00f0*/  IMAD R9, R9, c[0x0][0x0], R2 ;  /* 0x0000000009097a24 */ /* 0x001fe400078e0202 */
[----:B------:R-:W-:-:S03]  /*0100*/  IMAD.MOV.U32 R2, RZ, RZ, c[0x0][0x160] ;  /* 0x00005800ff027624 */ /* 0x000fc600078e00ff */
[----:B------:R-:W-:Y:S02]  /*0110*/  ISETP.GE.AND P0, PT, R9, R0, PT ;  /* 0x000000000900720c */ /* 0x000fe40003f06270 */
[----:B------:R1:W-:Y:S11]  /*0120*/  STL.64 [R1], R2 ;  /* 0x0000000201007387 */ /* 0x0003f60000100a00 */
[----:B------:R-:W-:Y:S05]  /*0130*/  @P0 EXIT ;  /* 0x000000000000094d */ /* 0x000fea0003800000 */
[----:B------:R-:W-:Y:S01]  /*0140*/  ISETP.NE.U32.AND P0, PT, RZ, c[0x0][0x188], PT ;  /* 0x00006200ff007a0c */ /* 0x000fe20003f05070 */
[----:B------:R-:W-:Y:S01]  /*0150*/  ULDC.64 UR4, c[0x0][0x118] ;  /* 0x0000460000047ab9 */ /* 0x000fe20000000a00 */
[----:B-1----:R-:W-:-:S02]  /*0160*/  IMAD.MOV.U32 R5, RZ, RZ, R9 ;  /* 0x000000ffff057224 */ /* 0x002fc400078e0009 */
[----:B------:R-:W-:-:S13]  /*0170*/  ISETP.NE.AND.EX P0, PT, RZ, c[0x0][0x18c], PT, P0 ;  /* 0x00006300ff007a0c */ /* 0x000fda0003f05300 */
[----:B------:R-:W-:Y:S05]  /*0180*/  @!P0 BRA `(.L_x_89) ;  /* 0x000009f000008947 */ /* 0x000fea0003800000 */
[----:B------:R-:W-:-:S05]  /*0190*/  IMAD R14, R8, 0x3, RZ ;  /* 0x00000003080e7824 */ /* 0x000fca00078e02ff */
[----:B------:R-:W-:-:S04]  /*01a0*/  IABS R9, R14 ;  /* 0x0000000e00097213 */ /* 0x000fc80000000000 */
[----:B------:R-:W0:Y:S08]  /*01b0*/  I2F.RP R6, R9 ;  /* 0x0000000900067306 */ /* 0x000e300000209400 */
[----:B0-----:R-:W0:Y:S02]  /*01c0*/  MUFU.RCP R6, R6 ;  /* 0x0000000600067308 */ /* 0x001e240000001000 */
[----:B0-----:R-:W-:-:S06]  /*01d0*/  IADD3 R2, R6, 0xffffffe, RZ ;  /* 0x0ffffffe06027810 */ /* 0x001fcc0007ffe0ff */
[----:B------:R0:W1:Y:S02]  /*01e0*/  F2I.FTZ.U32.TRUNC.NTZ R3, R2 ;  /* 0x0000000200037305 */ /* 0x000064000021f000 */
[----:B0-----:R-:W-:Y:S02]  /*01f0*/  IMAD.MOV.U32 R2, RZ, RZ, RZ ;  /* 0x000000ffff027224 */ /* 0x001fe400078e00ff */
[----:B-1----:R-:W-:-:S04]  /*0200*/  IMAD.MOV R4, RZ, RZ, -R3 ;  /* 0x000000ffff047224 */ /* 0x002fc800078e0a03 */
[----:B------:R-:W-:-:S04]  /*0210*/  IMAD R7, R4, R9, RZ ;  /* 0x0000000904077224 */ /* 0x000fc800078e02ff */
[----:B------:R-:W-:-:S04]  /*0220*/  IMAD.HI.U32 R4, R3, R7, R2 ;  /* 0x0000000703047227 */ /* 0x000fc800078e0002 */
.L_x_90:
[----:B------:R-:W-:Y:S02]  /*0230*/  IABS R2, R14 ;  /* 0x0000000e00027213 */ /* 0x000fe40000000000 */
[----:B------:R-:W-:Y:S02]  /*0240*/  IABS R19, R5 ;  /* 0x0000000500137213 */ /* 0x000fe40000000000 */
[----:B------:R-:W-:Y:S01]  /*0250*/  IABS R17, R8 ;  /* 0x0000000800117213 */ /* 0x000fe20000000000 */
[----:B------:R-:W-:Y:S01]  /*0260*/  IMAD.MOV R2, RZ, RZ, -R2 ;  /* 0x000000ffff027224 */ /* 0x000fe200078e0a02 */
[----:B------:R-:W-:Y:S01]  /*0270*/  IABS R7, R14 ;  /* 0x0000000e00077213 */ /* 0x000fe20000000000 */
[----:B------:R-:W-:Y:S01]  /*0280*/  IMAD.HI.U32 R18, R4, R19, RZ ;  /* 0x0000001304127227 */ /* 0x000fe200078e00ff */
[----:B------:R-:W0:Y:S03]  /*0290*/  I2F.RP R3, R17 ;  /* 0x0000001100037306 */ /* 0x000e260000209400 */
[----:B------:R-:W-:-:S05]  /*02a0*/  IMAD R2, R18, R2, R19 ;  /* 0x0000000212027224 */ /* 0x000fca00078e0213 */
[----:B------:R-:W-:Y:S01]  /*02b0*/  ISETP.GT.U32.AND P1, PT, R9, R2, PT ;  /* 0x000000020900720c */ /* 0x000fe20003f24070 */
[----:B0-----:R-:W0:-:S12]  /*02c0*/  MUFU.RCP R3, R3 ;  /* 0x0000000300037308 */ /* 0x001e180000001000 */
[----:B------:R-:W-:Y:S01]  /*02d0*/  @!P1 IMAD.IADD R2, R2, 0x1, -R7 ;  /* 0x0000000102029824 */ /* 0x000fe200078e0a07 */
[----:B------:R-:W-:Y:S01]  /*02e0*/  @!P1 IADD3 R18, R18, 0x1, RZ ;  /* 0x0000000112129810 */ /* 0x000fe20007ffe0ff */
[----:B------:R-:W-:Y:S01]  /*02f0*/  IMAD.MOV.U32 R7, RZ, RZ, 0x4 ;  /* 0x00000004ff077424 */ /* 0x000fe200078e00ff */
[----:B------:R-:W-:Y:S02]  /*0300*/  ISETP.NE.AND P1, PT, R14, RZ, PT ;  /* 0x000000ff0e00720c */ /* 0x000fe40003f25270 */
[----:B------:R-:W-:Y:S02]  /*0310*/  ISETP.GE.U32.AND P0, PT, R2, R9, PT ;  /* 0x000000090200720c */ /* 0x000fe40003f06070 */
[----:B------:R-:W-:-:S04]  /*0320*/  LOP3.LUT R2, R5, R14, RZ, 0x3c, !PT ;  /* 0x0000000e05027212 */ /* 0x000fc800078e3cff */
[----:B------:R-:W-:Y:S02]  /*0330*/  ISETP.GE.AND P2, PT, R2, RZ, PT ;  /* 0x000000ff0200720c */ /* 0x000fe40003f46270 */
[----:B0-----:R-:W-:-:S04]  /*0340*/  IADD3 R24, R3, 0xffffffe, RZ ;  /* 0x0ffffffe03187810 */ /* 0x001fc80007ffe0ff */
[----:B------:R-:W0:Y:S01]  /*0350*/  F2I.FTZ.U32.TRUNC.NTZ R25, R24 ;  /* 0x0000001800197305 */ /* 0x000e22000021f000 */
[----:B------:R-:W-:-:S06]  /*0360*/  @P0 IADD3 R18, R18, 0x1, RZ ;  /* 0x0000000112120810 */ /* 0x000fcc0007ffe0ff */
[----:B------:R-:W-:Y:S01]  /*0370*/  @!P2 IMAD.MOV R18, RZ, RZ, -R18 ;  /* 0x000000ffff12a224 */ /* 0x000fe200078e0a12 */
[----:B------:R-:W-:-:S05]  /*0380*/  @!P1 LOP3.LUT R18, RZ, R14, RZ, 0x33, !PT ;  /* 0x0000000eff129212 */ /* 0x000fca00078e33ff */
[----:B------:R-:W-:-:S04]  /*0390*/  IMAD.WIDE R2, R18, R7, c[0x0][0x188] ;  /* 0x0000620012027625 */ /* 0x000fc800078e0207 */
[----:B0-----:R-:W-:Y:S01]  /*03a0*/  IMAD.MOV R6, RZ, RZ, -R25 ;  /* 0x000000ffff067224 */ /* 0x001fe200078e0a19 */
[----:B------:R0:W2:Y:S01]  /*03b0*/  LDG.E R15, [R2.64] ;  /* 0x00000004020f7981 */ /* 0x0000a2000c1e1900 */
[----:B------:R-:W-:Y:S02]  /*03c0*/  IMAD.MOV R13, RZ, RZ, -R18 ;  /* 0x000000ffff0d7224 */ /* 0x000fe400078e0a12 */
[----:B------:R-:W-:Y:S02]  /*03d0*/  IMAD R11, R6, R17, RZ ;  /* 0x00000011060b7224 */ /* 0x000fe400078e02ff */
[----:B------:R-:W-:Y:S02]  /*03e0*/  IMAD R13, R14, R13, R5 ;  /* 0x0000000d0e0d7224 */ /* 0x000fe400078e0205 */
[----:B------:R-:W-:Y:S01]  /*03f0*/  IMAD.MOV.U32 R24, RZ, RZ, RZ ;  /* 0x000000ffff187224 */ /* 0x000fe200078e00ff */
[----:B------:R-:W-:Y:S02]  /*0400*/  IABS R6, R8 ;  /* 0x0000000800067213 */ /* 0x000fe40000000000 */
[----:B------:R-:W-:Y:S01]  /*0410*/  IABS R21, R13 ;  /* 0x0000000d00157213 */ /* 0x000fe20000000000 */
[----:B------:R-:W-:-:S04]  /*0420*/  IMAD.HI.U32 R24, R25, R11, R24 ;  /* 0x0000000b19187227 */ /* 0x000fc800078e0018 */
[----:B------:R-:W-:Y:S02]  /*0430*/  IMAD.MOV R22, RZ, RZ, -R6 ;  /* 0x000000ffff167224 */ /* 0x000fe400078e0a06 */
[----:B------:R-:W-:-:S04]  /*0440*/  IMAD.HI.U32 R11, R24, R21, RZ ;  /* 0x00000015180b7227 */ /* 0x000fc800078e00ff */
[----:B0-----:R-:W-:-:S05]  /*0450*/  IMAD R2, R11, R22, R21 ;  /* 0x000000160b027224 */ /* 0x001fca00078e0215 */
[----:B------:R-:W-:Y:S01]  /*0460*/  ISETP.GT.U32.AND P2, PT, R17, R2, PT ;  /* 0x000000021100720c */ /* 0x000fe20003f44070 */
[----:B------:R-:W-:-:S05]  /*0470*/  IMAD.MOV.U32 R3, RZ, RZ, c[0x0][0x1b0] ;  /* 0x00006c00ff037624 */ /* 0x000fca00078e00ff */
[----:B------:R-:W-:-:S07]  /*0480*/  ISETP.NE.AND P0, PT, R3, 0x2, PT ;  /* 0x000000020300780c */ /* 0x000fce0003f05270 */
[----:B------:R-:W-:Y:S01]  /*0490*/  @!P2 IMAD.IADD R2, R2, 0x1, -R17 ;  /* 0x000000010202a824 */ /* 0x000fe200078e0a11 */
[----:B------:R-:W-:-:S04]  /*04a0*/  LOP3.LUT R3, R13, R8, RZ, 0x3c, !PT ;  /* 0x000000080d037212 */ /* 0x000fc800078e3cff */
[----:B------:R-:W-:Y:S02]  /*04b0*/  ISETP.GE.U32.AND P1, PT, R2, R17, PT ;  /* 0x000000110200720c */ /* 0x000fe40003f26070 */
[----:B------:R-:W-:Y:S02]  /*04c0*/  ISETP.GE.AND P3, PT, R3, RZ, PT ;  /* 0x000000ff0300720c */ /* 0x000fe40003f66270 */
[----:B------:R-:W-:Y:S02]  /*04d0*/  SHF.R.S32.HI R16, RZ, 0x1f, R5 ;  /* 0x0000001fff107819 */ /* 0x000fe40000011405 */
[----:B------:R-:W-:Y:S02]  /*04e0*/  @!P0 IADD3 R2, P4, R5, c[0x0][0x178], RZ ;  /* 0x00005e0005028a10 */ /* 0x000fe40007f9e0ff */
[----:B------:R-:W-:Y:S02]  /*04f0*/  @!P2 IADD3 R11, R11, 0x1, RZ ;  /* 0x000000010b0ba810 */ /* 0x000fe40007ffe0ff */
[----:B------:R-:W-:-:S03]  /*0500*/  @!P0 IADD3.X R3, R16, c[0x0][0x17c], RZ, P4, !PT ;  /* 0x00005f0010038a10 */ /* 0x000fc600027fe4ff */
[----:B------:R-:W-:Y:S02]  /*0510*/  @P1 IADD3 R11, R11, 0x1, RZ ;  /* 0x000000010b0b1810 */ /* 0x000fe40007ffe0ff */
[----:B------:R0:W3:Y:S01]  /*0520*/  @!P0 LDG.E.S8 R21, [R2.64] ;  /* 0x0000000402158981 */ /* 0x0000e2000c1e1300 */
[----:B------:R-:W-:Y:S02]  /*0530*/  ISETP.NE.AND P1, PT, R8, RZ, PT ;  /* 0x000000ff0800720c */ /* 0x000fe40003f25270 */
[----:B------:R-:W-:Y:S01]  /*0540*/  @!P3 IMAD.MOV R11, RZ, RZ, -R11 ;  /* 0x000000ffff0bb224 */ /* 0x000fe200078e0a0b */
[----:B------:R-:W-:-:S04]  /*0550*/  LOP3.LUT R20, RZ, R8, RZ, 0x33, !PT ;  /* 0x00000008ff147212 */ /* 0x000fc800078e33ff */
[----:B------:R-:W-:-:S05]  /*0560*/  SEL R26, R20, R11, !P1 ;  /* 0x0000000b141a7207 */ /* 0x000fca0004800000 */
[----:B------:R-:W-:Y:S01]  /*0570*/  @!P0 IMAD.WIDE R6, R26, R7, c[0x0][0x1a8] ;  /* 0x00006a001a068625 */ /* 0x000fe200078e0207 */
[----:B------:R-:W-:-:S04]  /*0580*/  @P0 LEA R10, P2, R5, c[0x0][0x178], 0x1 ;  /* 0x00005e00050a0a11 */ /* 0x000fc800078408ff */
[----:B------:R1:W4:Y:S01]  /*0590*/  @!P0 LDG.E R23, [R6.64] ;  /* 0x0000000406178981 */ /* 0x000322000c1e1900 */
[----:B------:R-:W-:Y:S01]  /*05a0*/  @P0 LEA.HI.X R11, R5, c[0x0][0x17c], R16, 0x1, P2 ;  /* 0x00005f00050b0a11 */ /* 0x000fe200010f0c10 */
[----:B------:R-:W-:-:S04]  /*05b0*/  IMAD.MOV.U32 R12, RZ, RZ, 0x2 ;  /* 0x00000002ff0c7424 */ /* 0x000fc800078e00ff */
[----:B------:R-:W-:Y:S01]  /*05c0*/  IMAD.WIDE R12, R13, R12, c[0x0][0x180] ;  /* 0x000060000d0c7625 */ /* 0x000fe200078e020c */
[----:B------:R5:W4:Y:S03]  /*05d0*/  @P0 LDG.E.U16.CONSTANT R10, [R10.64] ;  /* 0x000000040a0a0981 */ /* 0x000b26000c1e9500 */
[----:B0-----:R-:W-:Y:S02]  /*05e0*/  IMAD R2, R26, 0x8, R1 ;  /* 0x000000081a027824 */ /* 0x001fe400078e0201 */
[----:B------:R0:W4:Y:S04]  /*05f0*/  LDG.E.U16.CONSTANT R13, [R12.64] ;  /* 0x000000040c0d7981 */ /* 0x000128000c1e9500 */
[----:B------:R-:W4:Y:S01]  /*0600*/  LDL.64 R2, [R2] ;  /* 0x0000000002027983 */ /* 0x000f220000100a00 */
[----:B------:R-:W-:-:S04]  /*0610*/  IABS R25, c[0x0][0x194] ;  /* 0x0000650000197a13 */ /* 0x000fc80000000000 */
[----:B------:R-:W1:Y:S01]  /*0620*/  I2F.RP R26, R25 ;  /* 0x00000019001a7306 */ /* 0x000e620000209400 */
[----:B0-----:R-:W-:-:S07]  /*0630*/  IABS R12, c[0x0][0x1a0] ;  /* 0x00006800000c7a13 */ /* 0x001fce0000000000 */
[----:B-1----:R-:W0:Y:S08]  /*0640*/  MUFU.RCP R26, R26 ;  /* 0x0000001a001a7308 */ /* 0x002e300000001000 */
[----:B------:R-:W1:Y:S01]  /*0650*/  I2F.RP R27, R12 ;  /* 0x0000000c001b7306 */ /* 0x000e620000209400 */
[----:B0-----:R-:W-:-:S07]  /*0660*/  IADD3 R6, R26, 0xffffffe, RZ ;  /* 0x0ffffffe1a067810 */ /* 0x001fce0007ffe0ff */
[----:B------:R0:W5:Y:S01]  /*0670*/  F2I.FTZ.U32.TRUNC.NTZ R7, R6 ;  /* 0x0000000600077305 */ /* 0x000162000021f000 */
[----:B------:R-:W-:-:S04]  /*0680*/  IMAD.HI.U32 R24, R24, R19, RZ ;  /* 0x0000001318187227 */ /* 0x000fc800078e00ff */
[----:B------:R-:W-:-:S03]  /*0690*/  IMAD R22, R24, R22, R19 ;  /* 0x0000001618167224 */ /* 0x000fc600078e0213 */
[----:B-1----:R-:W1:Y:S02]  /*06a0*/  MUFU.RCP R27, R27 ;  /* 0x0000001b001b7308 */ /* 0x002e640000001000 */
[----:B------:R-:W-:Y:S01]  /*06b0*/  ISETP.GT.U32.AND P2, PT, R17, R22, PT ;  /* 0x000000161100720c */ /* 0x000fe20003f44070 */
[----:B0-----:R-:W-:Y:S02]  /*06c0*/  IMAD.MOV.U32 R6, RZ, RZ, RZ ;  /* 0x000000ffff067224 */ /* 0x001fe400078e00ff */
[----:B-----5:R-:W-:-:S04]  /*06d0*/  IMAD.MOV R28, RZ, RZ, -R7 ;  /* 0x000000ffff1c7224 */ /* 0x020fc800078e0a07 */
[----:B------:R-:W-:-:S04]  /*06e0*/  IMAD R11, R28, R25, RZ ;  /* 0x000000191c0b7224 */ /* 0x000fc800078e02ff */
[----:B------:R-:W-:Y:S01]  /*06f0*/  IMAD.HI.U32 R11, R7, R11, R6 ;  /* 0x0000000b070b7227 */ /* 0x000fe200078e0006 */
[----:B-1----:R-:W-:-:S03]  /*0700*/  IADD3 R7, R27, 0xffffffe, RZ ;  /* 0x0ffffffe1b077810 */ /* 0x002fc60007ffe0ff */
[----:B------:R-:W-:-:S03]  /*0710*/  @!P2 IMAD.IADD R22, R22, 0x1, -R17 ;  /* 0x000000011616a824 */ /* 0x000fc600078e0a11 */
[----:B------:R-:W0:Y:S02]  /*0720*/  F2I.FTZ.U32.TRUNC.NTZ R7, R7 ;  /* 0x0000000700077305 */ /* 0x000e24000021f000 */
[----:B------:R-:W-:Y:S02]  /*0730*/  ISETP.GT.U32.AND P3, PT, R17, R22, PT ;  /* 0x000000161100720c */ /* 0x000fe40003f64070 */
[----:B------:R-:W-:-:S11]  /*0740*/  ISETP.GE.AND P2, PT, R5, RZ, PT ;  /* 0x000000ff0500720c */ /* 0x000fd60003f46270 */
[----:B------:R-:W-:Y:S01]  /*0750*/  @!P3 IMAD.IADD R22, R22, 0x1, -R17 ;  /* 0x000000011616b824 */ /* 0x000fe200078e0a11 */
[----:B0-----:R-:W-:-:S03]  /*0760*/  IADD3 R29, RZ, -R7, RZ ;  /* 0x80000007ff1d7210 */ /* 0x001fc60007ffe0ff */
[----:B------:R-:W-:Y:S02]  /*0770*/  @!P2 IMAD.MOV R22, RZ, RZ, -R22 ;  /* 0x000000ffff16a224 */ /* 0x000fe400078e0a16 */
[----:B------:R-:W-:-:S03]  /*0780*/  IMAD R17, R29, R12, RZ ;  /* 0x0000000c1d117224 */ /* 0x000fc600078e02ff */
[----:B------:R-:W-:Y:S01]  /*0790*/  SEL R20, R20, R22, !P1 ;  /* 0x0000001614147207 */ /* 0x000fe20004800000 */
[----:B------:R-:W-:-:S03]  /*07a0*/  IMAD.HI.U32 R6, R7, R17, R6 ;  /* 0x0000001107067227 */ /* 0x000fc600078e0006 */
[----:B------:R-:W-:Y:S02]  /*07b0*/  IABS R17, R20 ;  /* 0x0000001400117213 */ /* 0x000fe40000000000 */
[----:B------:R-:W-:Y:S01]  /*07c0*/  LOP3.LUT R20, R20, c[0x0][0x1a0], RZ, 0x3c, !PT ;  /* 0x0000680014147a12 */ /* 0x000fe200078e3cff */
[----:B--2---:R-:W-:-:S05]  /*07d0*/  IMAD.IADD R15, R18, 0x1, R15 ;  /* 0x00000001120f7824 */ /* 0x004fca00078e020f */
[----:B------:R-:W-:-:S05]  /*07e0*/  IABS R18, R15 ;  /* 0x0000000f00127213 */ /* 0x000fca0000000000 */
[----:B------:R-:W-:-:S04]  /*07f0*/  IMAD.HI.U32 R11, R11, R18, RZ ;  /* 0x000000120b0b7227 */ /* 0x000fc800078e00ff */
[----:B------:R-:W-:-:S04]  /*0800*/  IMAD.MOV R7, RZ, RZ, -R11 ;  /* 0x000000ffff077224 */ /* 0x000fc800078e0a0b */
[----:B------:R-:W-:Y:S02]  /*0810*/  IMAD R18, R25, R7, R18 ;  /* 0x0000000719127224 */ /* 0x000fe400078e0212 */
[----:B------:R-:W-:-:S03]  /*0820*/  IMAD.HI.U32 R7, R6, R17, RZ ;  /* 0x0000001106077227 */ /* 0x000fc600078e00ff */
[----:B------:R-:W-:Y:S01]  /*0830*/  ISETP.GT.U32.AND P3, PT, R25, R18, PT ;  /* 0x000000121900720c */ /* 0x000fe20003f64070 */
[----:B------:R-:W-:Y:S02]  /*0840*/  IMAD.MOV R22, RZ, RZ, -R7 ;  /* 0x000000ffff167224 */ /* 0x000fe400078e0a07 */
[----:B------:R-:W-:-:S04]  /*0850*/  IMAD.HI.U32 R6, R6, R19, RZ ;  /* 0x0000001306067227 */ /* 0x000fc800078e00ff */
[----:B------:R-:W-:Y:S02]  /*0860*/  IMAD R17, R12, R22, R17 ;  /* 0x000000160c117224 */ /* 0x000fe400078e0211 */
[----:B------:R-:W-:-:S03]  /*0870*/  IMAD.MOV R6, RZ, RZ, -R6 ;  /* 0x000000ffff067224 */ /* 0x000fc600078e0a06 */
[C---:B------:R-:W-:Y:S01]  /*0880*/  ISETP.GT.U32.AND P5, PT, R12.reuse, R17, PT ;  /* 0x000000110c00720c */ /* 0x040fe20003fa4070 */
[----:B------:R-:W-:Y:S02]  /*0890*/  IMAD R19, R12, R6, R19 ;  /* 0x000000060c137224 */ /* 0x000fe400078e0213 */
[----:B------:R-:W-:-:S03]  /*08a0*/  @!P3 IMAD.IADD R18, R18, 0x1, -R25 ;  /* 0x000000011212b824 */ /* 0x000fc600078e0a19 */
[----:B------:R-:W-:Y:S02]  /*08b0*/  ISETP.GT.U32.AND P6, PT, R12, R19, PT ;  /* 0x000000130c00720c */ /* 0x000fe40003fc4070 */
[----:B------:R-:W-:-:S05]  /*08c0*/  ISETP.GE.U32.AND P1, PT, R18, R25, PT ;  /* 0x000000191200720c */ /* 0x000fca0003f26070 */
[--C-:B------:R-:W-:Y:S01]  /*08d0*/  @!P5 IMAD.IADD R17, R17, 0x1, -R12.reuse ;  /* 0x000000011111d824 */ /* 0x100fe200078e0a0c */
[----:B------:R-:W-:Y:S02]  /*08e0*/  LOP3.LUT R6, R15, c[0x0][0x194], RZ, 0x3c, !PT ;  /* 0x000065000f067a12 */ /* 0x000fe400078e3cff */
[----:B------:R-:W-:Y:S02]  /*08f0*/  @!P3 IADD3 R11, R11, 0x1, RZ ;  /* 0x000000010b0bb810 */ /* 0x000fe40007ffe0ff */
[----:B------:R-:W-:Y:S01]  /*0900*/  ISETP.GE.U32.AND P4, PT, R17, R12, PT ;  /* 0x0000000c1100720c */ /* 0x000fe20003f86070 */
[----:B------:R-:W-:Y:S01]  /*0910*/  @!P6 IMAD.IADD R19, R19, 0x1, -R12 ;  /* 0x000000011313e824 */ /* 0x000fe200078e0a0c */
[----:B------:R-:W-:Y:S02]  /*0920*/  ISETP.GE.AND P3, PT, R6, RZ, PT ;  /* 0x000000ff0600720c */ /* 0x000fe40003f66270 */
[----:B------:R-:W-:Y:S01]  /*0930*/  @P1 IADD3 R11, R11, 0x1, RZ ;  /* 0x000000010b0b1810 */ /* 0x000fe20007ffe0ff */
[----:B---3--:R-:W4:Y:S01]  /*0940*/  @!P0 I2F.S16 R6, R21 ;  /* 0x0000001500068306 */ /* 0x008f220000101400 */
[----:B------:R-:W-:-:S02]  /*0950*/  ISETP.GE.AND P6, PT, R20, RZ, PT ;  /* 0x000000ff1400720c */ /* 0x000fc40003fc6270 */
[----:B------:R-:W-:Y:S02]  /*0960*/  ISETP.NE.AND P1, PT, RZ, c[0x0][0x194], PT ;  /* 0x00006500ff007a0c */ /* 0x000fe40003f25270 */
[----:B------:R-:W-:Y:S02]  /*0970*/  @!P5 IADD3 R7, R7, 0x1, RZ ;  /* 0x000000010707d810 */ /* 0x000fe40007ffe0ff */
[----:B------:R-:W-:Y:S02]  /*0980*/  ISETP.GT.U32.AND P5, PT, R12, R19, PT ;  /* 0x000000130c00720c */ /* 0x000fe40003fa4070 */
[----:B------:R-:W-:Y:S01]  /*0990*/  @P4 IADD3 R7, R7, 0x1, RZ ;  /* 0x0000000107074810 */ /* 0x000fe20007ffe0ff */
[----:B------:R-:W-:Y:S01]  /*09a0*/  @!P3 IMAD.MOV R11, RZ, RZ, -R11 ;  /* 0x000000ffff0bb224 */ /* 0x000fe200078e0a0b */
[----:B------:R-:W-:Y:S02]  /*09b0*/  ISETP.NE.AND P3, PT, RZ, c[0x0][0x1a0], PT ;  /* 0x00006800ff007a0c */ /* 0x000fe40003f65270 */
[----:B------:R-:W-:Y:S01]  /*09c0*/  LOP3.LUT R18, RZ, c[0x0][0x1a0], RZ, 0x33, !PT ;  /* 0x00006800ff127a12 */ /* 0x000fe200078e33ff */
[----:B------:R-:W-:-:S02]  /*09d0*/  @!P6 IMAD.MOV R7, RZ, RZ, -R7 ;  /* 0x000000ffff07e224 */ /* 0x000fc400078e0a07 */
[----:B------:R-:W-:Y:S01]  /*09e0*/  @!P1 LOP3.LUT R11, RZ, c[0x0][0x194], RZ, 0x33, !PT ;  /* 0x00006500ff0b9a12 */ /* 0x000fe200078e33ff */
[----:B----4-:R-:W-:Y:S02]  /*09f0*/  @!P0 FMUL.FTZ R6, R6, R23 ;  /* 0x0000001706068220 */ /* 0x010fe40000410000 */
[----:B------:R-:W-:Y:S01]  /*0a00*/  SEL R7, R18, R7, !P3 ;  /* 0x0000000712077207 */ /* 0x000fe20005800000 */
[----:B------:R-:W-:Y:S02]  /*0a10*/  @!P5 IMAD.IADD R19, R19, 0x1, -R12 ;  /* 0x000000011313d824 */ /* 0x000fe400078e0a0c */
[----:B------:R-:W-:Y:S01]  /*0a20*/  IMAD.MOV R12, RZ, RZ, -R11 ;  /* 0x000000ffff0c7224 */ /* 0x000fe200078e0a0b */
[----:B------:R-:W-:Y:S01]  /*0a30*/  @!P0 F2FP.PACK_AB R17, RZ, R6 ;  /* 0x00000006ff11823e */ /* 0x000fe200000000ff */
[----:B------:R-:W-:Y:S02]  /*0a40*/  @!P2 IMAD.MOV R19, RZ, RZ, -R19 ;  /* 0x000000ffff13a224 */ /* 0x000fe400078e0a13 */
[----:B------:R-:W-:-:S02]  /*0a50*/  IMAD R6, R12, c[0x0][0x194], R15 ;  /* 0x000065000c067a24 */ /* 0x000fc400078e020f */
[----:B------:R-:W-:Y:S01]  /*0a60*/  IMAD R7, R11, c[0x0][0x19c], R7 ;  /* 0x000067000b077a24 */ /* 0x000fe200078e0207 */
[----:B------:R-:W-:Y:S02]  /*0a70*/  @!P0 PRMT R10, R17, 0x7610, R10 ;  /* 0x00007610110a8816 */ /* 0x000fe4000000000a */
[----:B------:R-:W-:Y:S01]  /*0a80*/  SEL R18, R18, R19, !P3 ;  /* 0x0000001312127207 */ /* 0x000fe20005800000 */
[----:B------:R-:W-:Y:S01]  /*0a90*/  IMAD R7, R7, c[0x0][0x194], R6 ;  /* 0x0000650007077a24 */ /* 0x000fe200078e0206 */
[----:B------:R-:W-:Y:S01]  /*0aa0*/  @P0 LEA R6, P1, R5, c[0x0][0x178], 0x1 ;  /* 0x00005e0005060a11 */ /* 0x000fe200078208ff */
[----:B------:R-:W-:Y:S02]  /*0ab0*/  HADD2 R10, R10.H0_H0, R13.H0_H0 ;  /* 0x2000000d0a0a7230 */ /* 0x000fe40000000800 */
[----:B------:R-:W-:Y:S01]  /*0ac0*/  IMAD R11, R7, c[0x0][0x1a0], R18 ;  /* 0x00006800070b7a24 */ /* 0x000fe200078e0212 */
[----:B------:R-:W-:Y:S02]  /*0ad0*/  @P0 LEA.HI.X R7, R5, c[0x0][0x17c], R16, 0x1, P1 ;  /* 0x00005f0005070a11 */ /* 0x000fe400008f0c10 */
[C---:B------:R-:W-:Y:S01]  /*0ae0*/  PRMT R12, R10.reuse, 0x7610, R12 ;  /* 0x000076100a0c7816 */ /* 0x040fe2000000000c */
[----:B------:R-:W-:Y:S01]  /*0af0*/  IMAD.WIDE R2, R11, 0x2, R2 ;  /* 0x000000020b027825 */ /* 0x000fe200078e0202 */
[----:B------:R-:W-:-:S03]  /*0b00*/  PRMT R11, R10, 0x7610, R11 ;  /* 0x000076100a0b7816 */ /* 0x000fc6000000000b */
[----:B------:R-:W-:Y:S01]  /*0b10*/  IMAD.MOV.U32 R10, RZ, RZ, c[0x0][0xc] ;  /* 0x00000300ff0a7624 */ /* 0x000fe200078e00ff */
[----:B------:R0:W-:Y:S03]  /*0b20*/  @P0 STG.E.U16 [R6.64], R12 ;  /* 0x0000000c06000986 */ /* 0x0001e6000c101504 */
[----:B------:R-:W-:Y:S01]  /*0b30*/  IMAD R5, R10, c[0x0][0x0], R5 ;  /* 0x000000000a057a24 */ /* 0x000fe200078e0205 */
[----:B------:R0:W-:Y:S04]  /*0b40*/  ST.E.U16 [R2.64], R11 ;  /* 0x0000000b02007985 */ /* 0x0001e8000c101504 */
[----:B------:R-:W-:-:S13]  /*0b50*/  ISETP.GE.AND P0, PT, R5, R0, PT ;  /* 0x000000000500720c */ /* 0x000fda0003f06270 */
[----:B0-----:R-:W-:Y:S05]  /*0b60*/  @!P0 BRA `(.L_x_90) ;  /* 0xfffff6c000008947 */ /* 0x001fea000383ffff */
[----:B------:R-:W-:Y:S05]  /*0b70*/  EXIT ;  /* 0x000000000000794d */ /* 0x000fea0003800000 */
.L_x_89:
        /* <DEDUP_REMOVED lines=10> */
.L_x_91:
[----:B------:R-:W-:Y:S02]  /*0c20*/  IABS R17, R8 ;  /* 0x0000000800117213 */ /* 0x000fe40000000000 */
[----:B------:R-:W-:Y:S02]  /*0c30*/  IABS R15, R5 ;  /* 0x00000005000f7213 */ /* 0x000fe40000000000 */
[----:B------:R-:W0:Y:S01]  /*0c40*/  I2F.RP R2, R17 ;  /* 0x0000001100027306 */ /* 0x000e220000209400 */
[-C--:B------:R-:W-:Y:S02]  /*0c50*/  IABS R3, R14.reuse ;  /* 0x0000000e00037213 */ /* 0x080fe40000000000 */
[----:B------:R-:W-:Y:S01]  /*0c60*/  IMAD.HI.U32 R4, R10, R15, RZ ;  /* 0x0000000f0a047227 */ /* 0x000fe200078e00ff */
[----:B------:R-:W-:Y:S02]  /*0c70*/  IABS R9, R14 ;  /* 0x0000000e00097213 */ /* 0x000fe40000000000 */
[----:B------:R-:W-:Y:S01]  /*0c80*/  ISETP.GE.AND P0, PT, R5, RZ, PT ;  /* 0x000000ff0500720c */ /* 0x000fe20003f06270 */
[----:B------:R-:W-:Y:S01]  /*0c90*/  IMAD.MOV R20, RZ, RZ, -R3 ;  /* 0x000000ffff147224 */ /* 0x000fe200078e0a03 */
[----:B------:R-:W-:-:S02]  /*0ca0*/  ISETP.NE.AND P2, PT, R14, RZ, PT ;  /* 0x000000ff0e00720c */ /* 0x000fc40003f45270 */
[----:B------:R-:W-:Y:S01]  /*0cb0*/  LOP3.LUT R18, RZ, R14, RZ, 0x33, !PT ;  /* 0x0000000eff127212 */ /* 0x000fe200078e33ff */
[----:B------:R-:W-:Y:S01]  /*0cc0*/  IMAD R20, R4, R20, R15 ;  /* 0x0000001404147224 */ /* 0x000fe200078e020f */
[----:B------:R-:W-:Y:S02]  /*0cd0*/  IABS R6, R8 ;  /* 0x0000000800067213 */ /* 0x000fe40000000000 */
[----:B------:R-:W-:Y:S01]  /*0ce0*/  SHF.R.S32.HI R16, RZ, 0x1f, R5 ;  /* 0x0000001fff107819 */ /* 0x000fe20000011405 */
[----:B0-----:R-:W0:Y:S01]  /*0cf0*/  MUFU.RCP R2, R2 ;  /* 0x0000000200027308 */ /* 0x001e220000001000 */
[----:B------:R-:W-:Y:S01]  /*0d00*/  ISETP.GT.U32.AND P3, PT, R11, R20, PT ;  /* 0x000000140b00720c */ /* 0x000fe20003f64070 */
[----:B------:R-:W-:Y:S02]  /*0d10*/  IMAD.MOV R24, RZ, RZ, -R6 ;  /* 0x000000ffff187224 */ /* 0x000fe400078e0a06 */
[----:B------:R-:W-:-:S10]  /*0d20*/  IMAD.MOV.U32 R6, RZ, RZ, c[0x0][0x1b0] ;  /* 0x00006c00ff067624 */ /* 0x000fd400078e00ff */
[----:B------:R-:W-:Y:S02]  /*0d30*/  @!P3 IADD3 R20, R20, -R9, RZ ;  /* 0x800000091414b210 */ /* 0x000fe40007ffe0ff */
[----:B0-----:R-:W-:Y:S02]  /*0d40*/  IADD3 R22, R2, 0xffffffe, RZ ;  /* 0x0ffffffe02167810 */ /* 0x001fe40007ffe0ff */
[-C--:B------:R-:W-:Y:S01]  /*0d50*/  ISETP.GT.U32.AND P1, PT, R11, R20.reuse, PT ;  /* 0x000000140b00720c */ /* 0x080fe20003f24070 */
[----:B------:R-:W-:Y:S01]  /*0d60*/  IMAD.IADD R3, R20, 0x1, -R9 ;  /* 0x0000000114037824 */ /* 0x000fe200078e0a09 */
[----:B------:R0:W1:Y:S04]  /*0d70*/  F2I.FTZ.U32.TRUNC.NTZ R23, R22 ;  /* 0x0000001600177305 */ /* 0x000068000021f000 */
[----:B------:R-:W-:-:S02]  /*0d80*/  SEL R3, R3, R20, !P1 ;  /* 0x0000001403037207 */ /* 0x000fc40004800000 */
[----:B------:R-:W-:-:S03]  /*0d90*/  ISETP.NE.AND P1, PT, R6, 0x2, PT ;  /* 0x000000020600780c */ /* 0x000fc60003f25270 */
[----:B------:R-:W-:Y:S02]  /*0da0*/  @!P0 IMAD.MOV R3, RZ, RZ, -R3 ;  /* 0x000000ffff038224 */ /* 0x000fe400078e0a03 */
[----:B0-----:R-:W-:-:S03]  /*0db0*/  IMAD.MOV.U32 R22, RZ, RZ, RZ ;  /* 0x000000ffff167224 */ /* 0x001fc600078e00ff */
[----:B------:R-:W-:Y:S01]  /*0dc0*/  SEL R13, R18, R3, !P2 ;  /* 0x00000003120d7207 */ /* 0x000fe20005000000 */
[----:B-1----:R-:W-:-:S03]  /*0dd0*/  IMAD.MOV R2, RZ, RZ, -R23 ;  /* 0x000000ffff027224 */ /* 0x002fc600078e0a17 */
[----:B------:R-:W-:Y:S01]  /*0de0*/  IABS R7, R13 ;  /* 0x0000000d00077213 */ /* 0x000fe20000000000 */
[----:B------:R-:W-:Y:S01]  /*0df0*/  IMAD R3, R2, R17, RZ ;  /* 0x0000001102037224 */ /* 0x000fe200078e02ff */
[----:B------:R-:W-:-:S03]  /*0e00*/  @!P1 IADD3 R6, P6, R5, c[0x0][0x178], RZ ;  /* 0x00005e0005069a10 */ /* 0x000fc60007fde0ff */
[----:B------:R-:W-:-:S06]  /*0e10*/  IMAD.HI.U32 R22, R23, R3, R22 ;  /* 0x0000000317167227 */ /* 0x000fcc00078e0016 */
[----:B------:R-:W-:-:S04]  /*0e20*/  IMAD.HI.U32 R3, R22, R7, RZ ;  /* 0x0000000716037227 */ /* 0x000fc800078e00ff */
[----:B------:R-:W-:Y:S01]  /*0e30*/  IMAD R2, R3, R24, R7 ;  /* 0x0000001803027224 */ /* 0x000fe200078e0207 */
[----:B------:R-:W-:-:S04]  /*0e40*/  @!P1 IADD3.X R7, R16, c[0x0][0x17c], RZ, P6, !PT ;  /* 0x00005f0010079a10 */ /* 0x000fc800037fe4ff */
[----:B------:R-:W-:Y:S01]  /*0e50*/  ISETP.GT.U32.AND P4, PT, R17, R2, PT ;  /* 0x000000021100720c */ /* 0x000fe20003f84070 */
[----:B------:R0:W2:-:S12]  /*0e60*/  @!P1 LDG.E.S8 R21, [R6.64] ;  /* 0x0000000406159981 */ /* 0x000098000c1e1300 */
[----:B------:R-:W-:Y:S01]  /*0e70*/  @!P4 IMAD.IADD R2, R2, 0x1, -R17 ;  /* 0x000000010202c824 */ /* 0x000fe200078e0a11 */
[----:B------:R-:W-:-:S04]  /*0e80*/  @!P4 IADD3 R3, R3, 0x1, RZ ;  /* 0x000000010303c810 */ /* 0x000fc80007ffe0ff */
[----:B------:R-:W-:Y:S02]  /*0e90*/  ISETP.GE.U32.AND P5, PT, R2, R17, PT ;  /* 0x000000110200720c */ /* 0x000fe40003fa6070 */
[----:B------:R-:W-:-:S04]  /*0ea0*/  LOP3.LUT R2, R13, R8, RZ, 0x3c, !PT ;  /* 0x000000080d027212 */ /* 0x000fc800078e3cff */
[----:B------:R-:W-:-:S07]  /*0eb0*/  ISETP.GE.AND P4, PT, R2, RZ, PT ;  /* 0x000000ff0200720c */ /* 0x000fce0003f86270 */
[----:B------:R-:W-:Y:S02]  /*0ec0*/  @P5 IADD3 R3, R3, 0x1, RZ ;  /* 0x0000000103035810 */ /* 0x000fe40007ffe0ff */
[----:B------:R-:W-:Y:S02]  /*0ed0*/  ISETP.NE.AND P5, PT, R8, RZ, PT ;  /* 0x000000ff0800720c */ /* 0x000fe40003fa5270 */
[----:B------:R-:W-:Y:S02]  /*0ee0*/  LOP3.LUT R19, RZ, R8, RZ, 0x33, !PT ;  /* 0x00000008ff137212 */ /* 0x000fe400078e33ff */
[----:B------:R-:W-:Y:S02]  /*0ef0*/  @!P4 IMAD.MOV R3, RZ, RZ, -R3 ;  /* 0x000000ffff03c224 */ /* 0x000fe400078e0a03 */
[----:B------:R-:W-:-:S03]  /*0f00*/  @!P1 IMAD.MOV.U32 R11, RZ, RZ, 0x4 ;  /* 0x00000004ff0b9424 */ /* 0x000fc600078e00ff */
[----:B------:R-:W-:-:S05]  /*0f10*/  SEL R26, R19, R3, !P5 ;  /* 0x00000003131a7207 */ /* 0x000fca0006800000 */
[----:B------:R-:W-:Y:S01]  /*0f20*/  @!P1 IMAD.WIDE R10, R26, R11, c[0x0][0x1a8] ;  /* 0x00006a001a0a9625 */ /* 0x000fe200078e020b */
[----:B------:R-:W-:-:S04]  /*0f30*/  @P1 LEA R2, P4, R5, c[0x0][0x178], 0x1 ;  /* 0x00005e0005021a11 */ /* 0x000fc800078808ff */
[----:B------:R1:W3:Y:S01]  /*0f40*/  @!P1 LDG.E R23, [R10.64] ;  /* 0x000000040a179981 */ /* 0x0002e2000c1e1900 */
[----:B------:R-:W-:Y:S01]  /*0f50*/  @P1 LEA.HI.X R3, R5, c[0x0][0x17c], R16, 0x1, P4 ;  /* 0x00005f0005031a11 */ /* 0x000fe200020f0c10 */
[----:B------:R-:W-:-:S04]  /*0f60*/  IMAD.MOV.U32 R12, RZ, RZ, 0x2 ;  /* 0x00000002ff0c7424 */ /* 0x000fc800078e00ff */
[----:B------:R-:W-:Y:S01]  /*0f70*/  IMAD.WIDE R12, R13, R12, c[0x0][0x180] ;  /* 0x000060000d0c7625 */ /* 0x000fe200078e020c */
[----:B------:R4:W5:Y:S03]  /*0f80*/  @P1 LDG.E.U16.CONSTANT R25, [R2.64] ;  /* 0x0000000402191981 */ /* 0x000966000c1e9500 */
[----:B0-----:R-:W-:Y:S02]  /*0f90*/  IMAD R6, R26, 0x8, R1 ;  /* 0x000000081a067824 */ /* 0x001fe400078e0201 */
[----:B------:R0:W5:Y:S04]  /*0fa0*/  LDG.E.U16.CONSTANT R12, [R12.64] ;  /* 0x000000040c0c7981 */ /* 0x000168000c1e9500 */
[----:B------:R-:W5:Y:S01]  /*0fb0*/  LDL.64 R6, [R6] ;  /* 0x0000000006067983 */ /* 0x000f620000100a00 */
[----:B------:R-:W-:-:S04]  /*0fc0*/  IABS R26, c[0x0][0x194] ;  /* 0x00006500001a7a13 */ /* 0x000fc80000000000 */
[----:B------:R-:W0:Y:S08]  /*0fd0*/  I2F.RP R27, R26 ;  /* 0x0000001a001b7306 */ /* 0x000e300000209400 */
[----:B0-----:R-:W1:Y:S02]  /*0fe0*/  MUFU.RCP R27, R27 ;  /* 0x0000001b001b7308 */ /* 0x001e640000001000 */
[----:B-1----:R-:W-:-:S06]  /*0ff0*/  IADD3 R11, R27, 0xffffffe, RZ ;  /* 0x0ffffffe1b0b7810 */ /* 0x002fcc0007ffe0ff */
[----:B------:R-:W4:Y:S01]  /*1000*/  F2I.FTZ.U32.TRUNC.NTZ R11, R11 ;  /* 0x0000000b000b7305 */ /* 0x000f22000021f000 */
[----:B------:R-:W-:Y:S02]  /*1010*/  IMAD.MOV.U32 R10, RZ, RZ, RZ ;  /* 0x000000ffff0a7224 */ /* 0x000fe400078e00ff */
[----:B----4-:R-:W-:-:S04]  /*1020*/  IMAD.MOV R3, RZ, RZ, -R11 ;  /* 0x000000ffff037224 */ /* 0x010fc800078e0a0b */
[----:B------:R-:W-:-:S04]  /*1030*/  IMAD R13, R3, R26, RZ ;  /* 0x0000001a030d7224 */ /* 0x000fc800078e02ff */
[----:B------:R-:W-:Y:S01]  /*1040*/  IMAD.HI.U32 R13, R11, R13, R10 ;  /* 0x0000000d0b0d7227 */ /* 0x000fe200078e000a */
[----:B------:R-:W-:-:S04]  /*1050*/  IABS R10, c[0x0][0x1a0] ;  /* 0x00006800000a7a13 */ /* 0x000fc80000000000 */
[----:B------:R-:W0:Y:S01]  /*1060*/  I2F.RP R28, R10 ;  /* 0x0000000a001c7306 */ /* 0x000e220000209400 */
[----:B------:R-:W-:-:S04]  /*1070*/  IMAD.HI.U32 R22, R22, R15, RZ ;  /* 0x0000000f16167227 */ /* 0x000fc800078e00ff */
[----:B------:R-:W-:-:S05]  /*1080*/  IMAD R24, R22, R24, R15 ;  /* 0x0000001816187224 */ /* 0x000fca00078e020f */
[----:B------:R-:W-:Y:S01]  /*1090*/  ISETP.GT.U32.AND P6, PT, R17, R24, PT ;  /* 0x000000181100720c */ /* 0x000fe20003fc4070 */
[----:B0-----:R-:W0:Y:S01]  /*10a0*/  MUFU.RCP R28, R28 ;  /* 0x0000001c001c7308 */ /* 0x001e220000001000 */
[----:B------:R-:W-:Y:S01]  /*10b0*/  IMAD.MOV.U32 R11, RZ, RZ, R9 ;  /* 0x000000ffff0b7224 */ /* 0x000fe200078e0009 */
[----:B------:R-:W-:-:S04]  /*10c0*/  LOP3.LUT R2, R5, R14, RZ, 0x3c, !PT ;  /* 0x0000000e05027212 */ /* 0x000fc800078e3cff */
[----:B------:R-:W-:-:S06]  /*10d0*/  ISETP.GE.U32.AND P4, PT, R20, R11, PT ;  /* 0x0000000b1400720c */ /* 0x000fcc0003f86070 */
[----:B------:R-:W-:Y:S01]  /*10e0*/  @!P6 IMAD.IADD R24, R24, 0x1, -R17 ;  /* 0x000000011818e824 */ /* 0x000fe200078e0a11 */
[----:B------:R-:W-:Y:S02]  /*10f0*/  ISETP.GE.AND P6, PT, R2, RZ, PT ;  /* 0x000000ff0200720c */ /* 0x000fe40003fc6270 */
[----:B------:R-:W-:Y:S02]  /*1100*/  @!P3 IADD3 R4, R4, 0x1, RZ ;  /* 0x000000010404b810 */ /* 0x000fe40007ffe0ff */
[----:B0-----:R-:W-:Y:S02]  /*1110*/  IADD3 R3, R28, 0xffffffe, RZ ;  /* 0x0ffffffe1c037810 */ /* 0x001fe40007ffe0ff */
[----:B------:R-:W-:-:S04]  /*1120*/  ISETP.GT.U32.AND P3, PT, R17, R24, PT ;  /* 0x000000181100720c */ /* 0x000fc80003f64070 */
[----:B------:R-:W0:Y:S01]  /*1130*/  F2I.FTZ.U32.TRUNC.NTZ R3, R3 ;  /* 0x0000000300037305 */ /* 0x000e22000021f000 */
[----:B------:R-:W-:-:S05]  /*1140*/  @P4 IADD3 R4, R4, 0x1, RZ ;  /* 0x0000000104044810 */ /* 0x000fca0007ffe0ff */
[----:B------:R-:W-:-:S03]  /*1150*/  @!P6 IMAD.MOV R4, RZ, RZ, -R4 ;  /* 0x000000ffff04e224 */ /* 0x000fc600078e0a04 */
[----:B------:R-:W-:Y:S02]  /*1160*/  @!P3 IMAD.IADD R24, R24, 0x1, -R17 ;  /* 0x000000011818b824 */ /* 0x000fe400078e0a11 */
[----:B------:R-:W-:-:S03]  /*1170*/  SEL R18, R18, R4, !P2 ;  /* 0x0000000412127207 */ /* 0x000fc60005000000 */
[----:B------:R-:W-:Y:S01]  /*1180*/  @!P0 IADD3 R24, -R24, RZ, RZ ;  /* 0x000000ff18188210 */ /* 0x000fe20007ffe1ff */
[----:B0-----:R-:W-:Y:S01]  /*1190*/  IMAD.MOV R17, RZ, RZ, -R3 ;  /* 0x000000ffff117224 */ /* 0x001fe200078e0a03 */
[----:B------:R-:W-:Y:S01]  /*11a0*/  IABS R4, R18 ;  /* 0x0000001200047213 */ /* 0x000fe20000000000 */
[----:B------:R-:W-:Y:S01]  /*11b0*/  IMAD.MOV.U32 R2, RZ, RZ, RZ ;  /* 0x000000ffff027224 */ /* 0x000fe200078e00ff */
[----:B------:R-:W-:Y:S01]  /*11c0*/  SEL R19, R19, R24, !P5 ;  /* 0x0000001813137207 */ /* 0x000fe20006800000 */
[----:B------:R-:W-:Y:S02]  /*11d0*/  IMAD R17, R17, R10, RZ ;  /* 0x0000000a11117224 */ /* 0x000fe400078e02ff */
[----:B------:R-:W-:Y:S01]  /*11e0*/  IMAD.HI.U32 R13, R13, R4, RZ ;  /* 0x000000040d0d7227 */ /* 0x000fe200078e00ff */
[----:B------:R-:W-:-:S03]  /*11f0*/  IABS R27, R19 ;  /* 0x00000013001b7213 */ /* 0x000fc60000000000 */
[----:B------:R-:W-:-:S04]  /*1200*/  IMAD.HI.U32 R20, R3, R17, R2 ;  /* 0x0000001103147227 */ /* 0x000fc800078e0002 */
[----:B------:R-:W-:Y:S02]  /*1210*/  IMAD.MOV R3, RZ, RZ, -R13 ;  /* 0x000000ffff037224 */ /* 0x000fe400078e0a0d */
[----:B------:R-:W-:-:S04]  /*1220*/  IMAD.HI.U32 R2, R20, R27, RZ ;  /* 0x0000001b14027227 */ /* 0x000fc800078e00ff */
[----:B------:R-:W-:Y:S02]  /*1230*/  IMAD R3, R26, R3, R4 ;  /* 0x000000031a037224 */ /* 0x000fe400078e0204 */
[----:B------:R-:W-:-:S03]  /*1240*/  IMAD.HI.U32 R17, R20, R15, RZ ;  /* 0x0000000f14117227 */ /* 0x000fc600078e00ff */
[----:B------:R-:W-:Y:S01]  /*1250*/  ISETP.GT.U32.AND P3, PT, R26, R3, PT ;  /* 0x000000031a00720c */ /* 0x000fe20003f64070 */
[----:B------:R-:W-:Y:S02]  /*1260*/  IMAD.MOV R4, RZ, RZ, -R2 ;  /* 0x000000ffff047224 */ /* 0x000fe400078e0a02 */
[----:B------:R-:W-:Y:S02]  /*1270*/  IMAD.MOV R20, RZ, RZ, -R17 ;  /* 0x000000ffff147224 */ /* 0x000fe400078e0a11 */
[C---:B------:R-:W-:Y:S02]  /*1280*/  IMAD R17, R10.reuse, R4, R27 ;  /* 0x000000040a117224 */ /* 0x040fe400078e021b */
[----:B------:R-:W-:-:S03]  /*1290*/  IMAD R15, R10, R20, R15 ;  /* 0x000000140a0f7224 */ /* 0x000fc600078e020f */
[C---:B------:R-:W-:Y:S02]  /*12a0*/  ISETP.GT.U32.AND P5, PT, R10.reuse, R17, PT ;  /* 0x000000110a00720c */ /* 0x040fe40003fa4070 */
[----:B------:R-:W-:Y:S01]  /*12b0*/  ISETP.GT.U32.AND P2, PT, R10, R15, PT ;  /* 0x0000000f0a00720c */ /* 0x000fe20003f44070 */
[----:B------:R-:W-:-:S05]  /*12c0*/  @!P3 IMAD.IADD R3, R3, 0x1, -R26 ;  /* 0x000000010303b824 */ /* 0x000fca00078e0a1a */
[----:B------:R-:W-:-:S05]  /*12d0*/  ISETP.GE.U32.AND P6, PT, R3, R26, PT ;  /* 0x0000001a0300720c */ /* 0x000fca0003fc6070 */
[--C-:B------:R-:W-:Y:S02]  /*12e0*/  @!P5 IMAD.IADD R17, R17, 0x1, -R10.reuse ;  /* 0x000000011111d824 */ /* 0x100fe400078e0a0a */
[----:B------:R-:W-:Y:S01]  /*12f0*/  @!P2 IMAD.IADD R15, R15, 0x1, -R10 ;  /* 0x000000010f0fa824 */ /* 0x000fe200078e0a0a */
[----:B------:R-:W-:Y:S02]  /*1300*/  LOP3.LUT R3, R18, c[0x0][0x194], RZ, 0x3c, !PT ;  /* 0x0000650012037a12 */ /* 0x000fe400078e3cff */
[----:B------:R-:W-:Y:S02]  /*1310*/  ISETP.GE.U32.AND P2, PT, R17, R10, PT ;  /* 0x0000000a1100720c */ /* 0x000fe40003f46070 */
[----:B------:R-:W-:Y:S01]  /*1320*/  @!P3 IADD3 R13, R13, 0x1, RZ ;  /* 0x000000010d0db810 */ /* 0x000fe20007ffe0ff */
[----:B------:R-:W0:Y:S01]  /*1330*/  I2F.RP R17, R9 ;  /* 0x0000000900117306 */ /* 0x000e220000209400 */
[----:B------:R-:W-:Y:S02]  /*1340*/  LOP3.LUT R19, R19, c[0x0][0x1a0], RZ, 0x3c, !PT ;  /* 0x0000680013137a12 */ /* 0x000fe400078e3cff */
[----:B------:R-:W-:-:S02]  /*1350*/  @!P5 IADD3 R2, R2, 0x1, RZ ;  /* 0x000000010202d810 */ /* 0x000fc40007ffe0ff */
[----:B------:R-:W-:Y:S02]  /*1360*/  ISETP.GT.U32.AND P4, PT, R10, R15, PT ;  /* 0x0000000f0a00720c */ /* 0x000fe40003f84070 */
[----:B------:R-:W-:Y:S02]  /*1370*/  ISETP.GE.AND P3, PT, R3, RZ, PT ;  /* 0x000000ff0300720c */ /* 0x000fe40003f66270 */
[----:B------:R-:W-:Y:S02]  /*1380*/  @P6 IADD3 R13, R13, 0x1, RZ ;  /* 0x000000010d0d6810 */ /* 0x000fe40007ffe0ff */
[----:B------:R-:W-:Y:S02]  /*1390*/  ISETP.GE.AND P5, PT, R19, RZ, PT ;  /* 0x000000ff1300720c */ /* 0x000fe40003fa6270 */
[----:B------:R-:W-:Y:S02]  /*13a0*/  ISETP.NE.AND P6, PT, RZ, c[0x0][0x194], PT ;  /* 0x00006500ff007a0c */ /* 0x000fe40003fc5270 */
[----:B------:R-:W-:Y:S01]  /*13b0*/  @P2 IADD3 R2, R2, 0x1, RZ ;  /* 0x0000000102022810 */ /* 0x000fe20007ffe0ff */
[----:B0-----:R-:W0:Y:S01]  /*13c0*/  MUFU.RCP R17, R17 ;  /* 0x0000001100117308 */ /* 0x001e220000001000 */
[----:B------:R-:W-:Y:S01]  /*13d0*/  ISETP.NE.AND P2, PT, RZ, c[0x0][0x1a0], PT ;  /* 0x00006800ff007a0c */ /* 0x000fe20003f45270 */
[----:B------:R-:W-:Y:S01]  /*13e0*/  @!P4 IMAD.IADD R15, R15, 0x1, -R10 ;  /* 0x000000010f0fc824 */ /* 0x000fe200078e0a0a */
[----:B------:R-:W-:Y:S01]  /*13f0*/  LOP3.LUT R10, RZ, c[0x0][0x1a0], RZ, 0x33, !PT ;  /* 0x00006800ff0a7a12 */ /* 0x000fe200078e33ff */
[----:B------:R-:W-:-:S04]  /*1400*/  @!P3 IMAD.MOV R13, RZ, RZ, -R13 ;  /* 0x000000ffff0db224 */ /* 0x000fc800078e0a0d */
[----:B------:R-:W-:Y:S02]  /*1410*/  @!P5 IMAD.MOV R2, RZ, RZ, -R2 ;  /* 0x000000ffff02d224 */ /* 0x000fe400078e0a02 */
[----:B------:R-:W-:-:S03]  /*1420*/  @!P6 LOP3.LUT R13, RZ, c[0x0][0x194], RZ, 0x33, !PT ;  /* 0x00006500ff0dea12 */ /* 0x000fc600078e33ff */
[C---:B------:R-:W-:Y:S02]  /*1430*/  SEL R2, R10.reuse, R2, !P2 ;  /* 0x000000020a027207 */ /* 0x040fe40005000000 */
[----:B------:R-:W-:Y:S01]  /*1440*/  IMAD.MOV R3, RZ, RZ, -R13 ;  /* 0x000000ffff037224 */ /* 0x000fe200078e0a0d */
[----:B--2---:R-:W3:Y:S01]  /*1450*/  @!P1 I2F.S16 R4, R21 ;  /* 0x0000001500049306 */ /* 0x004ee20000101400 */
[----:B------:R-:W-:Y:S02]  /*1460*/  @!P0 IMAD.MOV R15, RZ, RZ, -R15 ;  /* 0x000000ffff0f8224 */ /* 0x000fe400078e0a0f */
[----:B------:R-:W-:Y:S02]  /*1470*/  IMAD R3, R3, c[0x0][0x194], R18 ;  /* 0x0000650003037a24 */ /* 0x000fe400078e0212 */
[----:B------:R-:W-:Y:S01]  /*1480*/  IMAD R2, R13, c[0x0][0x19c], R2 ;  /* 0x000067000d027a24 */ /* 0x000fe200078e0202 */
[----:B------:R-:W-:Y:S02]  /*1490*/  SEL R15, R10, R15, !P2 ;  /* 0x0000000f0a0f7207 */ /* 0x000fe40005000000 */
[----:B0-----:R-:W-:Y:S01]  /*14a0*/  IADD3 R17, R17, 0xffffffe, RZ ;  /* 0x0ffffffe11117810 */ /* 0x001fe20007ffe0ff */
[----:B------:R-:W-:-:S03]  /*14b0*/  IMAD R2, R2, c[0x0][0x194], R3 ;  /* 0x0000650002027a24 */ /* 0x000fc600078e0203 */
[----:B------:R-:W0:Y:S01]  /*14c0*/  F2I.FTZ.U32.TRUNC.NTZ R3, R17 ;  /* 0x0000001100037305 */ /* 0x000e22000021f000 */
[----:B------:R-:W-:Y:S02]  /*14d0*/  IMAD R15, R2, c[0x0][0x1a0], R15 ;  /* 0x00006800020f7a24 */ /* 0x000fe400078e020f */
[----:B------:R-:W-:Y:S02]  /*14e0*/  IMAD.MOV.U32 R2, RZ, RZ, c[0x0][0xc] ;  /* 0x00000300ff027624 */ /* 0x000fe400078e00ff */
[----:B---3--:R-:W-:-:S05]  /*14f0*/  @!P1 FMUL.FTZ R4, R4, R23 ;  /* 0x0000001704049220 */ /* 0x008fca0000410000 */
[----:B------:R-:W-:-:S04]  /*1500*/  @!P1 F2FP.PACK_AB R4, RZ, R4 ;  /* 0x00000004ff04923e */ /* 0x000fc800000000ff */
[----:B------:R-:W-:-:S05]  /*1510*/  @!P1 PRMT R25, R4, 0x7610, R25 ;  /* 0x0000761004199816 */ /* 0x000fca0000000019 */
[----:B-----5:R-:W-:Y:S01]  /*1520*/  HADD2 R25, R25.H0_H0, R12.H0_H0 ;  /* 0x2000000c19197230 */ /* 0x020fe20000000800 */
[----:B------:R-:W-:Y:S01]  /*1530*/  @P1 LEA R12, P0, R5, c[0x0][0x178], 0x1 ;  /* 0x00005e00050c1a11 */ /* 0x000fe200078008ff */
[----:B------:R-:W-:-:S03]  /*1540*/  IMAD.WIDE R6, R15, 0x2, R6 ;  /* 0x000000020f067825 */ /* 0x000fc600078e0206 */
[----:B------:R-:W-:Y:S02]  /*1550*/  @P1 LEA.HI.X R13, R5, c[0x0][0x17c], R16, 0x1, P0 ;  /* 0x00005f00050d1a11 */ /* 0x000fe400000f0c10 */
[----:B------:R-:W-:Y:S01]  /*1560*/  PRMT R15, R25, 0x7610, R15 ;  /* 0x00007610190f7816 */ /* 0x000fe2000000000f */
[----:B------:R-:W-:Y:S02]  /*1570*/  IMAD R5, R2, c[0x0][0x0], R5 ;  /* 0x0000000002057a24 */ /* 0x000fe400078e0205 */
[----:B------:R1:W-:Y:S04]  /*1580*/  @P1 STG.E.U16 [R12.64], R25 ;  /* 0x000000190c001986 */ /* 0x0003e8000c101504 */
[----:B------:R1:W-:Y:S01]  /*1590*/  ST.E.U16 [R6.64], R15 ;  /* 0x0000000f06007985 */ /* 0x0003e2000c101504 */
[----:B------:R-:W-:Y:S01]  /*15a0*/  ISETP.GE.AND P0, PT, R5, R0, PT ;  /* 0x000000000500720c */ /* 0x000fe20003f06270 */
[----:B0-----:R-:W-:-:S04]  /*15b0*/  IMAD.MOV R4, RZ, RZ, -R3 ;  /* 0x000000ffff047224 */ /* 0x001fc800078e0a03 */
[----:B------:R-:W-:-:S04]  /*15c0*/  IMAD.MOV.U32 R2, RZ, RZ, R4 ;  /* 0x000000ffff027224 */ /* 0x000fc800078e0004 */
[----:B------:R-:W-:Y:S02]  /*15d0*/  IMAD R9, R2, R9, RZ ;  /* 0x0000000902097224 */ /* 0x000fe400078e02ff */
[----:B------:R-:W-:-:S04]  /*15e0*/  IMAD.MOV.U32 R2, RZ, RZ, RZ ;  /* 0x000000ffff027224 */ /* 0x000fc800078e00ff */
[----:B------:R-:W-:Y:S01]  /*15f0*/  IMAD.HI.U32 R10, R3, R9, R2 ;  /* 0x00000009030a7227 */ /* 0x000fe200078e0002 */
[----:B-1----:R-:W-:Y:S05]  /*1600*/  @!P0 BRA `(.L_x_91) ;  /* 0xfffff61000008947 */ /* 0x002fea000383ffff */
[----:B------:R-:W-:Y:S05]  /*1610*/  EXIT ;  /* 0x000000000000794d */ /* 0x000fea0003800000 */
.L_x_92:
        /* <DEDUP_REMOVED lines=14> */
.L_x_538:


//--------------------- .text._ZN17fastertransformer34add_fusedQKV_bias_transpose_kernelIfLb1EEEvPT_S2_S2_NS_29PrefixPromptBatchWeightsParamIS1_EES2_PKS1_PKiiiiiib --------------------------
	.section	.text._ZN17fastertransformer34add_fusedQKV_bias_transpose_kernelIfLb1EEEvPT_S2_S2_NS_29PrefixPromptBatchWeightsParamIS1_EES2_PKS1_PKiiiiiib,"ax",@progbits
	.sectioninfo	@"SHI_REGISTERS=38"
	.align	128
        .global         _ZN17fastertransformer34add_fusedQKV_bias_transpose_kernelIfLb1EEEvPT_S2_S2_NS_29PrefixPromptBatchWeightsParamIS1_EES2_PKS1_PKiiiiiib
        .type           _ZN17fastertransformer34add_fusedQKV_bias_transpose_kernelIfLb1EEEvPT_S2_S2_NS_29PrefixPromptBatchWeightsParamIS1_EES2_PKS1_PKiiiiiib,@function
        .size           _ZN17fastertransformer34add_fusedQKV_bias_transpose_kernelIfLb1EEEvPT_S2_S2_NS_29PrefixPromptBatchWeightsParamIS1_EES2_PKS1_PKiiiiiib,(.L_x_539 - _ZN17fastertransformer34add_fusedQKV_bias_transpose_kernelIfLb1EEEvPT_S2_S2_NS_29PrefixPromptBatchWeightsParamIS1_EES2_PKS1_PKiiiiiib)
        .other          _ZN17fastertransformer34add_fusedQKV_bias_transpose_kernelIfLb1EEEvPT_S2_S2_NS_29PrefixPromptBatchWeightsParamIS1_EES2_PKS1_PKiiiiiib,@"STO_CUDA_ENTRY STV_DEFAULT"
_ZN17fastertransformer34add_fusedQKV_bias_transpose_kernelIfLb1EEEvPT_S2_S2_NS_29PrefixPromptBatchWeightsParamIS1_EES2_PKS1_PKiiiiiib:
.text._ZN17fastertransformer34add_fusedQKV_bias_transpose_kernelIfLb1EEEvPT_S2_S2_NS_29PrefixPromptBatchWeightsParamIS1_EES2_PKS1_PKiiiiiib:
[----:B------:R-:W-:Y:S02]  /*0000*/  MOV R1, c[0x0][0x28] ;  /* 0x00000a0000017a02 */ /* 0x000fe40000000f00 */
[----:B------:R-:W0:Y:S01]  /*0010*/  S2R R0, SR_CTAID.X ;  /* 0x0000000000007919 */ /* 0x000e220000002500 */
[----:B------:R-:W-:Y:S01]  /*0020*/  IADD3 R3, RZ, -c[0x0][0x188], RZ ;  /* 0x80006200ff037a10 */ /* 0x000fe20007ffe0ff */
[----:B------:R-:W-:Y:S01]  /*0030*/  HFMA2.MMA R7, -RZ, RZ, 0, 0 ;  /* 0x00000000ff077435 */ /* 0x000fe200000001ff */
[----:B------:R-:W-:Y:S01]  /*0040*/  ISETP.EQ.U32.AND P0, PT, RZ, c[0x0][0x1a8], PT ;  /* 0x00006a00ff007a0c */ /* 0x000fe20003f02070 */
[----:B------:R-:W-:Y:S02]  /*0050*/  ULDC.64 UR6, c[0x0][0x118] ;  /* 0x0000460000067ab9 */ /* 0x000fe40000000a00 */
[----:B0-----:R-:W-:-:S05]  /*0060*/  IMAD R6, R3, c[0x0][0x1b0], R0 ;  /* 0x00006c0003067a24 */ /* 0x001fca00078e0200 */
[----:B------:R-:W-:-:S04]  /*0070*/  ISETP.GE.AND P1, PT, R6, RZ, PT ;  /* 0x000000ff0600720c */ /* 0x000fc80003f26270 */
[----:B------:R-:W-:-:S13]  /*0080*/  ISETP.EQ.OR.EX P0, PT, RZ, c[0x0][0x1ac], !P1, P0 ;  /* 0x00006b00ff007a0c */ /* 0x000fda0004f02700 */
[----:B------:R-:W-:-:S05]  /*0090*/  @!P0 MOV R3, 0x4 ;  /* 0x0000000400038802 */ /* 0x000fca0000000f00 */
[----:B------:R-:W-:-:S05]  /*00a0*/  @!P0 IMAD.WIDE R2, R6, R3, c[0x0][0x1a8] ;  /* 0x00006a0006028625 */ /* 0x000fca00078e0203 */
[----:B------:R-:W2:Y:S01]  /*00b0*/  @!P0 LDG.E R7, [R2.64] ;  /* 0x0000000602078981 */ /* 0x000ea2000c1e1900 */
[----:B------:R-:W-:Y:S01]  /*00c0*/  IABS R9, c[0x0][0x1b4] ;  /* 0x00006d0000097a13 */ /* 0x000fe20000000000 */
[----:B------:R-:W-:Y:S02]  /*00d0*/  ULDC UR4, c[0x0][0x188] ;  /* 0x0000620000047ab9 */ /* 0x000fe40000000800 */
[----:B------:R-:W0:Y:S01]  /*00e0*/  S2R R16, SR_TID.X ;  /* 0x0000000000107919 */ /* 0x000e220000002100 */
[----:B------:R-:W1:Y:S01]  /*00f0*/  I2F.RP R8, R9 ;  /* 0x0000000900087306 */ /* 0x000e620000209400 */
[----:B------:R-:W-:Y:S02]  /*0100*/  ULDC UR5, c[0x0][0x1b4] ;  /* 0x00006d0000057ab9 */ /* 0x000fe40000000800 */
[----:B------:R-:W3:Y:S01]  /*0110*/  S2R R19, SR_CTAID.Y ;  /* 0x0000000000137919 */ /* 0x000ee20000002600 */
[----:B------:R-:W-:-:S04]  /*0120*/  UIADD3 UR4, UR4, UR5, URZ ;  /* 0x0000000504047290 */ /* 0x000fc8000fffe03f */
[----:B-1----:R-:W1:Y:S01]  /*0130*/  MUFU.RCP R8, R8 ;  /* 0x0000000800087308 */ /* 0x002e620000001000 */
[----:B0-----:R-:W-:Y:S02]  /*0140*/  SHF.L.U32 R16, R16, 0x1, RZ ;  /* 0x0000000110107819 */ /* 0x001fe400000006ff */
[----:B-1----:R-:W-:-:S05]  /*0150*/  IADD3 R4, R8, 0xffffffe, RZ ;  /* 0x0ffffffe08047810 */ /* 0x002fca0007ffe0ff */
[----:B------:R0:W1:Y:S02]  /*0160*/  F2I.FTZ.U32.TRUNC.NTZ R5, R4 ;  /* 0x0000000400057305 */ /* 0x000064000021f000 */
[----:B0-----:R-:W-:Y:S01]  /*0170*/  HFMA2.MMA R4, -RZ, RZ, 0, 0 ;  /* 0x00000000ff047435 */ /* 0x001fe200000001ff */
[----:B-1----:R-:W-:Y:S01]  /*0180*/  IADD3 R12, RZ, -R5, RZ ;  /* 0x80000005ff0c7210 */ /* 0x002fe20007ffe0ff */
[----:B--2---:R-:W-:-:S04]  /*0190*/  IMAD.IADD R10, R6, 0x1, R7 ;  /* 0x00000001060a7824 */ /* 0x004fc800078e0207 */
[----:B------:R-:W-:Y:S01]  /*01a0*/  IMAD R7, R12, R9, RZ ;  /* 0x000000090c077224 */ /* 0x000fe200078e02ff */
[----:B------:R-:W-:-:S03]  /*01b0*/  IABS R2, R10 ;  /* 0x0000000a00027213 */ /* 0x000fc60000000000 */
[----:B------:R-:W-:-:S06]  /*01c0*/  IMAD.HI.U32 R5, R5, R7, R4 ;  /* 0x0000000705057227 */ /* 0x000fcc00078e0004 */
        /* <DEDUP_REMOVED lines=11> */
[----:B------:R-:W-:Y:S02]  /*0280*/  @!P2 IADD3 R18, -R18, RZ, RZ ;  /* 0x000000ff1212a210 */ /* 0x000fe40007ffe1ff */
[----:B------:R-:W-:-:S05]  /*0290*/  @!P3 LOP3.LUT R18, RZ, c[0x0][0x1b4], RZ, 0x33, !PT ;  /* 0x00006d00ff12ba12 */ /* 0x000fca00078e33ff */
[----:B------:R-:W-:-:S04]  /*02a0*/  IMAD.MOV R17, RZ, RZ, -R18 ;  /* 0x000000ffff117224 */ /* 0x000fc800078e0a12 */
[----:B------:R-:W-:Y:S01]  /*02b0*/  IMAD R17, R17, c[0x0][0x1b4], R10 ;  /* 0x00006d0011117a24 */ /* 0x000fe200078e020a */
[----:B------:R-:W-:Y:S05]  /*02c0*/  @!P1 BRA `(.L_x_93) ;  /* 0x00000a2000009947 */ /* 0x000fea0003800000 */
[----:B---3--:R-:W-:Y:S01]  /*02d0*/  ISETP.GE.AND P1, PT, R16, c[0x0][0x1bc], PT ;  /* 0x00006f0010007a0c */ /* 0x008fe20003f26270 */
[----:B------:R-:W-:Y:S01]  /*02e0*/  IMAD R6, R6, 0x3, RZ ;  /* 0x0000000306067824 */ /* 0x000fe200078e02ff */
[----:B------:R-:W-:Y:S01]  /*02f0*/  MOV R11, c[0x0][0x1bc] ;  /* 0x00006f00000b7a02 */ /* 0x000fe20000000f00 */
[----:B------:R-:W-:Y:S01]  /*0300*/  IMAD R7, R19, c[0x0][0x1bc], R16 ;  /* 0x00006f0013077a24 */ /* 0x000fe200078e0210 */
[----:B------:R-:W-:-:S03]  /*0310*/  MOV R0, 0x4 ;  /* 0x0000000400007802 */ /* 0x000fc60000000f00 */
[----:B------:R-:W-:-:S04]  /*0320*/  IMAD R11, R11, c[0x0][0x1b8], RZ ;  /* 0x00006e000b0b7a24 */ /* 0x000fc800078e02ff */
[----:B------:R-:W-:Y:S02]  /*0330*/  IMAD R6, R6, R11, R7 ;  /* 0x0000000b06067224 */ /* 0x000fe400078e0207 */
[----:B------:R-:W-:Y:S01]  /*0340*/  @!P1 IMAD.WIDE R24, R7, R0, c[0x0][0x1a0] ;  /* 0x0000680007189625 */ /* 0x000fe200078e0200 */
[C-C-:B------:R-:W-:Y:S02]  /*0350*/  @!P1 IADD3 R31, R11.reuse, R7, R11.reuse ;  /* 0x000000070b1f9210 */ /* 0x140fe40007ffe00b */
[C---:B------:R-:W-:Y:S01]  /*0360*/  IADD3 R33, R11.reuse, R6, R11 ;  /* 0x000000060b217210 */ /* 0x040fe20007ffe00b */
[-C--:B------:R-:W-:Y:S01]  /*0370*/  IMAD.WIDE R8, R6, R0.reuse, c[0x0][0x198] ;  /* 0x0000660006087625 */ /* 0x080fe200078e0200 */
[----:B------:R-:W2:Y:S03]  /*0380*/  @!P1 LDG.E.64.CONSTANT R12, [R24.64] ;  /* 0x00000006180c9981 */ /* 0x000ea6000c1e9b00 */
[C---:B------:R-:W-:Y:S01]  /*0390*/  @!P1 IMAD.WIDE R26, R11.reuse, 0x4, R24 ;  /* 0x000000040b1a9825 */ /* 0x040fe200078e0218 */
[----:B------:R-:W2:Y:S03]  /*03a0*/  @!P1 LDG.E.64 R22, [R8.64] ;  /* 0x0000000608169981 */ /* 0x000ea6000c1e1b00 */
[----:B------:R-:W-:Y:S01]  /*03b0*/  IMAD.WIDE R6, R11, 0x4, R8 ;  /* 0x000000040b067825 */ /* 0x000fe200078e0208 */
[----:B------:R-:W3:Y:S03]  /*03c0*/  @!P1 LDG.E.64.CONSTANT R14, [R26.64] ;  /* 0x000000061a0e9981 */ /* 0x000ee6000c1e9b00 */
[-C--:B------:R-:W-:Y:S01]  /*03d0*/  IMAD.WIDE R28, R18, R0.reuse, c[0x0][0x180] ;  /* 0x00006000121c7625 */ /* 0x080fe200078e0200 */
[----:B------:R-:W3:Y:S03]  /*03e0*/  @!P1 LDG.E.64 R20, [R6.64] ;  /* 0x0000000606149981 */ /* 0x000ee6000c1e1b00 */
[----:B------:R-:W-:-:S02]  /*03f0*/  @!P1 IMAD.WIDE R30, R31, R0, c[0x0][0x1a0] ;  /* 0x000068001f1e9625 */ /* 0x000fc400078e0200 */
[----:B------:R-:W4:Y:S02]  /*0400*/  LDG.E R28, [R28.64] ;  /* 0x000000061c1c7981 */ /* 0x000f24000c1e1900 */
[----:B------:R-:W-:Y:S02]  /*0410*/  IMAD.WIDE R10, R33, R0, c[0x0][0x198] ;  /* 0x00006600210a7625 */ /* 0x000fe400078e0200 */
[----:B------:R0:W5:Y:S04]  /*0420*/  @!P1 LDG.E.64.CONSTANT R4, [R30.64] ;  /* 0x000000061e049981 */ /* 0x000168000c1e9b00 */
[----:B------:R0:W5:Y:S01]  /*0430*/  @!P1 LDG.E.64 R2, [R10.64] ;  /* 0x000000060a029981 */ /* 0x000162000c1e1b00 */
[----:B------:R-:W-:Y:S02]  /*0440*/  ULDC.S8 UR5, c[0x0][0x1c4] ;  /* 0x0000710000057ab9 */ /* 0x000fe40000000200 */
[----:B------:R-:W-:Y:S01]  /*0450*/  ISETP.NE.AND P0, PT, RZ, UR5, PT ;  /* 0x00000005ff007c0c */ /* 0x000fe2000bf05270 */
[----:B------:R-:W-:Y:S01]  /*0460*/  BSSY B0, `(.L_x_94) ;  /* 0x0000075000007945 */ /* 0x000fe20003800000 */
[----:B--2---:R-:W-:-:S02]  /*0470*/  FADD.FTZ R12, R22, R12 ;  /* 0x0000000c160c7221 */ /* 0x004fc40000010000 */
[----:B------:R-:W-:Y:S02]  /*0480*/  FADD.FTZ R13, R23, R13 ;  /* 0x0000000d170d7221 */ /* 0x000fe40000010000 */
[----:B---3--:R-:W-:Y:S02]  /*0490*/  FADD.FTZ R14, R20, R14 ;  /* 0x0000000e140e7221 */ /* 0x008fe40000010000 */
[----:B------:R-:W-:Y:S01]  /*04a0*/  FADD.FTZ R15, R21, R15 ;  /* 0x0000000f150f7221 */ /* 0x000fe20000010000 */
[----:B----4-:R-:W-:-:S04]  /*04b0*/  IADD3 R20, R17, R28, RZ ;  /* 0x0000001c11147210 */ /* 0x010fc80007ffe0ff */
[----:B------:R-:W-:Y:S05]  /*04c0*/  @!P0 BRA `(.L_x_95) ;  /* 0x0000059000008947 */ /* 0x000fea0003800000 */
[----:B0-----:R-:W-:Y:S01]  /*04d0*/  IMAD.MOV.U32 R21, RZ, RZ, c[0x0][0x1c0] ;  /* 0x00007000ff157624 */ /* 0x001fe200078e00ff */
[----:B------:R-:W-:-:S04]  /*04e0*/  IABS R28, R16 ;  /* 0x00000010001c7213 */ /* 0x000fc80000000000 */
[----:B------:R-:W-:-:S04]  /*04f0*/  LEA.HI R23, R21, c[0x0][0x1c0], RZ, 0x1 ;  /* 0x0000700015177a11 */ /* 0x000fc800078f08ff */
[----:B------:R-:W-:-:S04]  /*0500*/  SHF.R.S32.HI R23, RZ, 0x1, R23 ;  /* 0x00000001ff177819 */ /* 0x000fc80000011417 */
[-C--:B------:R-:W-:Y:S02]  /*0510*/  IABS R22, R23.reuse ;  /* 0x0000001700167213 */ /* 0x080fe40000000000 */
[----:B------:R-:W-:Y:S02]  /*0520*/  IABS R29, R23 ;  /* 0x00000017001d7213 */ /* 0x000fe40000000000 */
[----:B------:R-:W0:Y:S08]  /*0530*/  I2F.RP R26, R22 ;  /* 0x00000016001a7306 */ /* 0x000e300000209400 */
[----:B0-----:R-:W0:Y:S02]  /*0540*/  MUFU.RCP R26, R26 ;  /* 0x0000001a001a7308 */ /* 0x001e240000001000 */
[----:B0-----:R-:W-:-:S06]  /*0550*/  IADD3 R24, R26, 0xffffffe, RZ ;  /* 0x0ffffffe1a187810 */ /* 0x001fcc0007ffe0ff */
[----:B------:R0:W1:Y:S02]  /*0560*/  F2I.FTZ.U32.TRUNC.NTZ R25, R24 ;  /* 0x0000001800197305 */ /* 0x000064000021f000 */
[----:B0-----:R-:W-:Y:S01]  /*0570*/  HFMA2.MMA R24, -RZ, RZ, 0, 0 ;  /* 0x00000000ff187435 */ /* 0x001fe200000001ff */
        /* <DEDUP_REMOVED lines=21> */
[----:B------:R-:W-:-:S05]  /*06d0*/  IMAD R22, R23, R28, R26 ;  /* 0x0000001c17167224 */ /* 0x000fca00078e021a */
[----:B------:R-:W-:-:S04]  /*06e0*/  SHF.L.U32 R22, R22, 0x2, RZ ;  /* 0x0000000216167819 */ /* 0x000fc800000006ff */
[----:B------:R-:W-:Y:S01]  /*06f0*/  LEA R24, R21, R22, 0x2 ;  /* 0x0000001615187211 */ /* 0x000fe200078e10ff */
[----:B------:R0:W-:Y:S04]  /*0700*/  @P0 STS.64 [R22], R12 ;  /* 0x0000000c16000388 */ /* 0x0001e80000000a00 */
[----:B------:R0:W-:Y:S04]  /*0710*/  @P0 STS.64 [R24], R14 ;  /* 0x0000000e18000388 */ /* 0x0001e80000000a00 */
[----:B------:R-:W-:Y:S06]  /*0720*/  BAR.SYNC.DEFER_BLOCKING 0x0 ;  /* 0x0000000000007b1d */ /* 0x000fec0000010000 */
[----:B------:R-:W-:Y:S05]  /*0730*/  @!P0 BRA.U `(.L_x_96) ;  /* 0x000002d100008947 */ /* 0x000fea0003800000 */
[----:B------:R-:W-:Y:S01]  /*0740*/  SHF.R.S32.HI R25, RZ, 0x1f, R21 ;  /* 0x0000001fff197819 */ /* 0x000fe20000011415 */
[----:B------:R-:W-:Y:S01]  /*0750*/  BSSY B1, `(.L_x_96) ;  /* 0x000002b000017945 */ /* 0x000fe20003800000 */
[----:B------:R-:W-:-:S02]  /*0760*/  LEA.HI R26, R26, R26, RZ, 0x1 ;  /* 0x0000001a1a1a7211 */ /* 0x000fc400078f08ff */
[----:B------:R-:W-:Y:S02]  /*0770*/  LEA.HI R25, R25, c[0x0][0x1c0], RZ, 0x2 ;  /* 0x0000700019197a11 */ /* 0x000fe400078f10ff */
[----:B------:R-:W-:Y:S02]  /*0780*/  SHF.R.S32.HI R26, RZ, 0x1, R26 ;  /* 0x00000001ff1a7819 */ /* 0x000fe4000001141a */
[----:B------:R-:W-:-:S05]  /*0790*/  SHF.R.S32.HI R25, RZ, 0x2, R25 ;  /* 0x00000002ff197819 */ /* 0x000fca0000011419 */
[----:B------:R-:W-:Y:S01]  /*07a0*/  IMAD R25, R28, R25, R26 ;  /* 0x000000191c197224 */ /* 0x000fe200078e021a */
[----:B------:R-:W-:Y:S05]  /*07b0*/  @!P0 BRA `(.L_x_97) ;  /* 0x0000024000008947 */ /* 0x000fea0003800000 */
[C---:B------:R-:W-:Y:S01]  /*07c0*/  IMAD.SHL.U32 R26, R25.reuse, 0x4, RZ ;  /* 0x00000004191a7824 */ /* 0x040fe200078e00ff */
[----:B------:R-:W-:Y:S01]  /*07d0*/  SHF.L.U32 R33, R25, 0x1, RZ ;  /* 0x0000000119217819 */ /* 0x000fe200000006ff */
[----:B------:R-:W-:Y:S03]  /*07e0*/  BSSY B2, `(.L_x_98) ;  /* 0x000001d000027945 */ /* 0x000fe60003800000 */
[-C--:B------:R-:W-:Y:S01]  /*07f0*/  LEA R28, R23, R26.reuse, 0x2 ;  /* 0x0000001a171c7211 */ /* 0x080fe200078e10ff */
[----:B0-----:R0:W1:Y:S01]  /*0800*/  LDS R12, [R26] ;  /* 0x000000001a0c7984 */ /* 0x0010620000000800 */
[C---:B------:R-:W-:Y:S02]  /*0810*/  LEA R23, R21.reuse, R26, 0x2 ;  /* 0x0000001a15177211 */ /* 0x040fe400078e10ff */
[----:B------:R-:W-:Y:S01]  /*0820*/  LEA R30, R21, R28, 0x2 ;  /* 0x0000001c151e7211 */ /* 0x000fe200078e10ff */
[----:B------:R0:W2:Y:S01]  /*0830*/  LDS R13, [R28] ;  /* 0x000000001c0d7984 */ /* 0x0000a20000000800 */
[----:B------:R-:W-:-:S03]  /*0840*/  ISETP.GE.AND P2, PT, R33, c[0x0][0x1c0], PT ;  /* 0x0000700021007a0c */ /* 0x000fc60003f46270 */
[----:B------:R0:W3:Y:S04]  /*0850*/  LDS R14, [R23] ;  /* 0x00000000170e7984 */ /* 0x0000e80000000800 */
[----:B------:R0:W4:Y:S06]  /*0860*/  LDS R15, [R30] ;  /* 0x000000001e0f7984 */ /* 0x00012c0000000800 */
[----:B------:R-:W-:Y:S05]  /*0870*/  @P2 BRA `(.L_x_99) ;  /* 0x0000013000002947 */ /* 0x000fea0003800000 */
[----:B------:R-:W0:Y:S08]  /*0880*/  I2F R25, c[0x0][0x1c0] ;  /* 0x0000700000197b06 */ /* 0x000e300000201400 */
[----:B------:R-:W-:Y:S08]  /*0890*/  I2F R27, R33 ;  /* 0x00000021001b7306 */ /* 0x000ff00000201400 */
[----:B0-----:R-:W0:Y:S08]  /*08a0*/  MUFU.RCP R32, R25 ;  /* 0x0000001900207308 */ /* 0x001e300000001000 */
[----:B------:R-:W-:Y:S01]  /*08b0*/  I2F R21, R20 ;  /* 0x0000001400157306 */ /* 0x000fe20000201400 */
[----:B0-----:R-:W-:-:S04]  /*08c0*/  FMUL.FTZ R27, R27, R32 ;  /* 0x000000201b1b7220 */ /* 0x001fc80000410000 */
[----:B------:R-:W-:-:S04]  /*08d0*/  FMUL.FTZ R27, R27, 13.28771209716796875 ;  /* 0x41549a781b1b7820 */ /* 0x000fc80000410000 */
[----:B------:R-:W0:Y:S02]  /*08e0*/  MUFU.EX2 R32, -R27 ;  /* 0x8000001b00207308 */ /* 0x000e240000000800 */
[----:B0-----:R-:W-:-:S04]  /*08f0*/  FMUL.FTZ R21, R21, R32 ;  /* 0x0000002015157220 */ /* 0x001fc80000410000 */
[----:B------:R-:W-:-:S04]  /*0900*/  FMUL.RZ R35, R21, 0.15915493667125701904 ;  /* 0x3e22f98315237820 */ /* 0x000fc8000040c000 */
[----:B------:R-:W0:Y:S08]  /*0910*/  MUFU.SIN R29, R35 ;  /* 0x00000023001d7308 */ /* 0x000e300000000400 */
[----:B------:R-:W4:Y:S01]  /*0920*/  MUFU.COS R21, R35 ;  /* 0x0000002300157308 */ /* 0x000f220000000000 */
[-C--:B0-2---:R-:W-:Y:S02]  /*0930*/  FMUL.FTZ R31, R13, R29.reuse ;  /* 0x0000001d0d1f7220 */ /* 0x085fe40000410000 */
[----:B----4-:R-:W-:-:S02]  /*0940*/  FMUL.FTZ R33, R15, R29 ;  /* 0x0000001d0f217220 */ /* 0x010fc40000410000 */
[-C--:B-1----:R-:W-:Y:S02]  /*0950*/  FMUL.FTZ R32, R12, R29.reuse ;  /* 0x0000001d0c207220 */ /* 0x082fe40000410000 */
[----:B---3--:R-:W-:Y:S02]  /*0960*/  FMUL.FTZ R34, R14, R29 ;  /* 0x0000001d0e227220 */ /* 0x008fe40000410000 */
[-C--:B------:R-:W-:Y:S02]  /*0970*/  FFMA.FTZ R12, R12, R21.reuse, -R31 ;  /* 0x000000150c0c7223 */ /* 0x080fe4000001081f */
[-C--:B------:R-:W-:Y:S02]  /*0980*/  FFMA.FTZ R14, R14, R21.reuse, -R33 ;  /* 0x000000150e0e7223 */ /* 0x080fe40000010821 */
[-C--:B------:R-:W-:Y:S02]  /*0990*/  FFMA.FTZ R13, R13, R21.reuse, R32 ;  /* 0x000000150d0d7223 */ /* 0x080fe40000010020 */
[----:B------:R-:W-:-:S02]  /*09a0*/  FFMA.FTZ R15, R15, R21, R34 ;  /* 0x000000150f0f7223 */ /* 0x000fc40000010022 */
.L_x_99:
[----:B------:R-:W-:Y:S05]  /*09b0*/  BSYNC B2 ;  /* 0x0000000000027941 */ /* 0x000fea0003800000 */
.L_x_98:
[----:B-1----:R1:W-:Y:S04]  /*09c0*/  STS [R26], R12 ;  /* 0x0000000c1a007388 */ /* 0x0023e80000000800 */
[----:B--2---:R1:W-:Y:S04]  /*09d0*/  STS [R28], R13 ;  /* 0x0000000d1c007388 */ /* 0x0043e80000000800 */
[----:B---3--:R1:W-:Y:S04]  /*09e0*/  STS [R23], R14 ;  /* 0x0000000e17007388 */ /* 0x0083e80000000800 */
[----:B----4-:R1:W-:Y:S02]  /*09f0*/  STS [R30], R15 ;  /* 0x0000000f1e007388 */ /* 0x0103e40000000800 */
.L_x_97:
[----:B------:R-:W-:Y:S05]  /*0a00*/  BSYNC B1 ;  /* 0x0000000000017941 */ /* 0x000fea0003800000 */
.L_x_96:
[----:B------:R-:W-:Y:S06]  /*0a10*/  BAR.SYNC.DEFER_BLOCKING 0x0 ;  /* 0x0000000000007b1d */ /* 0x000fec0000010000 */
[----:B------:R-:W-:Y:S05]  /*0a20*/  @!P0 BRA `(.L_x_100) ;  /* 0x0000018000008947 */ /* 0x000fea0003800000 */
[----:B01----:R0:W1:Y:S04]  /*0a30*/  LDS.64 R12, [R22] ;  /* 0x00000000160c7984 */ /* 0x0030680000000a00 */
[----:B------:R0:W2:Y:S01]  /*0a40*/  LDS.64 R14, [R24] ;  /* 0x00000000180e7984 */ /* 0x0000a20000000a00 */
[----:B------:R-:W-:Y:S05]  /*0a50*/  BRA `(.L_x_100) ;  /* 0x0000015000007947 */ /* 0x000fea0003800000 */
.L_x_95:
[----:B0-----:R-:W-:-:S13]  /*0a60*/  ISETP.GE.AND P0, PT, R16, c[0x0][0x1c0], PT ;  /* 0x0000700010007a0c */ /* 0x001fda0003f06270 */
[----:B------:R-:W-:Y:S05]  /*0a70*/  @P0 BRA `(.L_x_100) ;  /* 0x0000013000000947 */ /* 0x000fea0003800000 */
[----:B------:R-:W0:Y:S08]  /*0a80*/  I2F R24, c[0x0][0x1c0] ;  /* 0x0000700000187b06 */ /* 0x000e300000201400 */
[----:B------:R-:W-:Y:S08]  /*0a90*/  I2F R21, R16 ;  /* 0x0000001000157306 */ /* 0x000ff00000201400 */
[----:B0-----:R-:W0:Y:S08]  /*0aa0*/  MUFU.RCP R24, R24 ;  /* 0x0000001800187308 */ /* 0x001e300000001000 */
[----:B------:R-:W-:Y:S01]  /*0ab0*/  I2F R22, R20 ;  /* 0x0000001400167306 */ /* 0x000fe20000201400 */
        /* <DEDUP_REMOVED lines=9> */
[-C--:B------:R-:W-:Y:S02]  /*0b50*/  FMUL.FTZ R24, R12, R23.reuse ;  /* 0x000000170c187220 */ /* 0x080fe40000410000 */
[----:B------:R-:W-:Y:S02]  /*0b60*/  FMUL.FTZ R23, R14, R23 ;  /* 0x000000170e177220 */ /* 0x000fe40000410000 */
[-C--:B-1----:R-:W-:Y:S02]  /*0b70*/  FFMA.FTZ R12, R12, R22.reuse, -R25 ;  /* 0x000000160c0c7223 */ /* 0x082fe40000010819 */
[-C--:B------:R-:W-:Y:S02]  /*0b80*/  FFMA.FTZ R14, R14, R22.reuse, -R27 ;  /* 0x000000160e0e7223 */ /* 0x080fe4000001081b */
[-C--:B------:R-:W-:Y:S02]  /*0b90*/  FFMA.FTZ R13, R13, R22.reuse, R24 ;  /* 0x000000160d0d7223 */ /* 0x080fe40000010018 */
[----:B------:R-:W-:-:S02]  /*0ba0*/  FFMA.FTZ R15, R15, R22, R23 ;  /* 0x000000160f0f7223 */ /* 0x000fc40000010017 */
.L_x_100:
[----:B------:R-:W-:Y:S05]  /*0bb0*/  BSYNC B0 ;  /* 0x0000000000007941 */ /* 0x000fea0003800000 */
.L_x_94:
[----:B------:R-:W-:Y:S01]  /*0bc0*/  IMAD R19, R18, c[0x0][0x1b8], R19 ;  /* 0x00006e0012137a24 */ /* 0x000fe200078e0213 */
[----:B-1----:R1:W-:Y:S01]  /*0bd0*/  @!P1 STG.E.64 [R8.64], R12 ;  /* 0x0000000c08009986 */ /* 0x0023e2000c101b06 */
[----:B-----5:R-:W-:-:S02]  /*0be0*/  FADD.FTZ R2, R2, R4 ;  /* 0x0000000402027221 */ /* 0x020fc40000010000 */
[----:B------:R-:W-:Y:S01]  /*0bf0*/  IMAD R19, R19, c[0x0][0x1bc], RZ ;  /* 0x00006f0013137a24 */ /* 0x000fe200078e02ff */
[----:B--2---:R1:W-:Y:S01]  /*0c00*/  @!P1 STG.E.64 [R6.64], R14 ;  /* 0x0000000e06009986 */ /* 0x0043e2000c101b06 */
[----:B------:R-:W-:Y:S02]  /*0c10*/  FADD.FTZ R3, R3, R5 ;  /* 0x0000000503037221 */ /* 0x000fe40000010000 */
[--C-:B------:R-:W-:Y:S02]  /*0c20*/  IMAD R4, R17, c[0x0][0x1bc], R16.reuse ;  /* 0x00006f0011047a24 */ /* 0x100fe400078e0210 */
[C---:B------:R-:W-:Y:S01]  /*0c30*/  IMAD R5, R19.reuse, UR4, R16 ;  /* 0x0000000413057c24 */ /* 0x040fe2000f8e0210 */
[----:B------:R1:W-:Y:S01]  /*0c40*/  @!P1 STG.E.64 [R10.64], R2 ;  /* 0x000000020a009986 */ /* 0x0003e2000c101b06 */
[----:B------:R-:W-:Y:S02]  /*0c50*/  IMAD R19, R19, c[0x0][0x1b4], R4 ;  /* 0x00006d0013137a24 */ /* 0x000fe400078e0204 */
[----:B------:R-:W-:Y:S01]  /*0c60*/  IMAD R17, R20, c[0x0][0x1bc], R5 ;  /* 0x00006f0014117a24 */ /* 0x000fe200078e0205 */
[----:B------:R-:W-:Y:S06]  /*0c70*/  @P1 EXIT ;  /* 0x000000000000194d */ /* 0x000fec0003800000 */
[----:B------:R-:W-:-:S04]  /*0c80*/  IMAD.WIDE R4, R19, R0, c[0x0][0x160] ;  /* 0x0000580013047625 */ /* 0x000fc800078e0200 */
[CC--:B-1----:R-:W-:Y:S01]  /*0c90*/  IMAD.WIDE R6, R17.reuse, R0.reuse, c[0x0][0x168] ;  /* 0x00005a0011067625 */ /* 0x0c2fe200078e0200 */
[----:B------:R-:W-:Y:S03]  /*0ca0*/  STG.E.64 [R4.64], R12 ;  /* 0x0000000c04007986 */ /* 0x000fe6000c101b06 */
[----:B------:R-:W-:Y:S01]  /*0cb0*/  IMAD.WIDE R8, R17, R0, c[0x0][0x170] ;  /* 0x00005c0011087625 */ /* 0x000fe200078e0200 */
[----:B------:R-:W-:Y:S04]  /*0cc0*/  STG.E.64 [R6.64], R14 ;  /* 0x0000000e06007986 */ /* 0x000fe8000c101b06 */
[----:B------:R-:W-:Y:S01]  /*0cd0*/  STG.E.64 [R8.64], R2 ;  /* 0x0000000208007986 */ /* 0x000fe2000c101b06 */
[----:B------:R-:W-:Y:S05]  /*0ce0*/  EXIT ;  /* 0x000000000000794d */ /* 0x000fea0003800000 */
.L_x_93:
[----:B---3--:R-:W0:Y:S01]  /*0cf0*/  I2F.U32.RP R4, c[0x0][0x188] ;  /* 0x0000620000047b06 */ /* 0x008e220000209000 */
        /* <DEDUP_REMOVED lines=18> */
[----:B------:R-:W-:-:S05]  /*0e20*/  IMAD.WIDE R4, R3, R2, c[0x0][0x180] ;  /* 0x0000600003047625 */ /* 0x000fca00078e0202 */
[----:B------:R-:W2:Y:S01]  /*0e30*/  LDG.E R11, [R4.64] ;  /* 0x00000006040b7981 */ /* 0x000ea2000c1e1900 */
[----:B------:R-:W-:-:S05]  /*0e40*/  IADD3 R7, -R3, RZ, RZ ;  /* 0x000000ff03077210 */ /* 0x000fca0007ffe1ff */
        /* <DEDUP_REMOVED lines=10> */
[----:B------:R-:W-:Y:S02]  /*0ef0*/  SHF.R.S32.HI R0, RZ, 0x1f, R3 ;  /* 0x0000001fff007819 */ /* 0x000fe40000011403 */
[----:B------:R-:W-:Y:S01]  /*0f00*/  LEA R4, P0, R3, c[0x0][0x178], 0x3 ;  /* 0x00005e0003047a11 */ /* 0x000fe200078018ff */
[----:B------:R-:W-:Y:S01]  /*0f10*/  IMAD R9, R19, c[0x0][0x1bc], RZ ;  /* 0x00006f0013097a24 */ /* 0x000fe200078e02ff */
[----:B------:R-:W-:Y:S02]  /*0f20*/  ULDC.64 UR4, c[0x0][0x1b8] ;  /* 0x00006e0000047ab9 */ /* 0x000fe40000000a00 */
[----:B------:R-:W-:-:S06]  /*0f30*/  LEA.HI.X R5, R3, c[0x0][0x17c], R0, 0x3, P0 ;  /* 0x00005f0003057a11 */ /* 0x000fcc00000f1c00 */
[----:B------:R-:W2:Y:S01]  /*0f40*/  LDG.E.64 R4, [R4.64] ;  /* 0x0000000604047981 */ /* 0x000ea2000c1e1b00 */
[----:B------:R-:W-:Y:S01]  /*0f50*/  IMAD R8, R11, R9, R8 ;  /* 0x000000090b087224 */ /* 0x000fe200078e0208 */
[----:B------:R-:W-:-:S04]  /*0f60*/  SHF.R.S32.HI R0, RZ, 0x1f, R11 ;  /* 0x0000001fff007819 */ /* 0x000fc8000001140b */
[----:B------:R-:W-:Y:S01]  /*0f70*/  SHF.R.S32.HI R9, RZ, 0x1f, R8 ;  /* 0x0000001fff097819 */ /* 0x000fe20000011408 */
[----:B------:R-:W-:-:S04]  /*0f80*/  IMAD R0, R0, c[0x0][0x190], RZ ;  /* 0x0000640000007a24 */ /* 0x000fc800078e02ff */
[----:B------:R-:W-:-:S04]  /*0f90*/  IMAD.WIDE.U32 R8, R11, c[0x0][0x190], R8 ;  /* 0x000064000b087a25 */ /* 0x000fc800078e0008 */
[----:B------:R-:W-:-:S05]  /*0fa0*/  IMAD R3, R11, c[0x0][0x194], R0 ;  /* 0x000065000b037a24 */ /* 0x000fca00078e0200 */
[----:B------:R-:W-:Y:S02]  /*0fb0*/  IADD3 R3, R9, R3, RZ ;  /* 0x0000000309037210 */ /* 0x000fe40007ffe0ff */
[----:B--2---:R-:W-:-:S04]  /*0fc0*/  LEA R6, P0, R8, R4, 0x2 ;  /* 0x0000000408067211 */ /* 0x004fc800078010ff */
[----:B------:R-:W-:-:S05]  /*0fd0*/  LEA.HI.X R7, R8, R5, R3, 0x2, P0 ;  /* 0x0000000508077211 */ /* 0x000fca00000f1403 */
[----:B------:R-:W2:Y:S01]  /*0fe0*/  LDG.E.64 R14, [R6.64] ;  /* 0x00000006060e7981 */ /* 0x000ea2000c1e1b00 */
[----:B------:R-:W-:Y:S01]  /*0ff0*/  UIMAD UR4, UR5, UR4, URZ ;  /* 0x00000004050472a4 */ /* 0x000fe2000f8e023f */
[----:B------:R-:W-:-:S05]  /*1000*/  IMAD.WIDE R4, R13, R2, c[0x0][0x168] ;  /* 0x00005a000d047625 */ /* 0x000fca00078e0202 */
[----:B------:R-:W-:-:S04]  /*1010*/  IMAD R9, R11, UR4, RZ ;  /* 0x000000040b097c24 */ /* 0x000fc8000f8e02ff */
[----:B------:R-:W-:Y:S01]  /*1020*/  IMAD.WIDE R8, R9, 0x4, R6 ;  /* 0x0000000409087825 */ /* 0x000fe200078e0206 */
[----:B--2---:R-:W-:Y:S05]  /*1030*/  STG.E.64 [R4.64], R14 ;  /* 0x0000000e04007986 */ /* 0x004fea000c101b06 */
[----:B------:R-:W2:Y:S01]  /*1040*/  LDG.E.64 R8, [R8.64] ;  /* 0x0000000608087981 */ /* 0x000ea2000c1e1b00 */
[----:B------:R-:W-:-:S05]  /*1050*/  IMAD.WIDE R2, R13, R2, c[0x0][0x170] ;  /* 0x00005c000d027625 */ /* 0x000fca00078e0202 */
[----:B--2---:R-:W-:Y:S01]  /*1060*/  STG.E.64 [R2.64], R8 ;  /* 0x0000000802007986 */ /* 0x004fe2000c101b06 */
[----:B------:R-:W-:Y:S05]  /*1070*/  EXIT ;  /* 0x000000000000794d */ /* 0x000fea0003800000 */
.L_x_101:
        /* <DEDUP_REMOVED lines=16> */
.L_x_539:


//--------------------- .text._ZN17fastertransformer34add_fusedQKV_bias_transpose_kernelIfLb0EEEvPT_S2_S2_NS_29PrefixPromptBatchWeightsParamIS1_EES2_PKS1_PKiiiiiib --------------------------
	.section	.text._ZN17fastertransformer34add_fusedQKV_bias_transpose_kernelIfLb0EEEvPT_S2_S2_NS_29PrefixPromptBatchWeightsParamIS1_EES2_PKS1_PKiiiiiib,"ax",@progbits
	.sectioninfo	@"SHI_REGISTERS=32"
	.align	128
        .global         _ZN17fastertransformer34add_fusedQKV_bias_transpose_kernelIfLb0EEEvPT_S2_S2_NS_29PrefixPromptBatchWeightsParamIS1_EES2_PKS1_PKiiiiiib
        .type           _ZN17fastertransformer34add_fusedQKV_bias_transpose_kernelIfLb0EEEvPT_S2_S2_NS_29PrefixPromptBatchWeightsParamIS1_EES2_PKS1_PKiiiiiib,@function
        .size           _ZN17fastertransformer34add_fusedQKV_bias_transpose_kernelIfLb0EEEvPT_S2_S2_NS_29PrefixPromptBatchWeightsParamIS1_EES2_PKS1_PKiiiiiib,(.L_x_540 - _ZN17fastertransformer34add_fusedQKV_bias_transpose_kernelIfLb0EEEvPT_S2_S2_NS_29PrefixPromptBatchWeightsParamIS1_EES2_PKS1_PKiiiiiib)
        .other          _ZN17fastertransformer34add_fusedQKV_bias_transpose_kernelIfLb0EEEvPT_S2_S2_NS_29PrefixPromptBatchWeightsParamIS1_EES2_PKS1_PKiiiiiib,@"STO_CUDA_ENTRY STV_DEFAULT"
_ZN17fastertransformer34add_fusedQKV_bias_transpose_kernelIfLb0EEEvPT_S2_S2_NS_29PrefixPromptBatchWeightsParamIS1_EES2_PKS1_PKiiiiiib:
.text._ZN17fastertransformer34add_fusedQKV_bias_transpose_kernelIfLb0EEEvPT_S2_S2_NS_29PrefixPromptBatchWeightsParamIS1_EES2_PKS1_PKiiiiiib:
[----:B------:R-:W-:Y:S02]  /*0000*/  MOV R1, c[0x0][0x28] ;  /* 0x00000a0000017a02 */ /* 0x000fe40000000f00 */
[----:B------:R-:W0:Y:S01]  /*0010*/  S2UR UR6, SR_CTAID.X ;  /* 0x00000000000679c3 */ /* 0x000e220000002500 */
[----:B------:R-:W-:Y:S02]  /*0020*/  ULDC UR4, c[0x0][0x188] ;  /* 0x0000620000047ab9 */ /* 0x000fe40000000800 */
[----:B------:R-:W-:Y:S02]  /*0030*/  UIADD3 UR4, -UR4, URZ, URZ ;  /* 0x0000003f04047290 */ /* 0x000fe4000fffe13f */
[----:B------:R-:W-:Y:S02]  /*0040*/  ULDC.64 UR10, c[0x0][0x1b0] ;  /* 0x00006c00000a7ab9 */ /* 0x000fe40000000a00 */
[----:B------:R-:W-:Y:S02]  /*0050*/  UMOV UR17, 0x4 ;  /* 0x0000000400117882 */ /* 0x000fe40000000000 */
        /* <DEDUP_REMOVED lines=8> */
[----:B------:R-:W-:-:S06]  /*00e0*/  @!UP0 UIMAD.WIDE UR4, UR6, UR17, UR4 ;  /* 0x00000011060482a5 */ /* 0x000fcc000f8e0204 */
[----:B------:R-:W-:Y:S02]  /*00f0*/  MOV R20, UR4 ;  /* 0x0000000400147c02 */ /* 0x000fe40008000f00 */
[----:B------:R-:W-:-:S05]  /*0100*/  MOV R21, UR5 ;  /* 0x0000000500157c02 */ /* 0x000fca0008000f00 */
[----:B------:R0:W2:Y:S01]  /*0110*/  @!P0 LDG.E R20, [R20.64] ;  /* 0x0000000e14148981 */ /* 0x0000a2000c1e1900 */
[----:B------:R-:W1:Y:S01]  /*0120*/  S2UR UR16, SR_CTAID.Y ;  /* 0x00000000001079c3 */ /* 0x000e620000002600 */
[----:B------:R-:W-:Y:S01]  /*0130*/  MOV R7, c[0x0][0x1bc] ;  /* 0x00006f0000077a02 */ /* 0x000fe20000000f00 */
[----:B------:R-:W-:Y:S01]  /*0140*/  UIMAD UR4, UR6, 0x3, URZ ;  /* 0x00000003060478a4 */ /* 0x000fe2000f8e023f */
[----:B------:R-:W3:Y:S01]  /*0150*/  S2R R0, SR_TID.X ;  /* 0x0000000000007919 */ /* 0x000ee20000002100 */
[----:B------:R-:W-:Y:S02]  /*0160*/  MOV R25, UR17 ;  /* 0x0000001100197c02 */ /* 0x000fe40008000f00 */
[----:B------:R-:W-:Y:S01]  /*0170*/  IMAD R7, R7, c[0x0][0x1b8], RZ ;  /* 0x00006e0007077a24 */ /* 0x000fe200078e02ff */
[----:B------:R-:W-:Y:S01]  /*0180*/  MOV R27, UR17 ;  /* 0x00000011001b7c02 */ /* 0x000fe20008000f00 */
[----:B-1----:R-:W-:Y:S01]  /*0190*/  IMAD.U32 R9, RZ, RZ, UR16 ;  /* 0x00000010ff097e24 */ /* 0x002fe2000f8e00ff */
[----:B---3--:R-:W-:-:S04]  /*01a0*/  SHF.L.U32 R0, R0, 0x1, RZ ;  /* 0x0000000100007819 */ /* 0x008fc800000006ff */
[----:B------:R-:W-:Y:S01]  /*01b0*/  ISETP.GE.AND P1, PT, R0, c[0x0][0x1bc], PT ;  /* 0x00006f0000007a0c */ /* 0x000fe20003f26270 */
[----:B------:R-:W-:Y:S01]  /*01c0*/  IMAD R6, R9, c[0x0][0x1bc], R0 ;  /* 0x00006f0009067a24 */ /* 0x000fe200078e0200 */
[----:B------:R-:W-:-:S03]  /*01d0*/  MOV R9, UR17 ;  /* 0x0000001100097c02 */ /* 0x000fc60008000f00 */
[----:B------:R-:W-:-:S04]  /*01e0*/  IMAD R10, R7, UR4, R6 ;  /* 0x00000004070a7c24 */ /* 0x000fc8000f8e0206 */
[----:B------:R-:W-:-:S04]  /*01f0*/  IMAD.WIDE R8, R10, R9, c[0x0][0x198] ;  /* 0x000066000a087625 */ /* 0x000fc800078e0209 */
[----:B------:R-:W-:Y:S01]  /*0200*/  @!P1 IMAD.WIDE R24, R6, R25, c[0x0][0x1a0] ;  /* 0x0000680006189625 */ /* 0x000fe200078e0219 */
[C-C-:B------:R-:W-:Y:S01]  /*0210*/  @!P1 IADD3 R26, R7.reuse, R6, R7.reuse ;  /* 0x00000006071a9210 */ /* 0x140fe20007ffe007 */
[----:B------:R-:W3:Y:S01]  /*0220*/  @!P1 LDG.E.64 R12, [R8.64] ;  /* 0x0000000e080c9981 */ /* 0x000ee2000c1e1b00 */
[C---:B------:R-:W-:Y:S02]  /*0230*/  IADD3 R10, R7.reuse, R10, R7 ;  /* 0x0000000a070a7210 */ /* 0x040fe40007ffe007 */
[----:B------:R-:W-:Y:S01]  /*0240*/  MOV R11, UR17 ;  /* 0x00000011000b7c02 */ /* 0x000fe20008000f00 */
[C---:B------:R-:W-:Y:S01]  /*0250*/  @!P1 IMAD.WIDE R22, R7.reuse, 0x4, R24 ;  /* 0x0000000407169825 */ /* 0x040fe200078e0218 */
[----:B------:R1:W3:Y:S03]  /*0260*/  @!P1 LDG.E.64.CONSTANT R18, [R24.64] ;  /* 0x0000000e18129981 */ /* 0x0002e6000c1e9b00 */
[----:B------:R-:W-:Y:S01]  /*0270*/  IMAD.WIDE R6, R7, 0x4, R8 ;  /* 0x0000000407067825 */ /* 0x000fe200078e0208 */
[----:B------:R4:W3:Y:S03]  /*0280*/  @!P1 LDG.E.64.CONSTANT R14, [R22.64] ;  /* 0x0000000e160e9981 */ /* 0x0008e6000c1e9b00 */
[----:B------:R-:W-:Y:S01]  /*0290*/  @!P1 IMAD.WIDE R26, R26, R27, c[0x0][0x1a0] ;  /* 0x000068001a1a9625 */ /* 0x000fe200078e021b */
[----:B------:R-:W3:Y:S03]  /*02a0*/  @!P1 LDG.E.64 R16, [R6.64] ;  /* 0x0000000e06109981 */ /* 0x000ee6000c1e1b00 */
[----:B------:R-:W-:Y:S01]  /*02b0*/  IMAD.WIDE R10, R10, R11, c[0x0][0x198] ;  /* 0x000066000a0a7625 */ /* 0x000fe200078e020b */
[----:B------:R0:W5:Y:S04]  /*02c0*/  @!P1 LDG.E.64.CONSTANT R4, [R26.64] ;  /* 0x0000000e1a049981 */ /* 0x000168000c1e9b00 */
[----:B------:R0:W5:Y:S01]  /*02d0*/  @!P1 LDG.E.64 R2, [R10.64] ;  /* 0x0000000e0a029981 */ /* 0x000162000c1e1b00 */
[----:B-1----:R-:W-:-:S04]  /*02e0*/  IABS R24, c[0x0][0x1b4] ;  /* 0x00006d0000187a13 */ /* 0x002fc80000000000 */
[----:B------:R-:W0:Y:S02]  /*02f0*/  R2UR UR18, R24 ;  /* 0x00000000181273c2 */ /* 0x000e2400000e0000 */
[----:B0-----:R-:W0:Y:S01]  /*0300*/  I2F.RP R21, UR18 ;  /* 0x0000001200157d06 */ /* 0x001e220008209400 */
[----:B------:R-:W-:-:S07]  /*0310*/  UMOV UR4, URZ ;  /* 0x0000003f00047c82 */ /* 0x000fce0008000000 */
[----:B0-----:R-:W4:Y:S02]  /*0320*/  MUFU.RCP R21, R21 ;  /* 0x0000001500157308 */ /* 0x001f240000001000 */
[----:B----4-:R-:W-:-:S06]  /*0330*/  IADD3 R22, R21, 0xffffffe, RZ ;  /* 0x0ffffffe15167810 */ /* 0x010fcc0007ffe0ff */
        /* <DEDUP_REMOVED lines=25> */
[----:B---3--:R-:W-:-:S03]  /*04d0*/  FADD.FTZ R12, R12, R18 ;  /* 0x000000120c0c7221 */ /* 0x008fc60000010000 */
[----:B------:R-:W-:Y:S01]  /*04e0*/  USEL UR10, UR7, UR6, !UP0 ;  /* 0x00000006070a7287 */ /* 0x000fe2000c000000 */
[----:B------:R-:W-:Y:S02]  /*04f0*/  FADD.FTZ R13, R13, R19 ;  /* 0x000000130d0d7221 */ /* 0x000fe40000010000 */
[----:B------:R-:W-:Y:S02]  /*0500*/  FADD.FTZ R14, R16, R14 ;  /* 0x0000000e100e7221 */ /* 0x000fe40000010000 */
[----:B------:R-:W-:Y:S01]  /*0510*/  FADD.FTZ R15, R17, R15 ;  /* 0x0000000f110f7221 */ /* 0x000fe20000010000 */
[----:B------:R-:W-:Y:S05]  /*0520*/  @!P0 BRA `(.L_x_103) ;  /* 0x000005a000008947 */ /* 0x000fea0003800000 */
[----:B------:R-:W-:Y:S01]  /*0530*/  IMAD.MOV.U32 R16, RZ, RZ, c[0x0][0x1c0] ;  /* 0x00007000ff107624 */ /* 0x000fe200078e00ff */
[----:B------:R-:W-:-:S04]  /*0540*/  IABS R22, R0 ;  /* 0x0000000000167213 */ /* 0x000fc80000000000 */
[----:B------:R-:W-:-:S04]  /*0550*/  LEA.HI R17, R16, c[0x0][0x1c0], RZ, 0x1 ;  /* 0x0000700010117a11 */ /* 0x000fc800078f08ff */
[----:B------:R-:W-:-:S04]  /*0560*/  SHF.R.S32.HI R17, RZ, 0x1, R17 ;  /* 0x00000001ff117819 */ /* 0x000fc80000011411 */
[-C--:B------:R-:W-:Y:S02]  /*0570*/  IABS R20, R17.reuse ;  /* 0x0000001100147213 */ /* 0x080fe40000000000 */
[----:B------:R-:W-:Y:S02]  /*0580*/  IABS R24, R17 ;  /* 0x0000001100187213 */ /* 0x000fe40000000000 */
[----:B------:R-:W0:Y:S08]  /*0590*/  I2F.RP R21, R20 ;  /* 0x0000001400157306 */ /* 0x000e300000209400 */
[----:B0-----:R-:W0:Y:S02]  /*05a0*/  MUFU.RCP R21, R21 ;  /* 0x0000001500157308 */ /* 0x001e240000001000 */
[----:B0-----:R-:W-:-:S02]  /*05b0*/  IADD3 R18, R21, 0xffffffe, RZ ;  /* 0x0ffffffe15127810 */ /* 0x001fc40007ffe0ff */
[----:B------:R-:W-:-:S04]  /*05c0*/  IADD3 R21, RZ, -R24, RZ ;  /* 0x80000018ff157210 */ /* 0x000fc80007ffe0ff */
[----:B------:R0:W1:Y:S02]  /*05d0*/  F2I.FTZ.U32.TRUNC.NTZ R19, R18 ;  /* 0x0000001200137305 */ /* 0x000064000021f000 */
[----:B0-----:R-:W-:Y:S01]  /*05e0*/  HFMA2.MMA R18, -RZ, RZ, 0, 0 ;  /* 0x00000000ff127435 */ /* 0x001fe200000001ff */
[----:B-1----:R-:W-:-:S05]  /*05f0*/  IADD3 R23, RZ, -R19, RZ ;  /* 0x80000013ff177210 */ /* 0x002fca0007ffe0ff */
[----:B------:R-:W-:-:S04]  /*0600*/  IMAD R23, R23, R20, RZ ;  /* 0x0000001417177224 */ /* 0x000fc800078e02ff */
[----:B------:R-:W-:Y:S01]  /*0610*/  IMAD.HI.U32 R19, R19, R23, R18 ;  /* 0x0000001713137227 */ /* 0x000fe200078e0012 */
[----:B------:R-:W-:-:S04]  /*0620*/  LOP3.LUT R18, R0, R17, RZ, 0x3c, !PT ;  /* 0x0000001100127212 */ /* 0x000fc800078e3cff */
        /* <DEDUP_REMOVED lines=46> */
[----:B------:R-:W-:Y:S01]  /*0910*/  I2F R20, UR10 ;  /* 0x0000000a00147d06 */ /* 0x000fe20008201400 */
        /* <DEDUP_REMOVED lines=9> */
[CC--:B-1----:R-:W-:Y:S02]  /*09b0*/  FFMA.FTZ R27, R12.reuse, R20.reuse, -R27 ;  /* 0x000000140c1b7223 */ /* 0x0c2fe4000001081b */
[-C--:B------:R-:W-:Y:S02]  /*09c0*/  FMUL.FTZ R12, R12, R25.reuse ;  /* 0x000000190c0c7220 */ /* 0x080fe40000410000 */
[C---:B---3--:R-:W-:Y:S02]  /*09d0*/  FMUL.FTZ R25, R14.reuse, R25 ;  /* 0x000000190e197220 */ /* 0x048fe40000410000 */
[-C--:B------:R-:W-:Y:S01]  /*09e0*/  FFMA.FTZ R13, R13, R20.reuse, R12 ;  /* 0x000000140d0d7223 */ /* 0x080fe2000001000c */
[----:B------:R-:W-:Y:S01]  /*09f0*/  MOV R12, R27 ;  /* 0x0000001b000c7202 */ /* 0x000fe20000000f00 */
[-C--:B------:R-:W-:Y:S02]  /*0a00*/  FFMA.FTZ R14, R14, R20.reuse, -R29 ;  /* 0x000000140e0e7223 */ /* 0x080fe4000001081d */
[----:B------:R-:W-:-:S02]  /*0a10*/  FFMA.FTZ R15, R15, R20, R25 ;  /* 0x000000140f0f7223 */ /* 0x000fc40000010019 */
.L_x_107:
[----:B------:R-:W-:Y:S05]  /*0a20*/  BSYNC B2 ;  /* 0x0000000000027941 */ /* 0x000fea0003800000 */
.L_x_106:
[----:B-1----:R1:W-:Y:S04]  /*0a30*/  STS [R21], R12 ;  /* 0x0000000c15007388 */ /* 0x0023e80000000800 */
[----:B--2---:R1:W-:Y:S04]  /*0a40*/  STS [R17], R13 ;  /* 0x0000000d11007388 */ /* 0x0043e80000000800 */
[----:B---3--:R1:W-:Y:S04]  /*0a50*/  STS [R23], R14 ;  /* 0x0000000e17007388 */ /* 0x0083e80000000800 */
[----:B----4-:R1:W-:Y:S02]  /*0a60*/  STS [R16], R15 ;  /* 0x0000000f10007388 */ /* 0x0103e40000000800 */
.L_x_105:
[----:B------:R-:W-:Y:S05]  /*0a70*/  BSYNC B1 ;  /* 0x0000000000017941 */ /* 0x000fea0003800000 */
.L_x_104:
[----:B------:R-:W-:Y:S06]  /*0a80*/  BAR.SYNC.DEFER_BLOCKING 0x0 ;  /* 0x0000000000007b1d */ /* 0x000fec0000010000 */
[----:B------:R-:W-:Y:S05]  /*0a90*/  @!P0 BRA `(.L_x_108) ;  /* 0x0000018000008947 */ /* 0x000fea0003800000 */
[----:B01----:R0:W1:Y:S04]  /*0aa0*/  LDS.64 R12, [R19] ;  /* 0x00000000130c7984 */ /* 0x0030680000000a00 */
[----:B------:R0:W2:Y:S01]  /*0ab0*/  LDS.64 R14, [R18] ;  /* 0x00000000120e7984 */ /* 0x0000a20000000a00 */
[----:B------:R-:W-:Y:S05]  /*0ac0*/  BRA `(.L_x_108) ;  /* 0x0000015000007947 */ /* 0x000fea0003800000 */
.L_x_103:
[----:B------:R-:W-:-:S13]  /*0ad0*/  ISETP.GE.AND P0, PT, R0, c[0x0][0x1c0], PT ;  /* 0x0000700000007a0c */ /* 0x000fda0003f06270 */
[----:B------:R-:W-:Y:S05]  /*0ae0*/  @P0 BRA `(.L_x_108) ;  /* 0x0000013000000947 */ /* 0x000fea0003800000 */
[----:B------:R-:W0:Y:S08]  /*0af0*/  I2F R20, c[0x0][0x1c0] ;  /* 0x0000700000147b06 */ /* 0x000e300000201400 */
        /* <DEDUP_REMOVED lines=18> */
.L_x_108:
[----:B------:R-:W-:Y:S05]  /*0c20*/  BSYNC B0 ;  /* 0x0000000000007941 */ /* 0x000fea0003800000 */
.L_x_102:
[----:B------:R-:W-:Y:S01]  /*0c30*/  UISETP.GE.U32.AND UP2, UPT, UR4, UR18, UPT ;  /* 0x000000120400728c */ /* 0x000fe2000bf46070 */
[----:B01----:R-:W-:Y:S01]  /*0c40*/  IMAD.U32 R17, RZ, RZ, UR10 ;  /* 0x0000000aff117e24 */ /* 0x003fe2000f8e00ff */
[----:B------:R-:W-:Y:S01]  /*0c50*/  ULDC UR11, c[0x0][0x1b4] ;  /* 0x00006d00000b7ab9 */ /* 0x000fe20000000800 */
[----:B-----5:R-:W-:Y:S01]  /*0c60*/  FADD.FTZ R2, R2, R4 ;  /* 0x0000000402027221 */ /* 0x020fe20000010000 */
[----:B------:R-:W-:Y:S01]  /*0c70*/  ULOP3.LUT UR6, UR9, UR11, URZ, 0x3c, !UPT ;  /* 0x0000000b09067292 */ /* 0x000fe2000f8e3c3f */
[----:B------:R-:W-:Y:S01]  /*0c80*/  IMAD R0, R17, c[0x0][0x1bc], R0 ;  /* 0x00006f0011007a24 */ /* 0x000fe200078e0200 */
[----:B------:R-:W-:Y:S01]  /*0c90*/  @!UP1 UIADD3 UR5, UR5, 0x1, URZ ;  /* 0x0000000105059890 */ /* 0x000fe2000fffe03f */
[----:B------:R-:W-:Y:S01]  /*0ca0*/  FADD.FTZ R3, R3, R5 ;  /* 0x0000000503037221 */ /* 0x000fe20000010000 */
[----:B------:R-:W-:Y:S01]  /*0cb0*/  UISETP.GE.AND UP3, UPT, UR6, URZ, UPT ;  /* 0x0000003f0600728c */ /* 0x000fe2000bf66270 */
[----:B------:R0:W-:Y:S01]  /*0cc0*/  @!P1 STG.E.64 [R8.64], R12 ;  /* 0x0000000c08009986 */ /* 0x0001e2000c101b0e */
[----:B------:R-:W-:-:S02]  /*0cd0*/  ULDC.64 UR12, c[0x0][0x1b8] ;  /* 0x00006e00000c7ab9 */ /* 0x000fc40000000a00 */
[----:B------:R-:W-:Y:S01]  /*0ce0*/  @UP2 UIADD3 UR5, UR5, 0x1, URZ ;  /* 0x0000000105052890 */ /* 0x000fe2000fffe03f */
[----:B--2---:R0:W-:Y:S01]  /*0cf0*/  @!P1 STG.E.64 [R6.64], R14 ;  /* 0x0000000e06009986 */ /* 0x0041e2000c101b0e */
[----:B------:R-:W-:Y:S02]  /*0d00*/  ULDC UR8, c[0x0][0x188] ;  /* 0x0000620000087ab9 */ /* 0x000fe40000000800 */
[----:B------:R-:W-:Y:S01]  /*0d10*/  UIADD3 UR8, UR8, UR11, URZ ;  /* 0x0000000b08087290 */ /* 0x000fe2000fffe03f */
[----:B------:R0:W-:Y:S02]  /*0d20*/  @!P1 STG.E.64 [R10.64], R2 ;  /* 0x000000020a009986 */ /* 0x0001e4000c101b0e */
        /* <DEDUP_REMOVED lines=10> */
[----:B0-----:R-:W-:Y:S02]  /*0dd0*/  MOV R5, UR17 ;  /* 0x0000001100057c02 */ /* 0x001fe40008000f00 */
[----:B------:R-:W-:Y:S02]  /*0de0*/  MOV R7, UR17 ;  /* 0x0000001100077c02 */ /* 0x000fe40008000f00 */
[----:B------:R-:W-:Y:S01]  /*0df0*/  MOV R9, UR17 ;  /* 0x0000001100097c02 */ /* 0x000fe20008000f00 */
[----:B------:R-:W-:-:S04]  /*0e00*/  IMAD.WIDE R4, R4, R5, c[0x0][0x160] ;  /* 0x0000580004047625 */ /* 0x000fc800078e0205 */
[C---:B------:R-:W-:Y:S01]  /*0e10*/  IMAD.WIDE R6, R16.reuse, R7, c[0x0][0x168] ;  /* 0x00005a0010067625 */ /* 0x040fe200078e0207 */
[----:B------:R-:W-:Y:S03]  /*0e20*/  STG.E.64 [R4.64], R12 ;  /* 0x0000000c04007986 */ /* 0x000fe6000c101b0e */
[----:B------:R-:W-:Y:S01]  /*0e30*/  IMAD.WIDE R8, R16, R9, c[0x0][0x170] ;  /* 0x00005c0010087625 */ /* 0x000fe200078e0209 */
[----:B------:R-:W-:Y:S04]  /*0e40*/  STG.E.64 [R6.64], R14 ;  /* 0x0000000e06007986 */ /* 0x000fe8000c101b0e */
[----:B------:R-:W-:Y:S01]  /*0e50*/  STG.E.64 [R8.64], R2 ;  /* 0x0000000208007986 */ /* 0x000fe2000c101b0e */
[----:B------:R-:W-:Y:S05]  /*0e60*/  EXIT ;  /* 0x000000000000794d */ /* 0x000fea0003800000 */
.L_x_109:
        /* <DEDUP_REMOVED lines=9> */
.L_x_540:


//--------------------- .text._ZN17fastertransformer34add_fusedQKV_bias_transpose_kernelIfEEvPT_S2_S2_S2_PKS1_PKiiiiiiPKfi --------------------------
	.section	.text._ZN17fastertransformer34add_fusedQKV_bias_transpose_kernelIfEEvPT_S2_S2_S2_PKS1_PKiiiiiiPKfi,"ax",@progbits
	.sectioninfo	@"SHI_REGISTERS=32"
	.align	128
        .global         _ZN17fastertransformer34add_fusedQKV_bias_transpose_kernelIfEEvPT_S2_S2_S2_PKS1_PKiiiiiiPKfi
        .type           _ZN17fastertransformer34add_fusedQKV_bias_transpose_kernelIfEEvPT_S2_S2_S2_PKS1_PKiiiiiiPKfi,@function
        .size           _ZN17fastertransformer34add_fusedQKV_bias_transpose_kernelIfEEvPT_S2_S2_S2_PKS1_PKiiiiiiPKfi,(.L_x_541 - _ZN17fastertransformer34add_fusedQKV_bias_transpose_kernelIfEEvPT_S2_S2_S2_PKS1_PKiiiiiiPKfi)
        .other          _ZN17fastertransformer34add_fusedQKV_bias_transpose_kernelIfEEvPT_S2_S2_S2_PKS1_PKiiiiiiPKfi,@"STO_CUDA_ENTRY STV_DEFAULT"
_ZN17fastertransformer34add_fusedQKV_bias_transpose_kernelIfEEvPT_S2_S2_S2_PKS1_PKiiiiiiPKfi:
.text._ZN17fastertransformer34add_fusedQKV_bias_transpose_kernelIfEEvPT_S2_S2_S2_PKS1_PKiiiiiiPKfi:
[----:B------:R-:W-:-:S03]  /*0000*/  IMAD.MOV.U32 R1, RZ, RZ, c[0x0][0x28] ;  /* 0x00000a00ff017624 */ /* 0x000fc600078e00ff */
[----:B------:R-:W0:Y:S01]  /*0010*/  S2R R11, SR_CTAID.X ;  /* 0x00000000000b7919 */ /* 0x000e220000002500 */
[----:B------:R-:W-:Y:S01]  /*0020*/  IMAD.MOV.U32 R0, RZ, RZ, c[0x0][0x1a0] ;  /* 0x00006800ff007624 */ /* 0x000fe200078e00ff */
[----:B------:R-:W-:Y:S01]  /*0030*/  IADD3 R1, R1, -0x18, RZ ;  /* 0xffffffe801017810 */ /* 0x000fe20007ffe0ff */
[----:B------:R-:W-:Y:S01]  /*0040*/  IMAD.MOV.U32 R5, RZ, RZ, c[0x0][0x164] ;  /* 0x00005900ff057624 */ /* 0x000fe200078e00ff */
[----:B------:R-:W0:Y:S01]  /*0050*/  S2R R4, SR_TID.X ;  /* 0x0000000000047919 */ /* 0x000e220000002100 */
[----:B------:R-:W-:Y:S01]  /*0060*/  IMAD R0, R0, c[0x0][0x19c], RZ ;  /* 0x0000670000007a24 */ /* 0x000fe200078e02ff */
[----:B------:R-:W-:Y:S01]  /*0070*/  MOV R7, c[0x0][0x16c] ;  /* 0x00005b0000077a02 */ /* 0x000fe20000000f00 */
[----:B------:R-:W-:Y:S02]  /*0080*/  IMAD.MOV.U32 R6, RZ, RZ, c[0x0][0x168] ;  /* 0x00005a00ff067624 */ /* 0x000fe400078e00ff */
[----:B------:R-:W-:Y:S02]  /*0090*/  IMAD R2, R0, c[0x0][0x198], RZ ;  /* 0x0000660000027a24 */ /* 0x000fe400078e02ff */
[----:B------:R-:W-:Y:S01]  /*00a0*/  IMAD.MOV.U32 R8, RZ, RZ, c[0x0][0x170] ;  /* 0x00005c00ff087624 */ /* 0x000fe200078e00ff */
[----:B------:R1:W-:Y:S01]  /*00b0*/  STL.64 [R1+0x8], R6 ;  /* 0x0000080601007387 */ /* 0x0003e20000100a00 */
[----:B------:R-:W-:-:S02]  /*00c0*/  IMAD R2, R2, 0x3, RZ ;  /* 0x0000000302027824 */ /* 0x000fc400078e02ff */
[----:B------:R-:W-:-:S05]  /*00d0*/  IMAD.MOV.U32 R9, RZ, RZ, c[0x0][0x174] ;  /* 0x00005d00ff097624 */ /* 0x000fca00078e00ff */
[----:B------:R1:W-:Y:S01]  /*00e0*/  STL.64 [R1+0x10], R8 ;  /* 0x0000100801007387 */ /* 0x0003e20000100a00 */
[----:B0-----:R-:W-:Y:S02]  /*00f0*/  IMAD R11, R11, c[0x0][0x0], R4 ;  /* 0x000000000b0b7a24 */ /* 0x001fe400078e0204 */
[----:B------:R-:W-:-:S03]  /*0100*/  IMAD.MOV.U32 R4, RZ, RZ, c[0x0][0x160] ;  /* 0x00005800ff047624 */ /* 0x000fc600078e00ff */
[----:B------:R-:W-:Y:S02]  /*0110*/  ISETP.GE.AND P0, PT, R11, R2, PT ;  /* 0x000000020b00720c */ /* 0x000fe40003f06270 */
[----:B------:R1:W-:Y:S11]  /*0120*/  STL.64 [R1], R4 ;  /* 0x0000000401007387 */ /* 0x0003f60000100a00 */
[----:B------:R-:W-:Y:S05]  /*0130*/  @P0 EXIT ;  /* 0x000000000000094d */ /* 0x000fea0003800000 */
[----:B------:R-:W-:Y:S01]  /*0140*/  IMAD R3, R0, 0x3, RZ ;  /* 0x0000000300037824 */ /* 0x000fe200078e02ff */
[----:B------:R-:W-:Y:S01]  /*0150*/  ULDC.64 UR4, c[0x0][0x118] ;  /* 0x0000460000047ab9 */ /* 0x000fe20000000a00 */
[----:B-1----:R-:W-:-:S03]  /*0160*/  IMAD.MOV.U32 R6, RZ, RZ, R11 ;  /* 0x000000ffff067224 */ /* 0x002fc600078e000b */
        /* <DEDUP_REMOVED lines=9> */
.L_x_110:
[----:B------:R-:W-:Y:S01]  /*0200*/  IABS R7, R3 ;  /* 0x0000000300077213 */ /* 0x000fe20000000000 */
[----:B------:R-:W-:Y:S01]  /*0210*/  IMAD.MOV.U32 R20, RZ, RZ, 0x4 ;  /* 0x00000004ff147424 */ /* 0x000fe200078e00ff */
[----:B------:R-:W-:Y:S01]  /*0220*/  IABS R22, R6 ;  /* 0x0000000600167213 */ /* 0x000fe20000000000 */
[----:B------:R-:W-:Y:S01]  /*0230*/  IMAD.MOV.U32 R24, RZ, RZ, RZ ;  /* 0x000000ffff187224 */ /* 0x000fe200078e00ff */
[----:B------:R-:W-:Y:S02]  /*0240*/  IADD3 R9, RZ, -R7, RZ ;  /* 0x80000007ff097210 */ /* 0x000fe40007ffe0ff */
[----:B------:R-:W-:Y:S01]  /*0250*/  IABS R11, R0 ;  /* 0x00000000000b7213 */ /* 0x000fe20000000000 */
[----:B------:R-:W-:Y:S01]  /*0260*/  IMAD.HI.U32 R7, R5, R22, RZ ;  /* 0x0000001605077227 */ /* 0x000fe200078e00ff */
[----:B------:R-:W-:Y:S02]  /*0270*/  IABS R8, R3 ;  /* 0x0000000300087213 */ /* 0x000fe40000000000 */
[----:B------:R-:W0:Y:S01]  /*0280*/  I2F.RP R10, R11 ;  /* 0x0000000b000a7306 */ /* 0x000e220000209400 */
[----:B------:R-:W-:Y:S01]  /*0290*/  IMAD R9, R7, R9, R22 ;  /* 0x0000000907097224 */ /* 0x000fe200078e0216 */
[----:B------:R-:W-:-:S04]  /*02a0*/  ISETP.NE.AND P2, PT, R3, RZ, PT ;  /* 0x000000ff0300720c */ /* 0x000fc80003f45270 */
[----:B------:R-:W-:Y:S02]  /*02b0*/  ISETP.GT.U32.AND P0, PT, R4, R9, PT ;  /* 0x000000090400720c */ /* 0x000fe40003f04070 */
[----:B0-----:R-:W0:Y:S11]  /*02c0*/  MUFU.RCP R10, R10 ;  /* 0x0000000a000a7308 */ /* 0x001e360000001000 */
[----:B------:R-:W-:Y:S01]  /*02d0*/  @!P0 IMAD.IADD R9, R9, 0x1, -R8 ;  /* 0x0000000109098824 */ /* 0x000fe200078e0a08 */
[----:B------:R-:W-:-:S02]  /*02e0*/  LOP3.LUT R8, R6, R3, RZ, 0x3c, !PT ;  /* 0x0000000306087212 */ /* 0x000fc400078e3cff */
[----:B------:R-:W-:Y:S02]  /*02f0*/  @!P0 IADD3 R7, R7, 0x1, RZ ;  /* 0x0000000107078810 */ /* 0x000fe40007ffe0ff */
[----:B------:R-:W-:Y:S02]  /*0300*/  ISETP.GE.U32.AND P1, PT, R9, R4, PT ;  /* 0x000000040900720c */ /* 0x000fe40003f26070 */
[----:B------:R-:W-:Y:S02]  /*0310*/  ISETP.GE.AND P3, PT, R8, RZ, PT ;  /* 0x000000ff0800720c */ /* 0x000fe40003f66270 */
[----:B------:R-:W-:-:S04]  /*0320*/  ISETP.NE.U32.AND P0, PT, RZ, c[0x0][0x188], PT ;  /* 0x00006200ff007a0c */ /* 0x000fc80003f05070 */
[----:B------:R-:W-:Y:S02]  /*0330*/  ISETP.NE.AND.EX P0, PT, RZ, c[0x0][0x18c], PT, P0 ;  /* 0x00006300ff007a0c */ /* 0x000fe40003f05300 */
[----:B0-----:R-:W-:-:S03]  /*0340*/  IADD3 R12, R10, 0xffffffe, RZ ;  /* 0x0ffffffe0a0c7810 */ /* 0x001fc60007ffe0ff */
[----:B------:R-:W-:Y:S01]  /*0350*/  @P1 IADD3 R7, R7, 0x1, RZ ;  /* 0x0000000107071810 */ /* 0x000fe20007ffe0ff */
[----:B------:R-:W0:Y:S04]  /*0360*/  F2I.FTZ.U32.TRUNC.NTZ R13, R12 ;  /* 0x0000000c000d7305 */ /* 0x000e28000021f000 */
[----:B------:R-:W-:Y:S01]  /*0370*/  @!P3 IMAD.MOV R7, RZ, RZ, -R7 ;  /* 0x000000ffff07b224 */ /* 0x000fe200078e0a07 */
[----:B------:R-:W-:-:S05]  /*0380*/  @!P2 LOP3.LUT R7, RZ, R3, RZ, 0x33, !PT ;  /* 0x00000003ff07a212 */ /* 0x000fca00078e33ff */
[C---:B------:R-:W-:Y:S01]  /*0390*/  @P0 IMAD.WIDE R14, R7.reuse, R20, c[0x0][0x188] ;  /* 0x00006200070e0625 */ /* 0x040fe200078e0214 */
[----:B------:R-:W-:-:S04]  /*03a0*/  IADD3 R21, -R7, RZ, RZ ;  /* 0x000000ff07157210 */ /* 0x000fc80007ffe1ff */
[----:B------:R1:W2:Y:S01]  /*03b0*/  @P0 LDG.E R24, [R14.64] ;  /* 0x000000040e180981 */ /* 0x0002a2000c1e1900 */
[----:B0-----:R-:W-:Y:S01]  /*03c0*/  IMAD.MOV R10, RZ, RZ, -R13 ;  /* 0x000000ffff0a7224 */ /* 0x001fe200078e0a0d */
[----:B------:R-:W-:Y:S01]  /*03d0*/  IABS R8, c[0x0][0x194] ;  /* 0x0000650000087a13 */ /* 0x000fe20000000000 */
[----:B------:R-:W-:Y:S01]  /*03e0*/  IMAD R21, R3, R21, R6 ;  /* 0x0000001503157224 */ /* 0x000fe200078e0206 */
[----:B------:R-:W-:Y:S01]  /*03f0*/  IABS R9, R0 ;  /* 0x0000000000097213 */ /* 0x000fe20000000000 */
[----:B------:R-:W-:Y:S01]  /*0400*/  IMAD R19, R10, R11, RZ ;  /* 0x0000000b0a137224 */ /* 0x000fe200078e02ff */
[----:B------:R-:W0:Y:S01]  /*0410*/  I2F.RP R16, R8 ;  /* 0x0000000800107306 */ /* 0x000e220000209400 */
[----:B------:R-:W-:Y:S01]  /*0420*/  IMAD.MOV.U32 R12, RZ, RZ, RZ ;  /* 0x000000ffff0c7224 */ /* 0x000fe200078e00ff */
[----:B------:R-:W-:Y:S01]  /*0430*/  IABS R10, R21 ;  /* 0x00000015000a7213 */ /* 0x000fe20000000000 */
[----:B------:R-:W-:Y:S02]  /*0440*/  IMAD.MOV R23, RZ, RZ, -R9 ;  /* 0x000000ffff177224 */ /* 0x000fe400078e0a09 */
[----:B------:R-:W-:-:S04]  /*0450*/  IMAD.HI.U32 R19, R13, R19, R12 ;  /* 0x000000130d137227 */ /* 0x000fc800078e000c */
[----:B------:R-:W-:Y:S02]  /*0460*/  IMAD.MOV.U32 R9, RZ, RZ, c[0x0][0x1b0] ;  /* 0x00006c00ff097624 */ /* 0x000fe400078e00ff */
[----:B------:R-:W-:-:S03]  /*0470*/  IMAD.HI.U32 R12, R19, R10, RZ ;  /* 0x0000000a130c7227 */ /* 0x000fc600078e00ff */
[----:B------:R-:W-:Y:S01]  /*0480*/  ISETP.NE.AND P0, PT, R9, 0x2, PT ;  /* 0x000000020900780c */ /* 0x000fe20003f05270 */
[----:B------:R-:W-:Y:S01]  /*0490*/  IMAD R10, R12, R23, R10 ;  /* 0x000000170c0a7224 */ /* 0x000fe200078e020a */
[----:B0-----:R-:W1:Y:S01]  /*04a0*/  MUFU.RCP R16, R16 ;  /* 0x0000001000107308 */ /* 0x001e620000001000 */
[----:B------:R-:W-:-:S03]  /*04b0*/  SHF.R.S32.HI R9, RZ, 0x1f, R6 ;  /* 0x0000001fff097819 */ /* 0x000fc60000011406 */
[----:B------:R-:W-:-:S07]  /*04c0*/  ISETP.GT.U32.AND P2, PT, R11, R10, PT ;  /* 0x0000000a0b00720c */ /* 0x000fce0003f44070 */
[----:B------:R-:W-:-:S04]  /*04d0*/  @!P0 IADD3 R26, P4, R6, c[0x0][0x178], RZ ;  /* 0x00005e00061a8a10 */ /* 0x000fc80007f9e0ff */
[----:B------:R-:W-:Y:S02]  /*04e0*/  @!P0 IADD3.X R27, R9, c[0x0][0x17c], RZ, P4, !PT ;  /* 0x00005f00091b8a10 */ /* 0x000fe400027fe4ff */
[----:B------:R-:W-:Y:S01]  /*04f0*/  @!P2 IMAD.IADD R10, R10, 0x1, -R11 ;  /* 0x000000010a0aa824 */ /* 0x000fe200078e0a0b */
[----:B-1----:R-:W-:Y:S02]  /*0500*/  IADD3 R14, R16, 0xffffffe, RZ ;  /* 0x0ffffffe100e7810 */ /* 0x002fe40007ffe0ff */
[----:B------:R-:W-:Y:S02]  /*0510*/  @!P2 IADD3 R12, R12, 0x1, RZ ;  /* 0x000000010c0ca810 */ /* 0x000fe40007ffe0ff */
[----:B------:R-:W-:Y:S01]  /*0520*/  ISETP.GE.U32.AND P1, PT, R10, R11, PT ;  /* 0x0000000b0a00720c */ /* 0x000fe20003f26070 */
[----:B------:R-:W0:Y:S01]  /*0530*/  F2I.FTZ.U32.TRUNC.NTZ R15, R14 ;  /* 0x0000000e000f7305 */ /* 0x000e22000021f000 */
[----:B------:R-:W-:-:S04]  /*0540*/  LOP3.LUT R10, R21, R0, RZ, 0x3c, !PT ;  /* 0x00000000150a7212 */ /* 0x000fc800078e3cff */
[----:B------:R-:W-:Y:S02]  /*0550*/  ISETP.GE.AND P3, PT, R10, RZ, PT ;  /* 0x000000ff0a00720c */ /* 0x000fe40003f66270 */
[----:B------:R1:W3:Y:S05]  /*0560*/  @!P0 LDG.E.S8 R10, [R26.64] ;  /* 0x000000041a0a8981 */ /* 0x0002ea000c1e1300 */
[----:B------:R-:W-:Y:S02]  /*0570*/  @P1 IADD3 R12, R12, 0x1, RZ ;  /* 0x000000010c0c1810 */ /* 0x000fe40007ffe0ff */
[----:B------:R-:W-:Y:S02]  /*0580*/  LOP3.LUT R18, RZ, R0, RZ, 0x33, !PT ;  /* 0x00000000ff127212 */ /* 0x000fe400078e33ff */
[----:B0-----:R-:W-:Y:S01]  /*0590*/  IADD3 R25, RZ, -R15, RZ ;  /* 0x8000000fff197210 */ /* 0x001fe20007ffe0ff */
[----:B------:R-:W-:Y:S01]  /*05a0*/  IMAD.MOV.U32 R13, RZ, RZ, R12 ;  /* 0x000000ffff0d7224 */ /* 0x000fe200078e000c */
[----:B------:R-:W-:-:S03]  /*05b0*/  ISETP.NE.AND P1, PT, R0, RZ, PT ;  /* 0x000000ff0000720c */ /* 0x000fc60003f25270 */
[----:B------:R-:W-:Y:S02]  /*05c0*/  @!P3 IMAD.MOV R13, RZ, RZ, -R13 ;  /* 0x000000ffff0db224 */ /* 0x000fe400078e0a0d */
[----:B------:R-:W-:Y:S02]  /*05d0*/  IMAD R25, R25, R8, RZ ;  /* 0x0000000819197224 */ /* 0x000fe400078e02ff */
[----:B------:R-:W-:Y:S01]  /*05e0*/  IMAD.MOV.U32 R14, RZ, RZ, RZ ;  /* 0x000000ffff0e7224 */ /* 0x000fe200078e00ff */
[----:B------:R-:W-:Y:S02]  /*05f0*/  SEL R16, R18, R13, !P1 ;  /* 0x0000000d12107207 */ /* 0x000fe40004800000 */
[----:B------:R-:W-:Y:S01]  /*0600*/  @P0 LEA R12, P2, R6, c[0x0][0x178], 0x2 ;  /* 0x00005e00060c0a11 */ /* 0x000fe200078410ff */
[----:B------:R-:W-:-:S03]  /*0610*/  IMAD.HI.U32 R25, R15, R25, R14 ;  /* 0x000000190f197227 */ /* 0x000fc600078e000e */
[----:B------:R-:W-:Y:S01]  /*0620*/  @P0 LEA.HI.X R13, R6, c[0x0][0x17c], R9, 0x2, P2 ;  /* 0x00005f00060d0a11 */ /* 0x000fe200010f1409 */
[----:B------:R-:W-:-:S04]  /*0630*/  @!P0 IMAD.WIDE R14, R16, R20, c[0x0][0x1a8] ;  /* 0x00006a00100e8625 */ /* 0x000fc800078e0214 */
[----:B------:R-:W-:Y:S01]  /*0640*/  IMAD.WIDE R20, R21, R20, c[0x0][0x180] ;  /* 0x0000600015147625 */ /* 0x000fe200078e0214 */
[----:B------:R0:W4:Y:S03]  /*0650*/  @P0 LDG.E.CONSTANT R26, [R12.64] ;  /* 0x000000040c1a0981 */ /* 0x000126000c1e9900 */
[----:B------:R-:W-:Y:S01]  /*0660*/  IMAD R16, R16, 0x8, R1 ;  /* 0x0000000810107824 */ /* 0x000fe200078e0201 */
[----:B------:R-:W5:Y:S04]  /*0670*/  @!P0 LDG.E R14, [R14.64] ;  /* 0x000000040e0e8981 */ /* 0x000f68000c1e1900 */
[----:B------:R0:W4:Y:S04]  /*0680*/  LDG.E.CONSTANT R21, [R20.64] ;  /* 0x0000000414157981 */ /* 0x000128000c1e9900 */
[----:B------:R-:W4:Y:S01]  /*0690*/  LDL.64 R16, [R16] ;  /* 0x0000000010107983 */ /* 0x000f220000100a00 */
[----:B-1----:R-:W-:-:S04]  /*06a0*/  IABS R27, c[0x0][0x1a0] ;  /* 0x00006800001b7a13 */ /* 0x002fc80000000000 */
[----:B------:R-:W1:Y:S01]  /*06b0*/  I2F.RP R29, R27 ;  /* 0x0000001b001d7306 */ /* 0x000e620000209400 */
[----:B------:R-:W-:-:S04]  /*06c0*/  IMAD.HI.U32 R19, R19, R22, RZ ;  /* 0x0000001613137227 */ /* 0x000fc800078e00ff */
[----:B------:R-:W-:-:S05]  /*06d0*/  IMAD R28, R19, R23, R22 ;  /* 0x00000017131c7224 */ /* 0x000fca00078e0216 */
[----:B------:R-:W-:Y:S01]  /*06e0*/  ISETP.GT.U32.AND P2, PT, R11, R28, PT ;  /* 0x0000001c0b00720c */ /* 0x000fe20003f44070 */
[----:B-1----:R-:W0:-:S12]  /*06f0*/  MUFU.RCP R29, R29 ;  /* 0x0000001d001d7308 */ /* 0x002e180000001000 */
[----:B------:R-:W-:-:S04]  /*0700*/  @!P2 IADD3 R28, R28, -R11, RZ ;  /* 0x8000000b1c1ca210 */ /* 0x000fc80007ffe0ff */
[----:B------:R-:W-:Y:S02]  /*0710*/  ISETP.GT.U32.AND P3, PT, R11, R28, PT ;  /* 0x0000001c0b00720c */ /* 0x000fe40003f64070 */
[----:B0-----:R-:W-:-:S04]  /*0720*/  IADD3 R12, R29, 0xffffffe, RZ ;  /* 0x0ffffffe1d0c7810 */ /* 0x001fc80007ffe0ff */
[----:B------:R0:W1:Y:S01]  /*0730*/  F2I.FTZ.U32.TRUNC.NTZ R13, R12 ;  /* 0x0000000c000d7305 */ /* 0x000062000021f000 */
[----:B------:R-:W-:-:S06]  /*0740*/  ISETP.GE.AND P2, PT, R6, RZ, PT ;  /* 0x000000ff0600720c */ /* 0x000fcc0003f46270 */
[----:B------:R-:W-:Y:S01]  /*0750*/  @!P3 IMAD.IADD R28, R28, 0x1, -R11 ;  /* 0x000000011c1cb824 */ /* 0x000fe200078e0a0b */
[----:B0-----:R-:W-:-:S06]  /*0760*/  HFMA2.MMA R12, -RZ, RZ, 0, 0 ;  /* 0x00000000ff0c7435 */ /* 0x001fcc00000001ff */
[----:B------:R-:W-:Y:S02]  /*0770*/  @!P2 IMAD.MOV R28, RZ, RZ, -R28 ;  /* 0x000000ffff1ca224 */ /* 0x000fe400078e0a1c */
[----:B-1----:R-:W-:-:S03]  /*0780*/  IMAD.MOV R20, RZ, RZ, -R13 ;  /* 0x000000ffff147224 */ /* 0x002fc600078e0a0d */
[----:B------:R-:W-:Y:S01]  /*0790*/  SEL R18, R18, R28, !P1 ;  /* 0x0000001c12127207 */ /* 0x000fe20004800000 */
[----:B--2---:R-:W-:Y:S02]  /*07a0*/  IMAD.IADD R24, R7, 0x1, R24 ;  /* 0x0000000107187824 */ /* 0x004fe400078e0218 */
[----:B------:R-:W-:-:S03]  /*07b0*/  IMAD R7, R20, R27, RZ ;  /* 0x0000001b14077224 */ /* 0x000fc600078e02ff */
[----:B------:R-:W-:Y:S01]  /*07c0*/  IABS R11, R24 ;  /* 0x00000018000b7213 */ /* 0x000fe20000000000 */
[----:B------:R-:W-:Y:S01]  /*07d0*/  IMAD.HI.U32 R13, R13, R7, R12 ;  /* 0x000000070d0d7227 */ /* 0x000fe200078e000c */
[----:B------:R-:W-:-:S03]  /*07e0*/  IABS R20, R18 ;  /* 0x0000001200147213 */ /* 0x000fc60000000000 */
[----:B------:R-:W-:-:S04]  /*07f0*/  IMAD.HI.U32 R25, R25, R11, RZ ;  /* 0x0000000b19197227 */ /* 0x000fc800078e00ff */
[----:B------:R-:W-:Y:S02]  /*0800*/  IMAD.MOV R12, RZ, RZ, -R25 ;  /* 0x000000ffff0c7224 */ /* 0x000fe400078e0a19 */
[----:B------:R-:W-:-:S04]  /*0810*/  IMAD.HI.U32 R7, R13, R20, RZ ;  /* 0x000000140d077227 */ /* 0x000fc800078e00ff */
[----:B------:R-:W-:-:S04]  /*0820*/  IMAD.HI.U32 R13, R13, R22, RZ ;  /* 0x000000160d0d7227 */ /* 0x000fc800078e00ff */
[C---:B------:R-:W-:Y:S02]  /*0830*/  IMAD R11, R8.reuse, R12, R11 ;  /* 0x0000000c080b7224 */ /* 0x040fe400078e020b */
[----:B------:R-:W-:Y:S02]  /*0840*/  IMAD.MOV R12, RZ, RZ, -R7 ;  /* 0x000000ffff0c7224 */ /* 0x000fe400078e0a07 */
[----:B------:R-:W-:Y:S01]  /*0850*/  IMAD.MOV R13, RZ, RZ, -R13 ;  /* 0x000000ffff0d7224 */ /* 0x000fe200078e0a0d */
[----:B------:R-:W-:Y:S01]  /*0860*/  ISETP.GT.U32.AND P5, PT, R8, R11, PT ;  /* 0x0000000b0800720c */ /* 0x000fe20003fa4070 */
[C---:B------:R-:W-:Y:S02]  /*0870*/  IMAD R12, R27.reuse, R12, R20 ;  /* 0x0000000c1b0c7224 */ /* 0x040fe400078e0214 */
[----:B------:R-:W-:-:S03]  /*0880*/  IMAD R22, R27, R13, R22 ;  /* 0x0000000d1b167224 */ /* 0x000fc600078e0216 */
[C---:B------:R-:W-:Y:S02]  /*0890*/  ISETP.GT.U32.AND P1, PT, R27.reuse, R12, PT ;  /* 0x0000000c1b00720c */ /* 0x040fe40003f24070 */
[----:B------:R-:W-:-:S05]  /*08a0*/  ISETP.GT.U32.AND P3, PT, R27, R22, PT ;  /* 0x000000161b00720c */ /* 0x000fca0003f64070 */
[----:B------:R-:W-:-:S05]  /*08b0*/  @!P5 IMAD.IADD R11, R11, 0x1, -R8 ;  /* 0x000000010b0bd824 */ /* 0x000fca00078e0a08 */
[----:B------:R-:W-:Y:S02]  /*08c0*/  ISETP.GE.U32.AND P6, PT, R11, R8, PT ;  /* 0x000000080b00720c */ /* 0x000fe40003fc6070 */
[----:B------:R-:W-:Y:S01]  /*08d0*/  @!P1 IADD3 R12, R12, -R27, RZ ;  /* 0x8000001b0c0c9210 */ /* 0x000fe20007ffe0ff */
[----:B------:R-:W-:-:S03]  /*08e0*/  @!P3 IMAD.IADD R22, R22, 0x1, -R27 ;  /* 0x000000011616b824 */ /* 0x000fc600078e0a1b */
[----:B------:R-:W-:Y:S02]  /*08f0*/  ISETP.GE.U32.AND P3, PT, R12, R27, PT ;  /* 0x0000001b0c00720c */ /* 0x000fe40003f66070 */
[----:B------:R-:W-:Y:S02]  /*0900*/  LOP3.LUT R8, R24, c[0x0][0x194], RZ, 0x3c, !PT ;  /* 0x0000650018087a12 */ /* 0x000fe400078e3cff */
[----:B------:R-:W-:Y:S02]  /*0910*/  @!P5 IADD3 R25, R25, 0x1, RZ ;  /* 0x000000011919d810 */ /* 0x000fe40007ffe0ff */
[----:B------:R-:W-:Y:S02]  /*0920*/  LOP3.LUT R18, R18, c[0x0][0x1a0], RZ, 0x3c, !PT ;  /* 0x0000680012127a12 */ /* 0x000fe400078e3cff */
[----:B------:R-:W-:Y:S02]  /*0930*/  ISETP.GE.AND P5, PT, R8, RZ, PT ;  /* 0x000000ff0800720c */ /* 0x000fe40003fa6270 */
[----:B------:R-:W-:-:S02]  /*0940*/  @P6 IADD3 R25, R25, 0x1, RZ ;  /* 0x0000000119196810 */ /* 0x000fc40007ffe0ff */
[----:B------:R-:W-:Y:S02]  /*0950*/  @!P1 IADD3 R7, R7, 0x1, RZ ;  /* 0x0000000107079810 */ /* 0x000fe40007ffe0ff */
[----:B------:R-:W-:Y:S02]  /*0960*/  ISETP.NE.AND P6, PT, RZ, c[0x0][0x194], PT ;  /* 0x00006500ff007a0c */ /* 0x000fe40003fc5270 */
[----:B------:R-:W-:Y:S02]  /*0970*/  ISETP.GE.AND P1, PT, R18, RZ, PT ;  /* 0x000000ff1200720c */ /* 0x000fe40003f26270 */
[----:B------:R-:W-:Y:S02]  /*0980*/  ISETP.GT.U32.AND P4, PT, R27, R22, PT ;  /* 0x000000161b00720c */ /* 0x000fe40003f84070 */
[----:B------:R-:W-:Y:S01]  /*0990*/  @P3 IADD3 R7, R7, 0x1, RZ ;  /* 0x0000000107073810 */ /* 0x000fe20007ffe0ff */
[----:B------:R-:W-:-:S04]  /*09a0*/  @!P5 IMAD.MOV R25, RZ, RZ, -R25 ;  /* 0x000000ffff19d224 */ /* 0x000fc800078e0a19 */
[----:B------:R-:W-:Y:S01]  /*09b0*/  IMAD.MOV.U32 R8, RZ, RZ, R7 ;  /* 0x000000ffff087224 */ /* 0x000fe200078e0007 */
[----:B------:R-:W-:Y:S01]  /*09c0*/  ISETP.NE.AND P3, PT, RZ, c[0x0][0x1a0], PT ;  /* 0x00006800ff007a0c */ /* 0x000fe20003f65270 */
[----:B---3--:R-:W5:Y:S01]  /*09d0*/  @!P0 I2F.S16 R7, R10 ;  /* 0x0000000a00078306 */ /* 0x008f620000101400 */
[----:B------:R-:W-:Y:S02]  /*09e0*/  LOP3.LUT R13, RZ, c[0x0][0x1a0], RZ, 0x33, !PT ;  /* 0x00006800ff0d7a12 */ /* 0x000fe400078e33ff */
[----:B------:R-:W-:Y:S02]  /*09f0*/  @!P6 LOP3.LUT R25, RZ, c[0x0][0x194], RZ, 0x33, !PT ;  /* 0x00006500ff19ea12 */ /* 0x000fe400078e33ff */
[----:B------:R-:W-:Y:S01]  /*0a00*/  @!P1 IADD3 R8, -R8, RZ, RZ ;  /* 0x000000ff08089210 */ /* 0x000fe20007ffe1ff */
[----:B------:R-:W-:Y:S02]  /*0a10*/  @!P4 IMAD.IADD R22, R22, 0x1, -R27 ;  /* 0x000000011616c824 */ /* 0x000fe400078e0a1b */
[----:B------:R-:W-:Y:S01]  /*0a20*/  IMAD.MOV R11, RZ, RZ, -R25 ;  /* 0x000000ffff0b7224 */ /* 0x000fe200078e0a19 */
[----:B------:R-:W-:Y:S01]  /*0a30*/  SEL R8, R13, R8, !P3 ;  /* 0x000000080d087207 */ /* 0x000fe20005800000 */
[----:B------:R-:W-:-:S02]  /*0a40*/  @!P2 IMAD.MOV R22, RZ, RZ, -R22 ;  /* 0x000000ffff16a224 */ /* 0x000fc400078e0a16 */
[----:B------:R-:W-:Y:S02]  /*0a50*/  IMAD R11, R11, c[0x0][0x194], R24 ;  /* 0x000065000b0b7a24 */ /* 0x000fe400078e0218 */
[----:B------:R-:W-:Y:S01]  /*0a60*/  IMAD R8, R25, c[0x0][0x19c], R8 ;  /* 0x0000670019087a24 */ /* 0x000fe200078e0208 */
[----:B------:R-:W-:-:S03]  /*0a70*/  SEL R13, R13, R22, !P3 ;  /* 0x000000160d0d7207 */ /* 0x000fc60005800000 */
[----:B------:R-:W-:Y:S01]  /*0a80*/  IMAD R12, R8, c[0x0][0x194], R11 ;  /* 0x00006500080c7a24 */ /* 0x000fe200078e020b */
[----:B------:R-:W-:Y:S01]  /*0a90*/  @P0 LEA R8, P1, R6, c[0x0][0x178], 0x2 ;  /* 0x00005e0006080a11 */ /* 0x000fe200078210ff */
[----:B-----5:R-:W-:Y:S02]  /*0aa0*/  @!P0 FMUL.FTZ R26, R7, R14 ;  /* 0x0000000e071a8220 */ /* 0x020fe40000410000 */
[----:B------:R-:W-:Y:S01]  /*0ab0*/  IMAD R13, R12, c[0x0][0x1a0], R13 ;  /* 0x000068000c0d7a24 */ /* 0x000fe200078e020d */
[----:B------:R-:W-:Y:S01]  /*0ac0*/  @P0 LEA.HI.X R9, R6, c[0x0][0x17c], R9, 0x2, P1 ;  /* 0x00005f0006090a11 */ /* 0x000fe200008f1409 */
[----:B----4-:R-:W-:Y:S02]  /*0ad0*/  FADD.FTZ R21, R21, R26 ;  /* 0x0000001a15157221 */ /* 0x010fe40000010000 */
[----:B------:R-:W-:-:S04]  /*0ae0*/  IMAD.WIDE R16, R13, 0x4, R16 ;  /* 0x000000040d107825 */ /* 0x000fc800078e0210 */
[----:B------:R-:W-:Y:S01]  /*0af0*/  IMAD.MOV.U32 R7, RZ, RZ, c[0x0][0xc] ;  /* 0x00000300ff077624 */ /* 0x000fe200078e00ff */
[----:B------:R0:W-:Y:S03]  /*0b00*/  @P0 STG.E [R8.64], R21 ;  /* 0x0000001508000986 */ /* 0x0001e6000c101904 */
[----:B------:R-:W-:Y:S01]  /*0b10*/  IMAD R6, R7, c[0x0][0x0], R6 ;  /* 0x0000000007067a24 */ /* 0x000fe200078e0206 */
[----:B------:R0:W-:Y:S04]  /*0b20*/  ST.E [R16.64], R21 ;  /* 0x0000001510007985 */ /* 0x0001e8000c101904 */
[----:B------:R-:W-:-:S13]  /*0b30*/  ISETP.GE.AND P0, PT, R6, R2, PT ;  /* 0x000000020600720c */ /* 0x000fda0003f06270 */
[----:B0-----:R-:W-:Y:S05]  /*0b40*/  @!P0 BRA `(.L_x_110) ;  /* 0xfffff6b000008947 */ /* 0x001fea000383ffff */
[----:B------:R-:W-:Y:S05]  /*0b50*/  EXIT ;  /* 0x000000000000794d */ /* 0x000fea0003800000 */
.L_x_111:
        /* <DEDUP_REMOVED lines=10> */
.L_x_541:


//--------------------- .text._ZN17fastertransformer24transpose_remove_paddingI6__halfEEvPKT_PS2_iiiiPKiPKfi --------------------------
	.section	.text._ZN17fastertransformer24transpose_remove_paddingI6__halfEEvPKT_PS2_iiiiPKiPKfi,"ax",@progbits
	.sectioninfo	@"SHI_REGISTERS=15"
	.align	128
        .global         _ZN17fastertransformer24transpose_remove_paddingI6__halfEEvPKT_PS2_iiiiPKiPKfi
        .type           _ZN17fastertransformer24transpose_remove_paddingI6__halfEEvPKT_PS2_iiiiPKiPKfi,@function
        .size           _ZN17fastertransformer24transpose_remove_paddingI6__halfEEvPKT_PS2_iiiiPKiPKfi,(.L_x_542 - _ZN17fastertransformer24transpose_remove_paddingI6__halfEEvPKT_PS2_iiiiPKiPKfi)
        .other          _ZN17fastertransformer24transpose_remove_paddingI6__halfEEvPKT_PS2_iiiiPKiPKfi,@"STO_CUDA_ENTRY STV_DEFAULT"
_ZN17fastertransformer24transpose_remove_paddingI6__halfEEvPKT_PS2_iiiiPKiPKfi:
.text._ZN17fastertransformer24transpose_remove_paddingI6__halfEEvPKT_PS2_iiiiPKiPKfi:
[----:B------:R-:W-:Y:S02]  /*0000*/  IMAD.MOV.U32 R1, RZ, RZ, c[0x0][0x28] ;  /* 0x00000a00ff017624 */ /* 0x000fe400078e00ff */
[----:B------:R-:W-:Y:S01]  /*0010*/  IMAD.MOV.U32 R0, RZ, RZ, c[0x0][0x190] ;  /* 0x00006400ff007624 */ /* 0x000fe200078e00ff */
[----:B------:R-:W-:Y:S01]  /*0020*/  ULDC.64 UR6, c[0x0][0x118] ;  /* 0x0000460000067ab9 */ /* 0x000fe20000000a00 */
[----:B------:R-:W0:Y:S01]  /*0030*/  S2R R4, SR_TID.X ;  /* 0x0000000000047919 */ /* 0x000e220000002100 */
[----:B------:R-:W-:Y:S02]  /*0040*/  ULDC.64 UR4, c[0x0][0x178] ;  /* 0x00005e0000047ab9 */ /* 0x000fe40000000a00 */
[----:B------:R-:W-:Y:S01]  /*0050*/  ISETP.NE.AND P0, PT, R0, 0x2, PT ;  /* 0x000000020000780c */ /* 0x000fe20003f05270 */
[----:B------:R-:W-:Y:S01]  /*0060*/  IMAD.MOV.U32 R0, RZ, RZ, RZ ;  /* 0x000000ffff007224 */ /* 0x000fe200078e00ff */
[----:B------:R-:W-:-:S11]  /*0070*/  UIMAD UR4, UR5, UR4, URZ ;  /* 0x00000004050472a4 */ /* 0x000fd6000f8e023f */
[----:B------:R-:W-:Y:S01]  /*0080*/  @!P0 MOV R2, c[0x0][0x188] ;  /* 0x0000620000028a02 */ /* 0x000fe20000000f00 */
[----:B------:R-:W-:-:S05]  /*0090*/  @!P0 IMAD.MOV.U32 R3, RZ, RZ, c[0x0][0x18c] ;  /* 0x00006300ff038624 */ /* 0x000fca00078e00ff */
[----:B------:R1:W5:Y:S01]  /*00a0*/  @!P0 LDG.E R0, [R2.64] ;  /* 0x0000000602008981 */ /* 0x000362000c1e1900 */
[----:B0-----:R-:W-:-:S13]  /*00b0*/  ISETP.GE.AND P1, PT, R4, UR4, PT ;  /* 0x0000000404007c0c */ /* 0x001fda000bf26270 */
[----:B------:R-:W-:Y:S05]  /*00c0*/  @P1 EXIT ;  /* 0x000000000000194d */ /* 0x000fea0003800000 */
[----:B-1----:R-:W0:Y:S01]  /*00d0*/  S2R R3, SR_CTAID.X ;  /* 0x0000000000037919 */ /* 0x002e220000002500 */
[----:B------:R-:W-:-:S04]  /*00e0*/  IMAD.MOV.U32 R6, RZ, RZ, 0x4 ;  /* 0x00000004ff067424 */ /* 0x000fc800078e00ff */
[----:B0-----:R-:W-:-:S06]  /*00f0*/  IMAD.WIDE R6, R3, R6, c[0x0][0x180] ;  /* 0x0000600003067625 */ /* 0x001fcc00078e0206 */
[----:B------:R0:W2:Y:S01]  /*0100*/  LDG.E R6, [R6.64] ;  /* 0x0000000606067981 */ /* 0x0000a2000c1e1900 */
[----:B------:R-:W-:Y:S02]  /*0110*/  IABS R11, c[0x0][0x174] ;  /* 0x00005d00000b7a13 */ /* 0x000fe40000000000 */
[----:B------:R-:W-:Y:S02]  /*0120*/  IABS R12, c[0x0][0x17c] ;  /* 0x00005f00000c7a13 */ /* 0x000fe40000000000 */
[----:B------:R-:W1:Y:S08]  /*0130*/  I2F.RP R10, R11 ;  /* 0x0000000b000a7306 */ /* 0x000e700000209400 */
[----:B-1----:R-:W1:Y:S02]  /*0140*/  MUFU.RCP R10, R10 ;  /* 0x0000000a000a7308 */ /* 0x002e640000001000 */
[----:B-1----:R-:W-:-:S06]  /*0150*/  IADD3 R8, R10, 0xffffffe, RZ ;  /* 0x0ffffffe0a087810 */ /* 0x002fcc0007ffe0ff */
[----:B------:R1:W3:Y:S02]  /*0160*/  F2I.FTZ.U32.TRUNC.NTZ R9, R8 ;  /* 0x0000000800097305 */ /* 0x0002e4000021f000 */
[----:B-1----:R-:W-:Y:S01]  /*0170*/  HFMA2.MMA R8, -RZ, RZ, 0, 0 ;  /* 0x00000000ff087435 */ /* 0x002fe200000001ff */
[----:B---3--:R-:W-:-:S05]  /*0180*/  IADD3 R2, RZ, -R9, RZ ;  /* 0x80000009ff027210 */ /* 0x008fca0007ffe0ff */
[----:B0-----:R-:W-:Y:S02]  /*0190*/  IMAD R7, R2, R11, RZ ;  /* 0x0000000b02077224 */ /* 0x001fe400078e02ff */
[----:B------:R-:W-:Y:S02]  /*01a0*/  IMAD.MOV.U32 R2, RZ, RZ, R12 ;  /* 0x000000ffff027224 */ /* 0x000fe400078e000c */
[----:B------:R-:W-:Y:S02]  /*01b0*/  IMAD.HI.U32 R9, R9, R7, R8 ;  /* 0x0000000709097227 */ /* 0x000fe400078e0008 */
[----:B------:R-:W0:Y:S08]  /*01c0*/  I2F.RP R10, R2 ;  /* 0x00000002000a7306 */ /* 0x000e300000209400 */
[----:B0-----:R-:W0:Y:S02]  /*01d0*/  MUFU.RCP R10, R10 ;  /* 0x0000000a000a7308 */ /* 0x001e240000001000 */
[----:B0-----:R-:W-:-:S06]  /*01e0*/  IADD3 R7, R10, 0xffffffe, RZ ;  /* 0x0ffffffe0a077810 */ /* 0x001fcc0007ffe0ff */
[----:B------:R-:W0:Y:S01]  /*01f0*/  F2I.FTZ.U32.TRUNC.NTZ R7, R7 ;  /* 0x0000000700077305 */ /* 0x000e22000021f000 */
[----:B--2---:R-:W-:Y:S02]  /*0200*/  IMAD.IADD R5, R6, 0x1, R3 ;  /* 0x0000000106057824 */ /* 0x004fe400078e0203 */
[----:B------:R-:W-:-:S03]  /*0210*/  IMAD R3, R3, c[0x0][0x178], RZ ;  /* 0x00005e0003037a24 */ /* 0x000fc600078e02ff */
[----:B------:R-:W-:Y:S02]  /*0220*/  IABS R6, R5 ;  /* 0x0000000500067213 */ /* 0x000fe40000000000 */
[----:B------:R-:W-:-:S03]  /*0230*/  ISETP.GE.AND P2, PT, R5, RZ, PT ;  /* 0x000000ff0500720c */ /* 0x000fc60003f46270 */
[----:B------:R-:W-:-:S04]  /*0240*/  IMAD.HI.U32 R9, R9, R6, RZ ;  /* 0x0000000609097227 */ /* 0x000fc800078e00ff */
[----:B------:R-:W-:-:S04]  /*0250*/  IMAD.MOV R9, RZ, RZ, -R9 ;  /* 0x000000ffff097224 */ /* 0x000fc800078e0a09 */
[----:B------:R-:W-:-:S05]  /*0260*/  IMAD R6, R11, R9, R6 ;  /* 0x000000090b067224 */ /* 0x000fca00078e0206 */
[----:B------:R-:W-:-:S13]  /*0270*/  ISETP.GT.U32.AND P0, PT, R11, R6, PT ;  /* 0x000000060b00720c */ /* 0x000fda0003f04070 */
[----:B------:R-:W-:Y:S01]  /*0280*/  @!P0 IMAD.IADD R6, R6, 0x1, -R11 ;  /* 0x0000000106068824 */ /* 0x000fe200078e0a0b */
[----:B------:R-:W-:-:S04]  /*0290*/  ISETP.NE.AND P0, PT, RZ, c[0x0][0x174], PT ;  /* 0x00005d00ff007a0c */ /* 0x000fc80003f05270 */
[----:B------:R-:W-:-:S13]  /*02a0*/  ISETP.GT.U32.AND P1, PT, R11, R6, PT ;  /* 0x000000060b00720c */ /* 0x000fda0003f24070 */
[----:B------:R-:W-:Y:S01]  /*02b0*/  @!P1 IADD3 R6, R6, -R11, RZ ;  /* 0x8000000b06069210 */ /* 0x000fe20007ffe0ff */
[----:B0-----:R-:W-:-:S04]  /*02c0*/  IMAD.MOV R11, RZ, RZ, -R7 ;  /* 0x000000ffff0b7224 */ /* 0x001fc800078e0a07 */
[----:B------:R-:W-:Y:S02]  /*02d0*/  IMAD.MOV.U32 R8, RZ, RZ, R6 ;  /* 0x000000ffff087224 */ /* 0x000fe400078e0006 */
[----:B------:R-:W-:Y:S02]  /*02e0*/  IMAD R11, R11, R2, RZ ;  /* 0x000000020b0b7224 */ /* 0x000fe400078e02ff */
[----:B------:R-:W-:Y:S01]  /*02f0*/  IMAD.MOV.U32 R6, RZ, RZ, RZ ;  /* 0x000000ffff067224 */ /* 0x000fe200078e00ff */
[----:B------:R-:W-:Y:S02]  /*0300*/  @!P2 IADD3 R8, -R8, RZ, RZ ;  /* 0x000000ff0808a210 */ /* 0x000fe40007ffe1ff */
[----:B------:R-:W-:-:S05]  /*0310*/  @!P0 LOP3.LUT R8, RZ, c[0x0][0x174], RZ, 0x33, !PT ;  /* 0x00005d00ff088a12 */ /* 0x000fca00078e33ff */
[----:B------:R-:W-:Y:S02]  /*0320*/  IMAD.IADD R9, R5, 0x1, -R8 ;  /* 0x0000000105097824 */ /* 0x000fe400078e0a08 */
[----:B------:R-:W-:-:S04]  /*0330*/  IMAD.HI.U32 R5, R7, R11, R6 ;  /* 0x0000000b07057227 */ /* 0x000fc800078e0006 */
[----:B------:R-:W-:Y:S02]  /*0340*/  IMAD R6, R9, c[0x0][0x178], R8 ;  /* 0x00005e0009067a24 */ /* 0x000fe400078e0208 */
.L_x_113:
[----:B0-----:R-:W-:Y:S01]  /*0350*/  IABS R8, R4 ;  /* 0x0000000400087213 */ /* 0x001fe20000000000 */
[----:B------:R-:W-:Y:S01]  /*0360*/  IMAD.MOV.U32 R11, RZ, RZ, 0x2 ;  /* 0x00000002ff0b7424 */ /* 0x000fe200078e00ff */
[----:B------:R-:W-:-:S03]  /*0370*/  IABS R10, c[0x0][0x17c] ;  /* 0x00005f00000a7a13 */ /* 0x000fc60000000000 */
[----:B------:R-:W-:-:S05]  /*0380*/  IMAD.HI.U32 R7, R5, R8, RZ ;  /* 0x0000000805077227 */ /* 0x000fca00078e00ff */
[----:B------:R-:W-:-:S05]  /*0390*/  IADD3 R9, -R7, RZ, RZ ;  /* 0x000000ff07097210 */ /* 0x000fca0007ffe1ff */
[----:B------:R-:W-:Y:S01]  /*03a0*/  IMAD R9, R10, R9, R8 ;  /* 0x000000090a097224 */ /* 0x000fe200078e0208 */
[----:B------:R-:W-:-:S04]  /*03b0*/  LOP3.LUT R8, R4, c[0x0][0x17c], RZ, 0x3c, !PT ;  /* 0x00005f0004087a12 */ /* 0x000fc800078e3cff */
[----:B------:R-:W-:Y:S02]  /*03c0*/  ISETP.GT.U32.AND P2, PT, R2, R9, PT ;  /* 0x000000090200720c */ /* 0x000fe40003f44070 */
[----:B------:R-:W-:-:S11]  /*03d0*/  ISETP.GE.AND P1, PT, R8, RZ, PT ;  /* 0x000000ff0800720c */ /* 0x000fd60003f26270 */
[----:B------:R-:W-:Y:S01]  /*03e0*/  @!P2 IMAD.IADD R9, R9, 0x1, -R10 ;  /* 0x000000010909a824 */ /* 0x000fe200078e0a0a */
[----:B------:R-:W-:Y:S02]  /*03f0*/  @!P2 IADD3 R7, R7, 0x1, RZ ;  /* 0x000000010707a810 */ /* 0x000fe40007ffe0ff */
[----:B------:R-:W-:Y:S02]  /*0400*/  ISETP.NE.AND P2, PT, RZ, c[0x0][0x17c], PT ;  /* 0x00005f00ff007a0c */ /* 0x000fe40003f45270 */
[----:B------:R-:W-:-:S13]  /*0410*/  ISETP.GE.U32.AND P0, PT, R9, R2, PT ;  /* 0x000000020900720c */ /* 0x000fda0003f06070 */
[----:B------:R-:W-:-:S05]  /*0420*/  @P0 IADD3 R7, R7, 0x1, RZ ;  /* 0x0000000107070810 */ /* 0x000fca0007ffe0ff */
[----:B------:R-:W-:Y:S01]  /*0430*/  @!P1 IMAD.MOV R7, RZ, RZ, -R7 ;  /* 0x000000ffff079224 */ /* 0x000fe200078e0a07 */
[----:B------:R-:W-:-:S04]  /*0440*/  @!P2 LOP3.LUT R7, RZ, c[0x0][0x17c], RZ, 0x33, !PT ;  /* 0x00005f00ff07aa12 */ /* 0x000fc800078e33ff */
[C---:B------:R-:W-:Y:S01]  /*0450*/  IADD3 R9, -R7.reuse, RZ, RZ ;  /* 0x000000ff07097210 */ /* 0x040fe20007ffe1ff */
[----:B------:R-:W-:-:S04]  /*0460*/  IMAD R7, R7, c[0x0][0x174], R6 ;  /* 0x00005d0007077a24 */ /* 0x000fc800078e0206 */
[----:B------:R-:W-:-:S04]  /*0470*/  IMAD R8, R9, c[0x0][0x17c], R4 ;  /* 0x00005f0009087a24 */ /* 0x000fc800078e0204 */
[----:B------:R-:W-:-:S04]  /*0480*/  IMAD R8, R7, c[0x0][0x17c], R8 ;  /* 0x00005f0007087a24 */ /* 0x000fc800078e0208 */
[----:B------:R-:W-:-:S06]  /*0490*/  IMAD.WIDE R8, R8, R11, c[0x0][0x160] ;  /* 0x0000580008087625 */ /* 0x000fcc00078e020b */
[----:B------:R-:W2:Y:S01]  /*04a0*/  LDG.E.U16.CONSTANT R9, [R8.64] ;  /* 0x0000000608097981 */ /* 0x000ea2000c1e9500 */
[----:B------:R-:W-:-:S04]  /*04b0*/  MOV R7, c[0x0][0x190] ;  /* 0x0000640000077a02 */ /* 0x000fc80000000f00 */
[----:B------:R-:W-:-:S13]  /*04c0*/  ISETP.NE.AND P0, PT, R7, 0x2, PT ;  /* 0x000000020700780c */ /* 0x000fda0003f05270 */
[----:B------:R-:W-:-:S04]  /*04d0*/  @P0 IMAD R10, R3, c[0x0][0x17c], R4 ;  /* 0x00005f00030a0a24 */ /* 0x000fc800078e0204 */
[----:B------:R-:W-:-:S05]  /*04e0*/  @P0 IMAD.WIDE R10, R10, R11, c[0x0][0x168] ;  /* 0x00005a000a0a0625 */ /* 0x000fca00078e020b */
[----:B--2---:R0:W-:Y:S01]  /*04f0*/  @P0 STG.E.U16 [R10.64], R9 ;  /* 0x000000090a000986 */ /* 0x0041e2000c101506 */
[----:B------:R-:W-:Y:S05]  /*0500*/  @P0 BRA `(.L_x_112) ;  /* 0x0000009000000947 */ /* 0x000fea0003800000 */
[----:B------:R-:W-:Y:S01]  /*0510*/  HADD2.F32 R7, -RZ, R9.H0_H0 ;  /* 0x20000009ff077230 */ /* 0x000fe20000004100 */
[----:B0-----:R-:W-:-:S04]  /*0520*/  IMAD R9, R3, c[0x0][0x17c], R4 ;  /* 0x00005f0003097a24 */ /* 0x001fc800078e0204 */
[----:B-----5:R-:W-:Y:S01]  /*0530*/  FMUL.FTZ R7, R7, R0 ;  /* 0x0000000007077220 */ /* 0x020fe20000410000 */
[----:B------:R-:W-:-:S04]  /*0540*/  IADD3 R8, P0, R9, c[0x0][0x168], RZ ;  /* 0x00005a0009087a10 */ /* 0x000fc80007f1e0ff */
[----:B------:R-:W-:Y:S01]  /*0550*/  LEA.HI.X.SX32 R9, R9, c[0x0][0x16c], 0x1, P0 ;  /* 0x00005b0009097a11 */ /* 0x000fe200000f0eff */
[----:B------:R-:W0:Y:S02]  /*0560*/  F2I.S8.NTZ R7, R7 ;  /* 0x0000000700077305 */ /* 0x000e240000202100 */
[----:B0-----:R-:W-:-:S04]  /*0570*/  PRMT R11, R7, 0x8880, RZ ;  /* 0x00008880070b7816 */ /* 0x001fc800000000ff */
[----:B------:R-:W-:-:S05]  /*0580*/  PRMT R11, R11, 0x7710, RZ ;  /* 0x000077100b0b7816 */ /* 0x000fca00000000ff */
[----:B------:R0:W-:Y:S02]  /*0590*/  STG.E.U8 [R8.64], R11 ;  /* 0x0000000b08007986 */ /* 0x0001e4000c101106 */
.L_x_112:
[----:B------:R-:W-:-:S04]  /*05a0*/  IADD3 R4, R4, c[0x0][0x0], RZ ;  /* 0x0000000004047a10 */ /* 0x000fc80007ffe0ff */
[----:B------:R-:W-:-:S13]  /*05b0*/  ISETP.GE.AND P0, PT, R4, UR4, PT ;  /* 0x0000000404007c0c */ /* 0x000fda000bf06270 */
[----:B------:R-:W-:Y:S05]  /*05c0*/  @!P0 BRA `(.L_x_113) ;  /* 0xfffffd8000008947 */ /* 0x000fea000383ffff */
[----:B------:R-:W-:Y:S05]  /*05d0*/  EXIT ;  /* 0x000000000000794d */ /* 0x000fea0003800000 */
.L_x_114:
        /* <DEDUP_REMOVED lines=10> */
.L_x_542:


//--------------------- .text._ZN17fastertransformer24transpose_remove_paddingIfEEvPKT_PS1_iiiiPKiPKfi --------------------------
	.section	.text._ZN17fastertransformer24transpose_remove_paddingIfEEvPKT_PS1_iiiiPKiPKfi,"ax",@progbits
	.sectioninfo	@"SHI_REGISTERS=15"
	.align	128
        .global         _ZN17fastertransformer24transpose_remove_paddingIfEEvPKT_PS1_iiiiPKiPKfi
        .type           _ZN17fastertransformer24transpose_remove_paddingIfEEvPKT_PS1_iiiiPKiPKfi,@function
        .size           _ZN17fastertransformer24transpose_remove_paddingIfEEvPKT_PS1_iiiiPKiPKfi,(.L_x_543 - _ZN17fastertransformer24transpose_remove_paddingIfEEvPKT_PS1_iiiiPKiPKfi)
        .other          _ZN17fastertransformer24transpose_remove_paddingIfEEvPKT_PS1_iiiiPKiPKfi,@"STO_CUDA_ENTRY STV_DEFAULT"
_ZN17fastertransformer24transpose_remove_paddingIfEEvPKT_PS1_iiiiPKiPKfi:
.text._ZN17fastertransformer24transpose_remove_paddingIfEEvPKT_PS1_iiiiPKiPKfi:
        /* <DEDUP_REMOVED lines=53> */
.L_x_116:
        /* <DEDUP_REMOVED lines=21> */
[----:B------:R-:W2:Y:S01]  /*04a0*/  LDG.E.CONSTANT R9, [R8.64] ;  /* 0x0000000608097981 */ /* 0x000ea2000c1e9900 */
[----:B------:R-:W-:-:S04]  /*04b0*/  MOV R7, c[0x0][0x190] ;  /* 0x0000640000077a02 */ /* 0x000fc80000000f00 */
[----:B------:R-:W-:-:S13]  /*04c0*/  ISETP.NE.AND P0, PT, R7, 0x2, PT ;  /* 0x000000020700780c */ /* 0x000fda0003f05270 */
[----:B------:R-:W-:-:S04]  /*04d0*/  @P0 IMAD R10, R3, c[0x0][0x17c], R4 ;  /* 0x00005f00030a0a24 */ /* 0x000fc800078e0204 */
[----:B------:R-:W-:-:S05]  /*04e0*/  @P0 IMAD.WIDE R10, R10, R11, c[0x0][0x168] ;  /* 0x00005a000a0a0625 */ /* 0x000fca00078e020b */
[----:B--2---:R0:W-:Y:S01]  /*04f0*/  @P0 STG.E [R10.64], R9 ;  /* 0x000000090a000986 */ /* 0x0041e2000c101906 */
[----:B------:R-:W-:Y:S05]  /*0500*/  @P0 BRA `(.L_x_115) ;  /* 0x0000008000000947 */ /* 0x000fea0003800000 */
[----:B-----5:R-:W-:Y:S02]  /*0510*/  FMUL.FTZ R7, R9, R0 ;  /* 0x0000000009077220 */ /* 0x020fe40000410000 */
[----:B0-----:R-:W-:-:S04]  /*0520*/  IMAD R9, R3, c[0x0][0x17c], R4 ;  /* 0x00005f0003097a24 */ /* 0x001fc800078e0204 */
[----:B------:R-:W0:Y:S01]  /*0530*/  F2I.S8.NTZ R7, R7 ;  /* 0x0000000700077305 */ /* 0x000e220000202100 */
[----:B------:R-:W-:-:S04]  /*0540*/  IADD3 R8, P0, R9, c[0x0][0x168], RZ ;  /* 0x00005a0009087a10 */ /* 0x000fc80007f1e0ff */
[----:B------:R-:W-:Y:S02]  /*0550*/  LEA.HI.X.SX32 R9, R9, c[0x0][0x16c], 0x1, P0 ;  /* 0x00005b0009097a11 */ /* 0x000fe400000f0eff */
[----:B0-----:R-:W-:-:S04]  /*0560*/  PRMT R11, R7, 0x8880, RZ ;  /* 0x00008880070b7816 */ /* 0x001fc800000000ff */
[----:B------:R-:W-:-:S05]  /*0570*/  PRMT R11, R11, 0x7710, RZ ;  /* 0x000077100b0b7816 */ /* 0x000fca00000000ff */
[----:B------:R0:W-:Y:S02]  /*0580*/  STG.E.U8 [R8.64], R11 ;  /* 0x0000000b08007986 */ /* 0x0001e4000c101106 */
.L_x_115:
[----:B------:R-:W-:-:S04]  /*0590*/  IADD3 R4, R4, c[0x0][0x0], RZ ;  /* 0x0000000004047a10 */ /* 0x000fc80007ffe0ff */
[----:B------:R-:W-:-:S13]  /*05a0*/  ISETP.GE.AND P0, PT, R4, UR4, PT ;  /* 0x0000000404007c0c */ /* 0x000fda000bf06270 */
[----:B------:R-:W-:Y:S05]  /*05b0*/  @!P0 BRA `(.L_x_116) ;  /* 0xfffffd9000008947 */ /* 0x000fea000383ffff */
[----:B------:R-:W-:Y:S05]  /*05c0*/  EXIT ;  /* 0x000000000000794d */ /* 0x000fea0003800000 */
.L_x_117:
        /* <DEDUP_REMOVED lines=11> */
.L_x_543:


//--------------------- .text._ZN17fastertransformer24transpose_remove_paddingI7__half2EEvPKT_PS2_iiiiPKiPKfi --------------------------
	.section	.text._ZN17fastertransformer24transpose_remove_paddingI7__half2EEvPKT_PS2_iiiiPKiPKfi,"ax",@progbits
	.sectioninfo	@"SHI_REGISTERS=16"
	.align	128
        .global         _ZN17fastertransformer24transpose_remove_paddingI7__half2EEvPKT_PS2_iiiiPKiPKfi
        .type           _ZN17fastertransformer24transpose_remove_paddingI7__half2EEvPKT_PS2_iiiiPKiPKfi,@function
        .size           _ZN17fastertransformer24transpose_remove_paddingI7__half2EEvPKT_PS2_iiiiPKiPKfi,(.L_x_544 - _ZN17fastertransformer24transpose_remove_paddingI7__half2EEvPKT_PS2_iiiiPKiPKfi)
        .other          _ZN17fastertransformer24transpose_remove_paddingI7__half2EEvPKT_PS2_iiiiPKiPKfi,@"STO_CUDA_ENTRY STV_DEFAULT"
_ZN17fastertransformer24transpose_remove_paddingI7__half2EEvPKT_PS2_iiiiPKiPKfi:
.text._ZN17fastertransformer24transpose_remove_paddingI7__half2EEvPKT_PS2_iiiiPKiPKfi:
[----:B------:R-:W-:Y:S02]  /*0000*/  IMAD.MOV.U32 R1, RZ, RZ, c[0x0][0x28] ;  /* 0x00000a00ff017624 */ /* 0x000fe400078e00ff */
[----:B------:R-:W-:Y:S01]  /*0010*/  IMAD.MOV.U32 R0, RZ, RZ, c[0x0][0x190] ;  /* 0x00006400ff007624 */ /* 0x000fe200078e00ff */
[----:B------:R-:W-:Y:S01]  /*0020*/  ULDC.64 UR6, c[0x0][0x118] ;  /* 0x0000460000067ab9 */ /* 0x000fe20000000a00 */
[----:B------:R-:W0:Y:S01]  /*0030*/  S2R R3, SR_TID.X ;  /* 0x0000000000037919 */ /* 0x000e220000002100 */
[----:B------:R-:W-:Y:S02]  /*0040*/  ULDC.64 UR4, c[0x0][0x178] ;  /* 0x00005e0000047ab9 */ /* 0x000fe40000000a00 */
[----:B------:R-:W-:Y:S01]  /*0050*/  ISETP.NE.AND P0, PT, R0, 0x2, PT ;  /* 0x000000020000780c */ /* 0x000fe20003f05270 */
[----:B------:R-:W-:Y:S01]  /*0060*/  HFMA2.MMA R0, -RZ, RZ, 0, 0 ;  /* 0x00000000ff007435 */ /* 0x000fe200000001ff */
[----:B------:R-:W-:-:S11]  /*0070*/  UIMAD UR4, UR5, UR4, URZ ;  /* 0x00000004050472a4 */ /* 0x000fd6000f8e023f */
[----:B------:R-:W-:Y:S02]  /*0080*/  @!P0 IMAD.MOV.U32 R4, RZ, RZ, c[0x0][0x188] ;  /* 0x00006200ff048624 */ /* 0x000fe400078e00ff */
[----:B------:R-:W-:-:S05]  /*0090*/  @!P0 IMAD.MOV.U32 R5, RZ, RZ, c[0x0][0x18c] ;  /* 0x00006300ff058624 */ /* 0x000fca00078e00ff */
[----:B------:R1:W5:Y:S01]  /*00a0*/  @!P0 LDG.E R0, [R4.64] ;  /* 0x0000000604008981 */ /* 0x000362000c1e1900 */
[----:B0-----:R-:W-:-:S13]  /*00b0*/  ISETP.GE.AND P1, PT, R3, UR4, PT ;  /* 0x0000000403007c0c */ /* 0x001fda000bf26270 */
[----:B------:R-:W-:Y:S05]  /*00c0*/  @P1 EXIT ;  /* 0x000000000000194d */ /* 0x000fea0003800000 */
[----:B-1----:R-:W0:Y:S01]  /*00d0*/  S2R R5, SR_CTAID.X ;  /* 0x0000000000057919 */ /* 0x002e220000002500 */
[----:B------:R-:W-:-:S05]  /*00e0*/  MOV R6, 0x4 ;  /* 0x0000000400067802 */ /* 0x000fca0000000f00 */
        /* <DEDUP_REMOVED lines=8> */
[----:B-1----:R-:W-:Y:S02]  /*0170*/  IMAD.MOV.U32 R8, RZ, RZ, RZ ;  /* 0x000000ffff087224 */ /* 0x002fe400078e00ff */
[----:B---3--:R-:W-:-:S04]  /*0180*/  IMAD.MOV R2, RZ, RZ, -R9 ;  /* 0x000000ffff027224 */ /* 0x008fc800078e0a09 */
[----:B0-----:R-:W-:Y:S01]  /*0190*/  IMAD R7, R2, R11, RZ ;  /* 0x0000000b02077224 */ /* 0x001fe200078e02ff */
[----:B------:R-:W-:-:S03]  /*01a0*/  MOV R2, R12 ;  /* 0x0000000c00027202 */ /* 0x000fc60000000f00 */
[----:B------:R-:W-:Y:S02]  /*01b0*/  IMAD.HI.U32 R9, R9, R7, R8 ;  /* 0x0000000709097227 */ /* 0x000fe400078e0008 */
[----:B------:R-:W0:Y:S08]  /*01c0*/  I2F.RP R8, R2 ;  /* 0x0000000200087306 */ /* 0x000e300000209400 */
[----:B0-----:R-:W0:Y:S02]  /*01d0*/  MUFU.RCP R8, R8 ;  /* 0x0000000800087308 */ /* 0x001e240000001000 */
[----:B0-----:R-:W-:-:S06]  /*01e0*/  IADD3 R7, R8, 0xffffffe, RZ ;  /* 0x0ffffffe08077810 */ /* 0x001fcc0007ffe0ff */
[----:B------:R-:W0:Y:S01]  /*01f0*/  F2I.FTZ.U32.TRUNC.NTZ R7, R7 ;  /* 0x0000000700077305 */ /* 0x000e22000021f000 */
[----:B--2---:R-:W-:-:S05]  /*0200*/  IMAD.IADD R4, R6, 0x1, R5 ;  /* 0x0000000106047824 */ /* 0x004fca00078e0205 */
[----:B------:R-:W-:Y:S02]  /*0210*/  IABS R6, R4 ;  /* 0x0000000400067213 */ /* 0x000fe40000000000 */
[----:B------:R-:W-:-:S03]  /*0220*/  ISETP.GE.AND P2, PT, R4, RZ, PT ;  /* 0x000000ff0400720c */ /* 0x000fc60003f46270 */
[----:B------:R-:W-:-:S04]  /*0230*/  IMAD.HI.U32 R9, R9, R6, RZ ;  /* 0x0000000609097227 */ /* 0x000fc800078e00ff */
[----:B------:R-:W-:-:S04]  /*0240*/  IMAD.MOV R9, RZ, RZ, -R9 ;  /* 0x000000ffff097224 */ /* 0x000fc800078e0a09 */
[----:B------:R-:W-:-:S05]  /*0250*/  IMAD R6, R11, R9, R6 ;  /* 0x000000090b067224 */ /* 0x000fca00078e0206 */
[----:B------:R-:W-:-:S13]  /*0260*/  ISETP.GT.U32.AND P0, PT, R11, R6, PT ;  /* 0x000000060b00720c */ /* 0x000fda0003f04070 */
[----:B------:R-:W-:Y:S02]  /*0270*/  @!P0 IADD3 R6, R6, -R11, RZ ;  /* 0x8000000b06068210 */ /* 0x000fe40007ffe0ff */
[----:B------:R-:W-:Y:S02]  /*0280*/  ISETP.NE.AND P0, PT, RZ, c[0x0][0x174], PT ;  /* 0x00005d00ff007a0c */ /* 0x000fe40003f05270 */
[----:B------:R-:W-:-:S13]  /*0290*/  ISETP.GT.U32.AND P1, PT, R11, R6, PT ;  /* 0x000000060b00720c */ /* 0x000fda0003f24070 */
[----:B------:R-:W-:Y:S01]  /*02a0*/  @!P1 IMAD.IADD R6, R6, 0x1, -R11 ;  /* 0x0000000106069824 */ /* 0x000fe200078e0a0b */
[----:B0-----:R-:W-:-:S03]  /*02b0*/  IADD3 R11, RZ, -R7, RZ ;  /* 0x80000007ff0b7210 */ /* 0x001fc60007ffe0ff */
[----:B------:R-:W-:Y:S02]  /*02c0*/  IMAD.MOV.U32 R9, RZ, RZ, R6 ;  /* 0x000000ffff097224 */ /* 0x000fe400078e0006 */
[----:B------:R-:W-:Y:S02]  /*02d0*/  IMAD R11, R11, R2, RZ ;  /* 0x000000020b0b7224 */ /* 0x000fe400078e02ff */
[----:B------:R-:W-:Y:S01]  /*02e0*/  @!P2 IMAD.MOV R9, RZ, RZ, -R9 ;  /* 0x000000ffff09a224 */ /* 0x000fe200078e0a09 */
[----:B------:R-:W-:Y:S01]  /*02f0*/  @!P0 LOP3.LUT R9, RZ, c[0x0][0x174], RZ, 0x33, !PT ;  /* 0x00005d00ff098a12 */ /* 0x000fe200078e33ff */
[----:B------:R-:W-:-:S03]  /*0300*/  IMAD.MOV.U32 R6, RZ, RZ, RZ ;  /* 0x000000ffff067224 */ /* 0x000fc600078e00ff */
[----:B------:R-:W-:Y:S01]  /*0310*/  IADD3 R8, R4, -R9, RZ ;  /* 0x8000000904087210 */ /* 0x000fe20007ffe0ff */
[----:B------:R-:W-:-:S04]  /*0320*/  IMAD.HI.U32 R4, R7, R11, R6 ;  /* 0x0000000b07047227 */ /* 0x000fc800078e0006 */
[----:B------:R-:W-:Y:S02]  /*0330*/  IMAD R6, R8, c[0x0][0x178], R9 ;  /* 0x00005e0008067a24 */ /* 0x000fe400078e0209 */
[----:B------:R-:W-:Y:S02]  /*0340*/  IMAD R8, R5, c[0x0][0x178], RZ ;  /* 0x00005e0005087a24 */ /* 0x000fe400078e02ff */
.L_x_119:
[----:B------:R-:W-:Y:S01]  /*0350*/  IABS R7, R3 ;  /* 0x0000000300077213 */ /* 0x000fe20000000000 */
[----:B0-----:R-:W-:Y:S01]  /*0360*/  HFMA2.MMA R13, -RZ, RZ, 0, 2.384185791015625e-07 ;  /* 0x00000004ff0d7435 */ /* 0x001fe200000001ff */
[----:B------:R-:W-:-:S03]  /*0370*/  IABS R12, c[0x0][0x17c] ;  /* 0x00005f00000c7a13 */ /* 0x000fc60000000000 */
[----:B------:R-:W-:-:S05]  /*0380*/  IMAD.HI.U32 R5, R4, R7, RZ ;  /* 0x0000000704057227 */ /* 0x000fca00078e00ff */
[----:B------:R-:W-:-:S05]  /*0390*/  IADD3 R10, -R5, RZ, RZ ;  /* 0x000000ff050a7210 */ /* 0x000fca0007ffe1ff */
[----:B------:R-:W-:-:S05]  /*03a0*/  IMAD R7, R12, R10, R7 ;  /* 0x0000000a0c077224 */ /* 0x000fca00078e0207 */
[----:B------:R-:W-:-:S13]  /*03b0*/  ISETP.GT.U32.AND P2, PT, R2, R7, PT ;  /* 0x000000070200720c */ /* 0x000fda0003f44070 */
[----:B------:R-:W-:Y:S01]  /*03c0*/  @!P2 IMAD.IADD R7, R7, 0x1, -R12 ;  /* 0x000000010707a824 */ /* 0x000fe200078e0a0c */
[----:B------:R-:W-:Y:S02]  /*03d0*/  @!P2 IADD3 R5, R5, 0x1, RZ ;  /* 0x000000010505a810 */ /* 0x000fe40007ffe0ff */
[----:B------:R-:W-:Y:S02]  /*03e0*/  ISETP.NE.AND P2, PT, RZ, c[0x0][0x17c], PT ;  /* 0x00005f00ff007a0c */ /* 0x000fe40003f45270 */
[----:B------:R-:W-:Y:S02]  /*03f0*/  ISETP.GE.U32.AND P0, PT, R7, R2, PT ;  /* 0x000000020700720c */ /* 0x000fe40003f06070 */
[----:B------:R-:W-:-:S04]  /*0400*/  LOP3.LUT R7, R3, c[0x0][0x17c], RZ, 0x3c, !PT ;  /* 0x00005f0003077a12 */ /* 0x000fc800078e3cff */
[----:B------:R-:W-:-:S07]  /*0410*/  ISETP.GE.AND P1, PT, R7, RZ, PT ;  /* 0x000000ff0700720c */ /* 0x000fce0003f26270 */
[----:B------:R-:W-:-:S06]  /*0420*/  @P0 IADD3 R5, R5, 0x1, RZ ;  /* 0x0000000105050810 */ /* 0x000fcc0007ffe0ff */
[----:B------:R-:W-:Y:S02]  /*0430*/  @!P1 IADD3 R5, -R5, RZ, RZ ;  /* 0x000000ff05059210 */ /* 0x000fe40007ffe1ff */
[----:B------:R-:W-:-:S05]  /*0440*/  @!P2 LOP3.LUT R5, RZ, c[0x0][0x17c], RZ, 0x33, !PT ;  /* 0x00005f00ff05aa12 */ /* 0x000fca00078e33ff */
[----:B------:R-:W-:Y:S02]  /*0450*/  IMAD.MOV R10, RZ, RZ, -R5 ;  /* 0x000000ffff0a7224 */ /* 0x000fe400078e0a05 */
[----:B------:R-:W-:Y:S02]  /*0460*/  IMAD R5, R5, c[0x0][0x174], R6 ;  /* 0x00005d0005057a24 */ /* 0x000fe400078e0206 */
[----:B------:R-:W-:-:S04]  /*0470*/  IMAD R10, R10, c[0x0][0x17c], R3 ;  /* 0x00005f000a0a7a24 */ /* 0x000fc800078e0203 */
[----:B------:R-:W-:-:S04]  /*0480*/  IMAD R10, R5, c[0x0][0x17c], R10 ;  /* 0x00005f00050a7a24 */ /* 0x000fc800078e020a */
[----:B------:R-:W-:-:S06]  /*0490*/  IMAD.WIDE R10, R10, R13, c[0x0][0x160] ;  /* 0x000058000a0a7625 */ /* 0x000fcc00078e020d */
[----:B------:R-:W2:Y:S01]  /*04a0*/  LDG.E.CONSTANT R11, [R10.64] ;  /* 0x000000060a0b7981 */ /* 0x000ea2000c1e9900 */
[----:B------:R-:W-:-:S05]  /*04b0*/  IMAD.MOV.U32 R5, RZ, RZ, c[0x0][0x190] ;  /* 0x00006400ff057624 */ /* 0x000fca00078e00ff */
[----:B------:R-:W-:-:S13]  /*04c0*/  ISETP.NE.AND P0, PT, R5, 0x2, PT ;  /* 0x000000020500780c */ /* 0x000fda0003f05270 */
[----:B------:R-:W-:-:S04]  /*04d0*/  @P0 IMAD R12, R8, c[0x0][0x17c], R3 ;  /* 0x00005f00080c0a24 */ /* 0x000fc800078e0203 */
[----:B------:R-:W-:-:S05]  /*04e0*/  @P0 IMAD.WIDE R12, R12, R13, c[0x0][0x168] ;  /* 0x00005a000c0c0625 */ /* 0x000fca00078e020d */
[----:B--2---:R0:W-:Y:S01]  /*04f0*/  @P0 STG.E [R12.64], R11 ;  /* 0x0000000b0c000986 */ /* 0x0041e2000c101906 */
[----:B------:R-:W-:Y:S05]  /*0500*/  @P0 BRA `(.L_x_118) ;  /* 0x000000d000000947 */ /* 0x000fea0003800000 */
[----:B------:R-:W-:Y:S01]  /*0510*/  HADD2.F32 R5, -RZ, R11.H0_H0 ;  /* 0x2000000bff057230 */ /* 0x000fe20000004100 */
[----:B------:R-:W-:-:S04]  /*0520*/  MOV R10, 0x2 ;  /* 0x00000002000a7802 */ /* 0x000fc80000000f00 */
[----:B-----5:R-:W-:Y:S01]  /*0530*/  FMUL.FTZ R7, R5, R0 ;  /* 0x0000000005077220 */ /* 0x020fe20000410000 */
[----:B------:R-:W-:Y:S01]  /*0540*/  HADD2.F32 R5, -RZ, R11.H1_H1 ;  /* 0x3000000bff057230 */ /* 0x000fe20000004100 */
[----:B0-----:R-:W-:-:S04]  /*0550*/  IMAD R11, R8, c[0x0][0x17c], R3 ;  /* 0x00005f00080b7a24 */ /* 0x001fc800078e0203 */
[----:B------:R-:W0:Y:S01]  /*0560*/  F2I.S8.NTZ R7, R7 ;  /* 0x0000000700077305 */ /* 0x000e220000202100 */
[----:B------:R-:W-:Y:S02]  /*0570*/  FMUL.FTZ R5, R5, R0 ;  /* 0x0000000005057220 */ /* 0x000fe40000410000 */
[----:B------:R-:W-:-:S05]  /*0580*/  IMAD.WIDE R10, R11, R10, c[0x0][0x168] ;  /* 0x00005a000b0a7625 */ /* 0x000fca00078e020a */
[----:B------:R-:W1:Y:S01]  /*0590*/  F2I.S8.NTZ R12, R5 ;  /* 0x00000005000c7305 */ /* 0x000e620000202100 */
[----:B0-----:R-:W-:-:S04]  /*05a0*/  PRMT R9, R7, 0x8880, RZ ;  /* 0x0000888007097816 */ /* 0x001fc800000000ff */
[----:B------:R-:W-:-:S04]  /*05b0*/  PRMT R9, R9, 0x7710, RZ ;  /* 0x0000771009097816 */ /* 0x000fc800000000ff */
[----:B-1----:R-:W-:-:S05]  /*05c0*/  PRMT R9, R12, 0x7604, R9 ;  /* 0x000076040c097816 */ /* 0x002fca0000000009 */
[----:B------:R0:W-:Y:S02]  /*05d0*/  STG.E.U16 [R10.64], R9 ;  /* 0x000000090a007986 */ /* 0x0001e4000c101506 */
.L_x_118:
[----:B------:R-:W-:-:S04]  /*05e0*/  IADD3 R3, R3, c[0x0][0x0], RZ ;  /* 0x0000000003037a10 */ /* 0x000fc80007ffe0ff */
[----:B------:R-:W-:-:S13]  /*05f0*/  ISETP.GE.AND P0, PT, R3, UR4, PT ;  /* 0x0000000403007c0c */ /* 0x000fda000bf06270 */
[----:B------:R-:W-:Y:S05]  /*0600*/  @!P0 BRA `(.L_x_119) ;  /* 0xfffffd4000008947 */ /* 0x000fea000383ffff */
[----:B------:R-:W-:Y:S05]  /*0610*/  EXIT ;  /* 0x000000000000794d */ /* 0x000fea0003800000 */
.L_x_120:
        /* <DEDUP_REMOVED lines=14> */
.L_x_544:


//--------------------- .text._ZN17fastertransformer32add_QKV_bias_rebuild_padding_ia3I6__halfEEvPKT_S4_S4_S4_S4_S4_PS2_S5_S5_PKiS4_S4_iiiiS7_ --------------------------
	.section	.text._ZN17fastertransformer32add_QKV_bias_rebuild_padding_ia3I6__halfEEvPKT_S4_S4_S4_S4_S4_PS2_S5_S5_PKiS4_S4_iiiiS7_,"ax",@progbits
	.sectioninfo	@"SHI_REGISTERS=28"
	.align	128
        .global         _ZN17fastertransformer32add_QKV_bias_rebuild_padding_ia3I6__halfEEvPKT_S4_S4_S4_S4_S4_PS2_S5_S5_PKiS4_S4_iiiiS7_
        .type           _ZN17fastertransformer32add_QKV_bias_rebuild_padding_ia3I6__halfEEvPKT_S4_S4_S4_S4_S4_PS2_S5_S5_PKiS4_S4_iiiiS7_,@function
        .size           _ZN17fastertransformer32add_QKV_bias_rebuild_padding_ia3I6__halfEEvPKT_S4_S4_S4_S4_S4_PS2_S5_S5_PKiS4_S4_iiiiS7_,(.L_x_545 - _ZN17fastertransformer32add_QKV_bias_rebuild_padding_ia3I6__halfEEvPKT_S4_S4_S4_S4_S4_PS2_S5_S5_PKiS4_S4_iiiiS7_)
        .other          _ZN17fastertransformer32add_QKV_bias_rebuild_padding_ia3I6__halfEEvPKT_S4_S4_S4_S4_S4_PS2_S5_S5_PKiS4_S4_iiiiS7_,@"STO_CUDA_ENTRY STV_DEFAULT"
_ZN17fastertransformer32add_QKV_bias_rebuild_padding_ia3I6__halfEEvPKT_S4_S4_S4_S4_S4_PS2_S5_S5_PKiS4_S4_iiiiS7_:
.text._ZN17fastertransformer32add_QKV_bias_rebuild_padding_ia3I6__halfEEvPKT_S4_S4_S4_S4_S4_PS2_S5_S5_PKiS4_S4_iiiiS7_:
[----:B------:R-:W-:Y:S02]  /*0000*/  IMAD.MOV.U32 R1, RZ, RZ, c[0x0][0x28] ;  /* 0x00000a00ff017624 */ /* 0x000fe400078e00ff */
[----:B------:R-:W0:Y:S01]  /*0010*/  S2R R3, SR_CTAID.X ;  /* 0x0000000000037919 */ /* 0x000e220000002500 */
[----:B------:R-:W-:Y:S01]  /*0020*/  IMAD.MOV.U32 R8, RZ, RZ, 0x4 ;  /* 0x00000004ff087424 */ /* 0x000fe200078e00ff */
[----:B------:R-:W-:Y:S01]  /*0030*/  ULDC.64 UR6, c[0x0][0x118] ;  /* 0x0000460000067ab9 */ /* 0x000fe20000000a00 */
[----:B------:R-:W-:Y:S01]  /*0040*/  IABS R9, c[0x0][0x1c4] ;  /* 0x0000710000097a13 */ /* 0x000fe20000000000 */
[----:B------:R-:W-:Y:S01]  /*0050*/  ULDC.64 UR4, c[0x0][0x1c8] ;  /* 0x0000720000047ab9 */ /* 0x000fe20000000a00 */
[----:B0-----:R-:W-:-:S06]  /*0060*/  IMAD.WIDE R4, R3, R8, c[0x0][0x1d0] ;  /* 0x0000740003047625 */ /* 0x001fcc00078e0208 */
[----:B------:R-:W2:Y:S01]  /*0070*/  LDG.E R4, [R4.64] ;  /* 0x0000000604047981 */ /* 0x000ea2000c1e1900 */
[----:B------:R-:W0:Y:S01]  /*0080*/  I2F.RP R0, R9 ;  /* 0x0000000900007306 */ /* 0x000e220000209400 */
[----:B------:R-:W-:-:S07]  /*0090*/  ISETP.NE.AND P2, PT, RZ, c[0x0][0x1c4], PT ;  /* 0x00007100ff007a0c */ /* 0x000fce0003f45270 */
[----:B0-----:R-:W0:Y:S02]  /*00a0*/  MUFU.RCP R0, R0 ;  /* 0x0000000000007308 */ /* 0x001e240000001000 */
[----:B0-----:R-:W-:-:S06]  /*00b0*/  IADD3 R6, R0, 0xffffffe, RZ ;  /* 0x0ffffffe00067810 */ /* 0x001fcc0007ffe0ff */
[----:B------:R0:W1:Y:S02]  /*00c0*/  F2I.FTZ.U32.TRUNC.NTZ R7, R6 ;  /* 0x0000000600077305 */ /* 0x000064000021f000 */
[----:B0-----:R-:W-:Y:S02]  /*00d0*/  IMAD.MOV.U32 R6, RZ, RZ, RZ ;  /* 0x000000ffff067224 */ /* 0x001fe400078e00ff */
[----:B-1----:R-:W-:-:S04]  /*00e0*/  IMAD.MOV R10, RZ, RZ, -R7 ;  /* 0x000000ffff0a7224 */ /* 0x002fc800078e0a07 */
[----:B------:R-:W-:-:S04]  /*00f0*/  IMAD R11, R10, R9, RZ ;  /* 0x000000090a0b7224 */ /* 0x000fc800078e02ff */
[----:B------:R-:W-:Y:S01]  /*0100*/  IMAD.HI.U32 R7, R7, R11, R6 ;  /* 0x0000000b07077227 */ /* 0x000fe200078e0006 */
[----:B------:R-:W-:-:S03]  /*0110*/  UIMAD UR4, UR5, UR4, URZ ;  /* 0x00000004050472a4 */ /* 0x000fc6000f8e023f */
[----:B--2---:R-:W-:-:S05]  /*0120*/  IMAD.IADD R2, R4, 0x1, R3 ;  /* 0x0000000104027824 */ /* 0x004fca00078e0203 */
[----:B------:R-:W-:-:S05]  /*0130*/  IABS R4, R2 ;  /* 0x0000000200047213 */ /* 0x000fca0000000000 */
[----:B------:R-:W-:-:S05]  /*0140*/  IMAD.HI.U32 R0, R7, R4, RZ ;  /* 0x0000000407007227 */ /* 0x000fca00078e00ff */
[----:B------:R-:W-:-:S05]  /*0150*/  IADD3 R5, -R0, RZ, RZ ;  /* 0x000000ff00057210 */ /* 0x000fca0007ffe1ff */
[----:B------:R-:W-:-:S05]  /*0160*/  IMAD R4, R9, R5, R4 ;  /* 0x0000000509047224 */ /* 0x000fca00078e0204 */
[----:B------:R-:W-:-:S13]  /*0170*/  ISETP.GT.U32.AND P0, PT, R9, R4, PT ;  /* 0x000000040900720c */ /* 0x000fda0003f04070 */
[----:B------:R-:W-:Y:S01]  /*0180*/  @!P0 IMAD.IADD R4, R4, 0x1, -R9 ;  /* 0x0000000104048824 */ /* 0x000fe200078e0a09 */
[----:B------:R-:W-:Y:S02]  /*0190*/  @!P0 IADD3 R0, R0, 0x1, RZ ;  /* 0x0000000100008810 */ /* 0x000fe40007ffe0ff */
[----:B------:R-:W-:Y:S02]  /*01a0*/  ISETP.NE.U32.AND P0, PT, RZ, c[0x0][0x1a8], PT ;  /* 0x00006a00ff007a0c */ /* 0x000fe40003f05070 */
[----:B------:R-:W-:Y:S02]  /*01b0*/  ISETP.GE.U32.AND P3, PT, R4, R9, PT ;  /* 0x000000090400720c */ /* 0x000fe40003f66070 */
[----:B------:R-:W-:Y:S02]  /*01c0*/  LOP3.LUT R4, R2, c[0x0][0x1c4], RZ, 0x3c, !PT ;  /* 0x0000710002047a12 */ /* 0x000fe400078e3cff */
[----:B------:R-:W-:Y:S02]  /*01d0*/  ISETP.NE.AND.EX P0, PT, RZ, c[0x0][0x1ac], PT, P0 ;  /* 0x00006b00ff007a0c */ /* 0x000fe40003f05300 */
[----:B------:R-:W-:-:S07]  /*01e0*/  ISETP.GE.AND P1, PT, R4, RZ, PT ;  /* 0x000000ff0400720c */ /* 0x000fce0003f26270 */
[----:B------:R-:W-:-:S06]  /*01f0*/  @P3 IADD3 R0, R0, 0x1, RZ ;  /* 0x0000000100003810 */ /* 0x000fcc0007ffe0ff */
[----:B------:R-:W-:Y:S01]  /*0200*/  @!P1 IMAD.MOV R0, RZ, RZ, -R0 ;  /* 0x000000ffff009224 */ /* 0x000fe200078e0a00 */
[----:B------:R-:W-:-:S05]  /*0210*/  @!P2 LOP3.LUT R0, RZ, c[0x0][0x1c4], RZ, 0x33, !PT ;  /* 0x00007100ff00aa12 */ /* 0x000fca00078e33ff */
[----:B------:R-:W-:-:S05]  /*0220*/  @P0 IMAD.WIDE R4, R0, R8, c[0x0][0x1a8] ;  /* 0x00006a0000040625 */ /* 0x000fca00078e0208 */
[----:B------:R0:W5:Y:S04]  /*0230*/  @P0 LDG.E R6, [R4.64] ;  /* 0x0000000604060981 */ /* 0x000168000c1e1900 */
[----:B0-----:R-:W0:Y:S02]  /*0240*/  S2R R4, SR_TID.X ;  /* 0x0000000000047919 */ /* 0x001e240000002100 */
[----:B0-----:R-:W-:-:S13]  /*0250*/  ISETP.GE.AND P0, PT, R4, UR4, PT ;  /* 0x0000000404007c0c */ /* 0x001fda000bf06270 */
[----:B------:R-:W-:Y:S05]  /*0260*/  @P0 EXIT ;  /* 0x000000000000094d */ /* 0x000fea0003800000 */
[----:B------:R-:W-:Y:S01]  /*0270*/  ISETP.NE.U32.AND P0, PT, RZ, c[0x0][0x1a8], PT ;  /* 0x00006a00ff007a0c */ /* 0x000fe20003f05070 */
[----:B------:R-:W-:Y:S01]  /*0280*/  IMAD.MOV R5, RZ, RZ, -R0 ;  /* 0x000000ffff057224 */ /* 0x000fe200078e0a00 */
[----:B------:R-:W-:Y:S01]  /*0290*/  ISETP.NE.U32.AND P1, PT, RZ, c[0x0][0x1b0], PT ;  /* 0x00006c00ff007a0c */ /* 0x000fe20003f25070 */
[----:B------:R-:W-:Y:S01]  /*02a0*/  IMAD R3, R3, UR4, RZ ;  /* 0x0000000403037c24 */ /* 0x000fe2000f8e02ff */
[----:B------:R-:W-:Y:S01]  /*02b0*/  ISETP.NE.AND.EX P0, PT, RZ, c[0x0][0x1ac], PT, P0 ;  /* 0x00006b00ff007a0c */ /* 0x000fe20003f05300 */
[----:B------:R-:W-:Y:S01]  /*02c0*/  IMAD R2, R5, c[0x0][0x1c4], R2 ;  /* 0x0000710005027a24 */ /* 0x000fe200078e0202 */
[----:B------:R-:W-:Y:S01]  /*02d0*/  ISETP.NE.AND.EX P1, PT, RZ, c[0x0][0x1b4], PT, P1 ;  /* 0x00006d00ff007a0c */ /* 0x000fe20003f25310 */
[----:B-----5:R-:W-:-:S12]  /*02e0*/  IMAD R5, R6, UR4, RZ ;  /* 0x0000000406057c24 */ /* 0x020fd8000f8e02ff */
[----:B------:R-:W-:Y:S05]  /*02f0*/  @P0 BRA P1, `(.L_x_121) ;  /* 0x000007b000000947 */ /* 0x000fea0000800000 */
[----:B------:R-:W-:-:S04]  /*0300*/  ISETP.NE.U32.AND P1, PT, RZ, c[0x0][0x1b8], PT ;  /* 0x00006e00ff007a0c */ /* 0x000fc80003f25070 */
[----:B------:R-:W-:-:S13]  /*0310*/  ISETP.NE.AND.EX P1, PT, RZ, c[0x0][0x1bc], PT, P1 ;  /* 0x00006f00ff007a0c */ /* 0x000fda0003f25310 */
[----:B------:R-:W-:Y:S05]  /*0320*/  @P0 BRA P1, `(.L_x_122) ;  /* 0x000003b000000947 */ /* 0x000fea0000800000 */
[----:B------:R-:W-:Y:S02]  /*0330*/  IABS R14, c[0x0][0x1cc] ;  /* 0x00007300000e7a13 */ /* 0x000fe40000000000 */
[----:B------:R-:W-:Y:S02]  /*0340*/  ISETP.NE.AND P0, PT, RZ, c[0x0][0x1cc], PT ;  /* 0x00007300ff007a0c */ /* 0x000fe40003f05270 */
[----:B------:R-:W0:Y:S01]  /*0350*/  I2F.RP R8, R14 ;  /* 0x0000000e00087306 */ /* 0x000e220000209400 */
[----:B------:R-:W-:-:S07]  /*0360*/  LOP3.LUT R15, RZ, c[0x0][0x1cc], RZ, 0x33, !PT ;  /* 0x00007300ff0f7a12 */ /* 0x000fce00078e33ff */
[----:B0-----:R-:W0:Y:S02]  /*0370*/  MUFU.RCP R8, R8 ;  /* 0x0000000800087308 */ /* 0x001e240000001000 */
[----:B0-----:R-:W-:-:S06]  /*0380*/  IADD3 R6, R8, 0xffffffe, RZ ;  /* 0x0ffffffe08067810 */ /* 0x001fcc0007ffe0ff */
[----:B------:R0:W1:Y:S02]  /*0390*/  F2I.FTZ.U32.TRUNC.NTZ R7, R6 ;  /* 0x0000000600077305 */ /* 0x000064000021f000 */
[----:B0-----:R-:W-:Y:S01]  /*03a0*/  HFMA2.MMA R6, -RZ, RZ, 0, 0 ;  /* 0x00000000ff067435 */ /* 0x001fe200000001ff */
[----:B-1----:R-:W-:-:S04]  /*03b0*/  IMAD.MOV R5, RZ, RZ, -R7 ;  /* 0x000000ffff057224 */ /* 0x002fc800078e0a07 */
[----:B------:R-:W-:-:S05]  /*03c0*/  IMAD R5, R5, R14, RZ ;  /* 0x0000000e05057224 */ /* 0x000fca00078e02ff */
[----:B------:R-:W-:-:S04]  /*03d0*/  IMAD.HI.U32 R5, R7, R5, R6 ;  /* 0x0000000507057227 */ /* 0x000fc800078e0006 */
.L_x_123:
[----:B0-----:R-:W-:Y:S02]  /*03e0*/  IMAD.IADD R6, R3, 0x1, R4 ;  /* 0x0000000103067824 */ /* 0x001fe400078e0204 */
[----:B------:R-:W-:-:S04]  /*03f0*/  IMAD.MOV.U32 R17, RZ, RZ, 0x2 ;  /* 0x00000002ff117424 */ /* 0x000fc800078e00ff */
[----:B------:R-:W-:-:S04]  /*0400*/  IMAD.WIDE R20, R6, R17, c[0x0][0x160] ;  /* 0x0000580006147625 */ /* 0x000fc800078e0211 */
[-C--:B------:R-:W-:Y:S01]  /*0410*/  IMAD.WIDE R12, R6, R17.reuse, c[0x0][0x170] ;  /* 0x00005c00060c7625 */ /* 0x080fe200078e0211 */
[----:B------:R0:W2:Y:S03]  /*0420*/  LDG.E.U16.CONSTANT R16, [R20.64] ;  /* 0x0000000614107981 */ /* 0x0000a6000c1e9500 */
[-C--:B------:R-:W-:Y:S02]  /*0430*/  IMAD.WIDE R8, R4, R17.reuse, c[0x0][0x188] ;  /* 0x0000620004087625 */ /* 0x080fe400078e0211 */
[----:B------:R1:W3:Y:S02]  /*0440*/  LDG.E.U16.CONSTANT R12, [R12.64] ;  /* 0x000000060c0c7981 */ /* 0x0002e4000c1e9500 */
[-C--:B------:R-:W-:Y:S02]  /*0450*/  IMAD.WIDE R6, R6, R17.reuse, c[0x0][0x180] ;  /* 0x0000600006067625 */ /* 0x080fe400078e0211 */
[----:B------:R4:W5:Y:S02]  /*0460*/  LDG.E.U16.CONSTANT R8, [R8.64] ;  /* 0x0000000608087981 */ /* 0x000964000c1e9500 */
[----:B------:R-:W-:-:S02]  /*0470*/  IMAD.WIDE R10, R4, R17, c[0x0][0x178] ;  /* 0x00005e00040a7625 */ /* 0x000fc400078e0211 */
[----:B------:R0:W5:Y:S02]  /*0480*/  LDG.E.U16.CONSTANT R7, [R6.64] ;  /* 0x0000000606077981 */ /* 0x000164000c1e9500 */
[----:B------:R-:W-:Y:S02]  /*0490*/  IMAD.WIDE R18, R4, R17, c[0x0][0x168] ;  /* 0x00005a0004127625 */ /* 0x000fe400078e0211 */
[----:B------:R0:W3:Y:S04]  /*04a0*/  LDG.E.U16.CONSTANT R11, [R10.64] ;  /* 0x000000060a0b7981 */ /* 0x0000e8000c1e9500 */
[----:B------:R-:W2:Y:S01]  /*04b0*/  LDG.E.U16.CONSTANT R19, [R18.64] ;  /* 0x0000000612137981 */ /* 0x000ea2000c1e9500 */
[----:B------:R-:W-:Y:S02]  /*04c0*/  IABS R22, R4 ;  /* 0x0000000400167213 */ /* 0x000fe40000000000 */
[----:B------:R-:W-:-:S03]  /*04d0*/  IABS R24, c[0x0][0x1cc] ;  /* 0x0000730000187a13 */ /* 0x000fc60000000000 */
[----:B0-----:R-:W-:-:S04]  /*04e0*/  IMAD.HI.U32 R20, R5, R22, RZ ;  /* 0x0000001605147227 */ /* 0x001fc800078e00ff */
[----:B------:R-:W-:-:S04]  /*04f0*/  IMAD.MOV R21, RZ, RZ, -R20 ;  /* 0x000000ffff157224 */ /* 0x000fc800078e0a14 */
[----:B------:R-:W-:-:S05]  /*0500*/  IMAD R21, R24, R21, R22 ;  /* 0x0000001518157224 */ /* 0x000fca00078e0216 */
[----:B------:R-:W-:Y:S02]  /*0510*/  ISETP.GT.U32.AND P2, PT, R14, R21, PT ;  /* 0x000000150e00720c */ /* 0x000fe40003f44070 */
[----:B------:R-:W-:-:S11]  /*0520*/  LOP3.LUT R6, R4, c[0x0][0x1cc], RZ, 0x3c, !PT ;  /* 0x0000730004067a12 */ /* 0x000fd600078e3cff */
[----:B------:R-:W-:Y:S01]  /*0530*/  @!P2 IMAD.IADD R21, R21, 0x1, -R24 ;  /* 0x000000011515a824 */ /* 0x000fe200078e0a18 */
[----:B------:R-:W-:-:S04]  /*0540*/  ISETP.GE.AND P3, PT, R6, RZ, PT ;  /* 0x000000ff0600720c */ /* 0x000fc80003f66270 */
[----:B------:R-:W-:Y:S02]  /*0550*/  ISETP.GE.U32.AND P1, PT, R21, R14, PT ;  /* 0x0000000e1500720c */ /* 0x000fe40003f26070 */
[----:B------:R-:W-:-:S11]  /*0560*/  @!P2 IADD3 R20, R20, 0x1, RZ ;  /* 0x000000011414a810 */ /* 0x000fd60007ffe0ff */
[----:B------:R-:W-:-:S04]  /*0570*/  @P1 IADD3 R20, R20, 0x1, RZ ;  /* 0x0000000114141810 */ /* 0x000fc80007ffe0ff */
[----:B------:R-:W-:-:S04]  /*0580*/  @!P3 IADD3 R20, -R20, RZ, RZ ;  /* 0x000000ff1414b210 */ /* 0x000fc80007ffe1ff */
[----:B----4-:R-:W-:-:S05]  /*0590*/  SEL R9, R15, R20, !P0 ;  /* 0x000000140f097207 */ /* 0x010fca0004000000 */
[--C-:B-1----:R-:W-:Y:S02]  /*05a0*/  IMAD R13, R0, c[0x0][0x1c8], R9.reuse ;  /* 0x00007200000d7a24 */ /* 0x102fe400078e0209 */
[----:B------:R-:W-:Y:S02]  /*05b0*/  IMAD.MOV R9, RZ, RZ, -R9 ;  /* 0x000000ffff097224 */ /* 0x000fe400078e0a09 */
[----:B------:R-:W-:Y:S02]  /*05c0*/  IMAD R13, R13, c[0x0][0x1c4], R2 ;  /* 0x000071000d0d7a24 */ /* 0x000fe400078e0202 */
[----:B------:R-:W-:-:S04]  /*05d0*/  IMAD R6, R9, c[0x0][0x1cc], R4 ;  /* 0x0000730009067a24 */ /* 0x000fc800078e0204 */
[----:B------:R-:W-:Y:S01]  /*05e0*/  IMAD R10, R13, c[0x0][0x1cc], R6 ;  /* 0x000073000d0a7a24 */ /* 0x000fe200078e0206 */
[----:B------:R-:W-:-:S04]  /*05f0*/  IADD3 R4, R4, c[0x0][0x0], RZ ;  /* 0x0000000004047a10 */ /* 0x000fc80007ffe0ff */
[----:B------:R-:W-:Y:S01]  /*0600*/  ISETP.GE.AND P1, PT, R4, UR4, PT ;  /* 0x0000000404007c0c */ /* 0x000fe2000bf26270 */
[----:B-----5:R-:W-:Y:S02]  /*0610*/  HADD2 R7, R7.H0_H0, R8.H0_H0 ;  /* 0x2000000807077230 */ /* 0x020fe40000000800 */
[----:B---3--:R-:W-:-:S03]  /*0620*/  HADD2 R11, R12.H0_H0, R11.H0_H0 ;  /* 0x2000000b0c0b7230 */ /* 0x008fc60000000800 */
[----:B------:R-:W-:Y:S01]  /*0630*/  PRMT R13, R7, 0x7610, R13 ;  /* 0x00007610070d7816 */ /* 0x000fe2000000000d */
[CC--:B------:R-:W-:Y:S01]  /*0640*/  IMAD.WIDE R6, R10.reuse, R17.reuse, c[0x0][0x190] ;  /* 0x000064000a067625 */ /* 0x0c0fe200078e0211 */
[----:B--2---:R-:W-:Y:S01]  /*0650*/  HADD2 R16, R16.H0_H0, R19.H0_H0 ;  /* 0x2000001310107230 */ /* 0x004fe20000000800 */
[----:B------:R-:W-:Y:S02]  /*0660*/  PRMT R12, R11, 0x7610, R12 ;  /* 0x000076100b0c7816 */ /* 0x000fe4000000000c */
[----:B------:R-:W-:-:S04]  /*0670*/  IMAD.WIDE R8, R10, R17, c[0x0][0x198] ;  /* 0x000066000a087625 */ /* 0x000fc800078e0211 */
[----:B------:R-:W-:Y:S01]  /*0680*/  IMAD.WIDE R10, R10, R17, c[0x0][0x1a0] ;  /* 0x000068000a0a7625 */ /* 0x000fe200078e0211 */
[----:B------:R0:W-:Y:S04]  /*0690*/  STG.E.U16 [R6.64], R16 ;  /* 0x0000001006007986 */ /* 0x0001e8000c101506 */
[----:B------:R0:W-:Y:S04]  /*06a0*/  STG.E.U16 [R8.64], R12 ;  /* 0x0000000c08007986 */ /* 0x0001e8000c101506 */
[----:B------:R0:W-:Y:S01]  /*06b0*/  STG.E.U16 [R10.64], R13 ;  /* 0x0000000d0a007986 */ /* 0x0001e2000c101506 */
[----:B------:R-:W-:Y:S05]  /*06c0*/  @!P1 BRA `(.L_x_123) ;  /* 0xfffffd1000009947 */ /* 0x000fea000383ffff */
[----:B------:R-:W-:Y:S05]  /*06d0*/  EXIT ;  /* 0x000000000000794d */ /* 0x000fea0003800000 */
.L_x_122:
[----:B------:R-:W-:Y:S02]  /*06e0*/  IABS R11, c[0x0][0x1cc] ;  /* 0x00007300000b7a13 */ /* 0x000fe40000000000 */
[----:B------:R-:W-:-:S02]  /*06f0*/  ISETP.NE.AND P0, PT, RZ, c[0x0][0x1cc], PT ;  /* 0x00007300ff007a0c */ /* 0x000fc40003f05270 */
[----:B------:R-:W0:Y:S01]  /*0700*/  I2F.RP R8, R11 ;  /* 0x0000000b00087306 */ /* 0x000e220000209400 */
[----:B------:R-:W-:-:S07]  /*0710*/  LOP3.LUT R12, RZ, c[0x0][0x1cc], RZ, 0x33, !PT ;  /* 0x00007300ff0c7a12 */ /* 0x000fce00078e33ff */
[----:B0-----:R-:W0:Y:S02]  /*0720*/  MUFU.RCP R8, R8 ;  /* 0x0000000800087308 */ /* 0x001e240000001000 */
[----:B0-----:R-:W-:-:S06]  /*0730*/  IADD3 R6, R8, 0xffffffe, RZ ;  /* 0x0ffffffe08067810 */ /* 0x001fcc0007ffe0ff */
[----:B------:R0:W1:Y:S02]  /*0740*/  F2I.FTZ.U32.TRUNC.NTZ R7, R6 ;  /* 0x0000000600077305 */ /* 0x000064000021f000 */
[----:B0-----:R-:W-:Y:S02]  /*0750*/  IMAD.MOV.U32 R6, RZ, RZ, RZ ;  /* 0x000000ffff067224 */ /* 0x001fe400078e00ff */
[----:B-1----:R-:W-:-:S04]  /*0760*/  IMAD.MOV R10, RZ, RZ, -R7 ;  /* 0x000000ffff0a7224 */ /* 0x002fc800078e0a07 */
[----:B------:R-:W-:-:S04]  /*0770*/  IMAD R9, R10, R11, RZ ;  /* 0x0000000b0a097224 */ /* 0x000fc800078e02ff */
[----:B------:R-:W-:-:S04]  /*0780*/  IMAD.HI.U32 R10, R7, R9, R6 ;  /* 0x00000009070a7227 */ /* 0x000fc800078e0006 */
.L_x_124:
[----:B------:R-:W-:Y:S01]  /*0790*/  MOV R13, 0x2 ;  /* 0x00000002000d7802 */ /* 0x000fe20000000f00 */
[----:B------:R-:W-:-:S04]  /*07a0*/  IMAD.IADD R16, R3, 0x1, R4 ;  /* 0x0000000103107824 */ /* 0x000fc800078e0204 */
[----:B------:R-:W-:-:S04]  /*07b0*/  IMAD.WIDE R14, R4, R13, c[0x0][0x168] ;  /* 0x00005a00040e7625 */ /* 0x000fc800078e020d */
[CC--:B0-----:R-:W-:Y:S02]  /*07c0*/  IMAD.WIDE R18, R16.reuse, R13.reuse, c[0x0][0x160] ;  /* 0x0000580010127625 */ /* 0x0c1fe400078e020d */
[----:B------:R-:W2:Y:S02]  /*07d0*/  LDG.E.U16.CONSTANT R14, [R14.64] ;  /* 0x000000060e0e7981 */ /* 0x000ea4000c1e9500 */
[-C--:B------:R-:W-:Y:S02]  /*07e0*/  IMAD.WIDE R8, R16, R13.reuse, c[0x0][0x170] ;  /* 0x00005c0010087625 */ /* 0x080fe400078e020d */
[----:B------:R0:W2:Y:S02]  /*07f0*/  LDG.E.U16.CONSTANT R17, [R18.64] ;  /* 0x0000000612117981 */ /* 0x0000a4000c1e9500 */
[----:B------:R-:W-:Y:S02]  /*0800*/  IMAD.WIDE R6, R4, R13, c[0x0][0x178] ;  /* 0x00005e0004067625 */ /* 0x000fe400078e020d */
[----:B------:R1:W3:Y:S04]  /*0810*/  LDG.E.U16.CONSTANT R8, [R8.64] ;  /* 0x0000000608087981 */ /* 0x0002e8000c1e9500 */
[----:B------:R4:W3:Y:S01]  /*0820*/  LDG.E.U16.CONSTANT R21, [R6.64] ;  /* 0x0000000606157981 */ /* 0x0008e2000c1e9500 */
[----:B------:R-:W-:-:S02]  /*0830*/  IABS R23, R4 ;  /* 0x0000000400177213 */ /* 0x000fc40000000000 */
[----:B------:R-:W-:-:S03]  /*0840*/  IABS R25, c[0x0][0x1cc] ;  /* 0x0000730000197a13 */ /* 0x000fc60000000000 */
[----:B------:R-:W-:-:S04]  /*0850*/  IMAD.HI.U32 R20, R10, R23, RZ ;  /* 0x000000170a147227 */ /* 0x000fc800078e00ff */
[----:B------:R-:W-:-:S04]  /*0860*/  IMAD.MOV R22, RZ, RZ, -R20 ;  /* 0x000000ffff167224 */ /* 0x000fc800078e0a14 */
[----:B------:R-:W-:-:S05]  /*0870*/  IMAD R22, R25, R22, R23 ;  /* 0x0000001619167224 */ /* 0x000fca00078e0217 */
[----:B------:R-:W-:Y:S02]  /*0880*/  ISETP.GT.U32.AND P2, PT, R11, R22, PT ;  /* 0x000000160b00720c */ /* 0x000fe40003f44070 */
[----:B----4-:R-:W-:-:S11]  /*0890*/  LOP3.LUT R6, R4, c[0x0][0x1cc], RZ, 0x3c, !PT ;  /* 0x0000730004067a12 */ /* 0x010fd600078e3cff */
[----:B------:R-:W-:-:S05]  /*08a0*/  @!P2 IMAD.IADD R22, R22, 0x1, -R25 ;  /* 0x000000011616a824 */ /* 0x000fca00078e0a19 */
[----:B------:R-:W-:Y:S02]  /*08b0*/  ISETP.GE.U32.AND P1, PT, R22, R11, PT ;  /* 0x0000000b1600720c */ /* 0x000fe40003f26070 */
[----:B------:R-:W-:Y:S02]  /*08c0*/  ISETP.GE.AND P3, PT, R6, RZ, PT ;  /* 0x000000ff0600720c */ /* 0x000fe40003f66270 */
[----:B------:R-:W-:-:S09]  /*08d0*/  @!P2 IADD3 R20, R20, 0x1, RZ ;  /* 0x000000011414a810 */ /* 0x000fd20007ffe0ff */
[----:B------:R-:W-:-:S05]  /*08e0*/  @P1 IADD3 R20, R20, 0x1, RZ ;  /* 0x0000000114141810 */ /* 0x000fca0007ffe0ff */
[----:B------:R-:W-:-:S05]  /*08f0*/  @!P3 IMAD.MOV R20, RZ, RZ, -R20 ;  /* 0x000000ffff14b224 */ /* 0x000fca00078e0a14 */
[----:B------:R-:W-:-:S05]  /*0900*/  SEL R7, R12, R20, !P0 ;  /* 0x000000140c077207 */ /* 0x000fca0004000000 */
[----:B-1----:R-:W-:Y:S01]  /*0910*/  IMAD R9, R0, c[0x0][0x1c8], R7 ;  /* 0x0000720000097a24 */ /* 0x002fe200078e0207 */
[----:B------:R-:W-:-:S03]  /*0920*/  IADD3 R7, -R7, RZ, RZ ;  /* 0x000000ff07077210 */ /* 0x000fc60007ffe1ff */
[----:B------:R-:W-:Y:S02]  /*0930*/  IMAD R9, R9, c[0x0][0x1c4], R2 ;  /* 0x0000710009097a24 */ /* 0x000fe400078e0202 */
[--C-:B------:R-:W-:Y:S02]  /*0940*/  IMAD R20, R7, c[0x0][0x1cc], R4.reuse ;  /* 0x0000730007147a24 */ /* 0x100fe400078e0204 */
[----:B0-----:R-:W-:Y:S02]  /*0950*/  IMAD.IADD R18, R5, 0x1, R4 ;  /* 0x0000000105127824 */ /* 0x001fe400078e0204 */
[----:B------:R-:W-:Y:S02]  /*0960*/  IMAD R20, R9, c[0x0][0x1cc], R20 ;  /* 0x0000730009147a24 */ /* 0x000fe400078e0214 */
[----:B------:R-:W-:-:S04]  /*0970*/  IMAD.WIDE R6, R16, R13, c[0x0][0x180] ;  /* 0x0000600010067625 */ /* 0x000fc800078e020d */
[-C--:B------:R-:W-:Y:S02]  /*0980*/  IMAD.WIDE R18, R18, R13.reuse, c[0x0][0x1b8] ;  /* 0x00006e0012127625 */ /* 0x080fe400078e020d */
[----:B------:R-:W4:Y:S01]  /*0990*/  LDG.E.U16.CONSTANT R6, [R6.64] ;  /* 0x0000000606067981 */ /* 0x000f22000c1e9500 */
[----:B--2---:R-:W-:Y:S01]  /*09a0*/  HADD2 R14, R17.H0_H0, R14.H0_H0 ;  /* 0x2000000e110e7230 */ /* 0x004fe20000000800 */
[----:B------:R-:W-:-:S04]  /*09b0*/  IMAD.WIDE R16, R20, R13, c[0x0][0x198] ;  /* 0x0000660014107625 */ /* 0x000fc800078e020d */
[----:B------:R-:W-:Y:S01]  /*09c0*/  PRMT R22, R14, 0x7610, R22 ;  /* 0x000076100e167816 */ /* 0x000fe20000000016 */
[----:B------:R-:W-:Y:S01]  /*09d0*/  IMAD.WIDE R14, R20, R13, c[0x0][0x190] ;  /* 0x00006400140e7625 */ /* 0x000fe200078e020d */
[----:B---3--:R-:W-:-:S03]  /*09e0*/  HADD2 R21, R8.H0_H0, R21.H0_H0 ;  /* 0x2000001508157230 */ /* 0x008fc60000000800 */
[-C--:B------:R-:W-:Y:S01]  /*09f0*/  IMAD.WIDE R8, R4, R13.reuse, c[0x0][0x188] ;  /* 0x0000620004087625 */ /* 0x080fe200078e020d */
[----:B------:R-:W-:Y:S04]  /*0a00*/  STG.E.U16 [R14.64], R22 ;  /* 0x000000160e007986 */ /* 0x000fe8000c101506 */
[----:B------:R0:W-:Y:S04]  /*0a10*/  STG.E.U16 [R16.64], R21 ;  /* 0x0000001510007986 */ /* 0x0001e8000c101506 */
[----:B------:R-:W4:Y:S04]  /*0a20*/  LDG.E.U16.CONSTANT R8, [R8.64] ;  /* 0x0000000608087981 */ /* 0x000f28000c1e9500 */
[----:B------:R-:W4:Y:S01]  /*0a30*/  LDG.E.U16 R19, [R18.64] ;  /* 0x0000000612137981 */ /* 0x000f22000c1e1500 */
[----:B0-----:R-:W-:Y:S01]  /*0a40*/  IMAD.WIDE R20, R20, R13, c[0x0][0x1a0] ;  /* 0x0000680014147625 */ /* 0x001fe200078e020d */
[----:B------:R-:W-:-:S04]  /*0a50*/  IADD3 R4, R4, c[0x0][0x0], RZ ;  /* 0x0000000004047a10 */ /* 0x000fc80007ffe0ff */
[----:B------:R-:W-:Y:S01]  /*0a60*/  ISETP.GE.AND P1, PT, R4, UR4, PT ;  /* 0x0000000404007c0c */ /* 0x000fe2000bf26270 */
[----:B----4-:R-:W-:-:S05]  /*0a70*/  HFMA2 R19, R6.H0_H0, R19.H0_H0, R8.H0_H0 ;  /* 0x2000001306137231 */ /* 0x010fca0000040808 */
[----:B------:R0:W-:Y:S07]  /*0a80*/  STG.E.U16 [R20.64], R19 ;  /* 0x0000001314007986 */ /* 0x0001ee000c101506 */
[----:B------:R-:W-:Y:S05]  /*0a90*/  @!P1 BRA `(.L_x_124) ;  /* 0xfffffcf000009947 */ /* 0x000fea000383ffff */
[----:B------:R-:W-:Y:S05]  /*0aa0*/  EXIT ;  /* 0x000000000000794d */ /* 0x000fea0003800000 */
.L_x_121:
[----:B------:R-:W-:-:S04]  /*0ab0*/  IABS R15, c[0x0][0x1cc] ;  /* 0x00007300000f7a13 */ /* 0x000fc80000000000 */
        /* <DEDUP_REMOVED lines=8> */
.L_x_125:
[----:B------:R-:W-:Y:S01]  /*0b40*/  IADD3 R16, R3, R4, RZ ;  /* 0x0000000403107210 */ /* 0x000fe20007ffe0ff */
[----:B------:R-:W-:-:S04]  /*0b50*/  IMAD.MOV.U32 R17, RZ, RZ, 0x2 ;  /* 0x00000002ff117424 */ /* 0x000fc800078e00ff */
[----:B------:R-:W-:-:S04]  /*0b60*/  IMAD.WIDE R6, R16, R17, c[0x0][0x160] ;  /* 0x0000580010067625 */ /* 0x000fc800078e0211 */
[----:B------:R-:W-:Y:S02]  /*0b70*/  IMAD.WIDE R8, R4, R17, c[0x0][0x168] ;  /* 0x00005a0004087625 */ /* 0x000fe400078e0211 */
[----:B------:R0:W2:Y:S04]  /*0b80*/  LDG.E.U16.CONSTANT R6, [R6.64] ;  /* 0x0000000606067981 */ /* 0x0000a8000c1e9500 */
[----:B------:R-:W2:Y:S01]  /*0b90*/  LDG.E.U16.CONSTANT R9, [R8.64] ;  /* 0x0000000608097981 */ /* 0x000ea2000c1e9500 */
[----:B------:R-:W-:Y:S01]  /*0ba0*/  IABS R11, R4 ;  /* 0x00000004000b7213 */ /* 0x000fe20000000000 */
[----:B------:R-:W-:Y:S01]  /*0bb0*/  IMAD.IADD R20, R5, 0x1, R4 ;  /* 0x0000000105147824 */ /* 0x000fe200078e0204 */
[----:B------:R-:W-:-:S03]  /*0bc0*/  IABS R13, c[0x0][0x1cc] ;  /* 0x00007300000d7a13 */ /* 0x000fc60000000000 */
[----:B------:R-:W-:Y:S01]  /*0bd0*/  IMAD.HI.U32 R10, R14, R11, RZ ;  /* 0x0000000b0e0a7227 */ /* 0x000fe200078e00ff */
[----:B0-----:R-:W-:-:S03]  /*0be0*/  LOP3.LUT R7, R4, c[0x0][0x1cc], RZ, 0x3c, !PT ;  /* 0x0000730004077a12 */ /* 0x001fc600078e3cff */
[----:B------:R-:W-:Y:S01]  /*0bf0*/  IMAD.MOV R12, RZ, RZ, -R10 ;  /* 0x000000ffff0c7224 */ /* 0x000fe200078e0a0a */
[----:B------:R-:W-:-:S03]  /*0c00*/  ISETP.GE.AND P2, PT, R7, RZ, PT ;  /* 0x000000ff0700720c */ /* 0x000fc60003f46270 */
[----:B------:R-:W-:-:S05]  /*0c10*/  IMAD R12, R13, R12, R11 ;  /* 0x0000000c0d0c7224 */ /* 0x000fca00078e020b */
[----:B------:R-:W-:-:S13]  /*0c20*/  ISETP.GT.U32.AND P1, PT, R15, R12, PT ;  /* 0x0000000c0f00720c */ /* 0x000fda0003f24070 */
[----:B------:R-:W-:Y:S01]  /*0c30*/  @!P1 IMAD.IADD R12, R12, 0x1, -R13 ;  /* 0x000000010c0c9824 */ /* 0x000fe200078e0a0d */
[----:B------:R-:W-:Y:S02]  /*0c40*/  @!P1 IADD3 R10, R10, 0x1, RZ ;  /* 0x000000010a0a9810 */ /* 0x000fe40007ffe0ff */
[----:B------:R-:W-:Y:S02]  /*0c50*/  ISETP.NE.AND P1, PT, RZ, c[0x0][0x1cc], PT ;  /* 0x00007300ff007a0c */ /* 0x000fe40003f25270 */
[----:B------:R-:W-:Y:S01]  /*0c60*/  ISETP.GE.U32.AND P0, PT, R12, R15, PT ;  /* 0x0000000f0c00720c */ /* 0x000fe20003f06070 */
[----:B------:R-:W-:-:S12]  /*0c70*/  IMAD.WIDE R12, R20, R17, c[0x0][0x1b0] ;  /* 0x00006c00140c7625 */ /* 0x000fd800078e0211 */
[----:B------:R-:W-:-:S04]  /*0c80*/  @P0 IADD3 R10, R10, 0x1, RZ ;  /* 0x000000010a0a0810 */ /* 0x000fc80007ffe0ff */
[----:B------:R-:W-:Y:S02]  /*0c90*/  @!P2 IADD3 R10, -R10, RZ, RZ ;  /* 0x000000ff0a0aa210 */ /* 0x000fe40007ffe1ff */
[----:B------:R-:W-:-:S05]  /*0ca0*/  @!P1 LOP3.LUT R10, RZ, c[0x0][0x1cc], RZ, 0x33, !PT ;  /* 0x00007300ff0a9a12 */ /* 0x000fca00078e33ff */
[--C-:B------:R-:W-:Y:S02]  /*0cb0*/  IMAD R7, R0, c[0x0][0x1c8], R10.reuse ;  /* 0x0000720000077a24 */ /* 0x100fe400078e020a */
[----:B------:R-:W-:Y:S02]  /*0cc0*/  IMAD.MOV R11, RZ, RZ, -R10 ;  /* 0x000000ffff0b7224 */ /* 0x000fe400078e0a0a */
[----:B------:R-:W-:Y:S02]  /*0cd0*/  IMAD R7, R7, c[0x0][0x1c4], R2 ;  /* 0x0000710007077a24 */ /* 0x000fe400078e0202 */
[----:B------:R-:W-:-:S04]  /*0ce0*/  IMAD R18, R11, c[0x0][0x1cc], R4 ;  /* 0x000073000b127a24 */ /* 0x000fc800078e0204 */
[----:B------:R-:W-:Y:S01]  /*0cf0*/  IMAD R18, R7, c[0x0][0x1cc], R18 ;  /* 0x0000730007127a24 */ /* 0x000fe200078e0212 */
[----:B--2---:R-:W-:Y:S01]  /*0d00*/  HADD2 R10, R6.H0_H0, R9.H0_H0 ;  /* 0x20000009060a7230 */ /* 0x004fe20000000800 */
[----:B------:R-:W-:-:S04]  /*0d10*/  IMAD.WIDE R6, R16, R17, c[0x0][0x170] ;  /* 0x00005c0010067625 */ /* 0x000fc800078e0211 */
[----:B------:R-:W-:Y:S01]  /*0d20*/  PRMT R21, R10, 0x7610, R21 ;  /* 0x000076100a157816 */ /* 0x000fe20000000015 */
[-C--:B------:R-:W-:Y:S01]  /*0d30*/  IMAD.WIDE R8, R4, R17.reuse, c[0x0][0x178] ;  /* 0x00005e0004087625 */ /* 0x080fe200078e0211 */
[----:B------:R-:W2:Y:S03]  /*0d40*/  LDG.E.U16.CONSTANT R6, [R6.64] ;  /* 0x0000000606067981 */ /* 0x000ea6000c1e9500 */
[----:B------:R-:W-:Y:S02]  /*0d50*/  IMAD.WIDE R10, R18, R17, c[0x0][0x190] ;  /* 0x00006400120a7625 */ /* 0x000fe400078e0211 */
[----:B------:R-:W2:Y:S04]  /*0d60*/  LDG.E.U16.CONSTANT R8, [R8.64] ;  /* 0x0000000608087981 */ /* 0x000ea8000c1e9500 */
[----:B------:R0:W-:Y:S04]  /*0d70*/  STG.E.U16 [R10.64], R21 ;  /* 0x000000150a007986 */ /* 0x0001e8000c101506 */
[----:B------:R-:W2:Y:S01]  /*0d80*/  LDG.E.U16 R13, [R12.64] ;  /* 0x000000060c0d7981 */ /* 0x000ea2000c1e1500 */
[----:B------:R-:W-:-:S02]  /*0d90*/  ISETP.NE.U32.AND P0, PT, RZ, c[0x0][0x1b8], PT ;  /* 0x00006e00ff007a0c */ /* 0x000fc40003f05070 */
[----:B------:R-:W-:Y:S02]  /*0da0*/  ISETP.EQ.U32.AND P1, PT, RZ, c[0x0][0x1a8], PT ;  /* 0x00006a00ff007a0c */ /* 0x000fe40003f22070 */
[----:B------:R-:W-:-:S04]  /*0db0*/  ISETP.NE.AND.EX P0, PT, RZ, c[0x0][0x1bc], PT, P0 ;  /* 0x00006f00ff007a0c */ /* 0x000fc80003f05300 */
[----:B------:R-:W-:Y:S02]  /*0dc0*/  ISETP.EQ.OR.EX P0, PT, RZ, c[0x0][0x1ac], !P0, P1 ;  /* 0x00006b00ff007a0c */ /* 0x000fe40004702710 */
[----:B------:R-:W-:Y:S01]  /*0dd0*/  SHF.R.S32.HI R19, RZ, 0x1f, R20 ;  /* 0x0000001fff137819 */ /* 0x000fe20000011414 */
[----:B------:R-:W-:Y:S01]  /*0de0*/  IMAD.WIDE R22, R16, R17, c[0x0][0x180] ;  /* 0x0000600010167625 */ /* 0x000fe200078e0211 */
[----:B0-----:R-:W-:Y:S01]  /*0df0*/  SHF.R.S32.HI R11, RZ, 0x1f, R4 ;  /* 0x0000001fff0b7819 */ /* 0x001fe20000011404 */
[----:B--2---:R-:W-:-:S08]  /*0e00*/  HFMA2 R13, R6.H0_H0, R13.H0_H0, R8.H0_H0 ;  /* 0x2000000d060d7231 */ /* 0x004fd00000040808 */
[----:B------:R-:W-:Y:S01]  /*0e10*/  @!P0 LEA R6, P1, R20, c[0x0][0x1b8], 0x1 ;  /* 0x00006e0014068a11 */ /* 0x000fe200078208ff */
[----:B------:R-:W-:Y:S01]  /*0e20*/  IMAD.WIDE R8, R18, R17, c[0x0][0x198] ;  /* 0x0000660012087625 */ /* 0x000fe200078e0211 */
[----:B------:R-:W-:Y:S02]  /*0e30*/  PRMT R16, R13, 0x7610, R16 ;  /* 0x000076100d107816 */ /* 0x000fe40000000010 */
[----:B------:R-:W-:Y:S01]  /*0e40*/  @!P0 LEA.HI.X R7, R20, c[0x0][0x1bc], R19, 0x1, P1 ;  /* 0x00006f0014078a11 */ /* 0x000fe200008f0c13 */
[----:B------:R-:W2:Y:S01]  /*0e50*/  LDG.E.U16.CONSTANT R13, [R22.64] ;  /* 0x00000006160d7981 */ /* 0x000ea2000c1e9500 */
[----:B------:R-:W-:-:S03]  /*0e60*/  LEA R10, P1, R4, c[0x0][0x188], 0x1 ;  /* 0x00006200040a7a11 */ /* 0x000fc600078208ff */
[----:B------:R0:W-:Y:S04]  /*0e70*/  STG.E.U16 [R8.64], R16 ;  /* 0x0000001008007986 */ /* 0x0001e8000c101506 */
[----:B------:R-:W2:Y:S01]  /*0e80*/  @!P0 LDG.E.U16 R6, [R6.64] ;  /* 0x0000000606068981 */ /* 0x000ea2000c1e1500 */
[----:B------:R-:W-:-:S05]  /*0e90*/  LEA.HI.X R11, R4, c[0x0][0x18c], R11, 0x1, P1 ;  /* 0x00006300040b7a11 */ /* 0x000fca00008f0c0b */
[----:B------:R-:W3:Y:S01]  /*0ea0*/  LDG.E.U16.CONSTANT R10, [R10.64] ;  /* 0x000000060a0a7981 */ /* 0x000ee2000c1e9500 */
[----:B------:R-:W-:Y:S02]  /*0eb0*/  SHF.R.S32.HI R17, RZ, 0x1f, R18 ;  /* 0x0000001fff117819 */ /* 0x000fe40000011412 */
[----:B------:R-:W-:Y:S01]  /*0ec0*/  IADD3 R4, R4, c[0x0][0x0], RZ ;  /* 0x0000000004047a10 */ /* 0x000fe20007ffe0ff */
[----:B--2---:R-:W-:-:S05]  /*0ed0*/  @!P0 HMUL2 R7, R13.H0_H0, R6.H0_H0 ;  /* 0x200000060d078232 */ /* 0x004fca0000000800 */
[----:B------:R-:W-:Y:S02]  /*0ee0*/  @!P0 PRMT R13, R7, 0x7610, R13 ;  /* 0x00007610070d8816 */ /* 0x000fe4000000000d */
[----:B------:R-:W-:-:S03]  /*0ef0*/  LEA R12, P0, R18, c[0x0][0x1a0], 0x1 ;  /* 0x00006800120c7a11 */ /* 0x000fc600078008ff */
[----:B---3--:R-:W-:Y:S01]  /*0f00*/  HADD2 R7, R13.H0_H0, R10.H0_H0 ;  /* 0x2000000a0d077230 */ /* 0x008fe20000000800 */
[----:B------:R-:W-:-:S05]  /*0f10*/  LEA.HI.X R13, R18, c[0x0][0x1a4], R17, 0x1, P0 ;  /* 0x00006900120d7a11 */ /* 0x000fca00000f0c11 */
[----:B------:R0:W-:Y:S01]  /*0f20*/  STG.E.U16 [R12.64], R7 ;  /* 0x000000070c007986 */ /* 0x0001e2000c101506 */
[----:B------:R-:W-:-:S13]  /*0f30*/  ISETP.GE.AND P0, PT, R4, UR4, PT ;  /* 0x0000000404007c0c */ /* 0x000fda000bf06270 */
[----:B0-----:R-:W-:Y:S05]  /*0f40*/  @!P0 BRA `(.L_x_125) ;  /* 0xfffffbf000008947 */ /* 0x001fea000383ffff */
[----:B------:R-:W-:Y:S05]  /*0f50*/  EXIT ;  /* 0x000000000000794d */ /* 0x000fea0003800000 */
.L_x_126:
        /* <DEDUP_REMOVED lines=10> */
.L_x_545:


//--------------------- .text._ZN17fastertransformer19rebuild_padding_ia3I6__halfEEvPKT_S4_S4_PS2_S5_S5_PKiS4_S4_iiiiS7_ --------------------------
	.section	.text._ZN17fastertransformer19rebuild_padding_ia3I6__halfEEvPKT_S4_S4_PS2_S5_S5_PKiS4_S4_iiiiS7_,"ax",@progbits
	.sectioninfo	@"SHI_REGISTERS=26"
	.align	128
        .global         _ZN17fastertransformer19rebuild_padding_ia3I6__halfEEvPKT_S4_S4_PS2_S5_S5_PKiS4_S4_iiiiS7_
        .type           _ZN17fastertransformer19rebuild_padding_ia3I6__halfEEvPKT_S4_S4_PS2_S5_S5_PKiS4_S4_iiiiS7_,@function
        .size           _ZN17fastertransformer19rebuild_padding_ia3I6__halfEEvPKT_S4_S4_PS2_S5_S5_PKiS4_S4_iiiiS7_,(.L_x_546 - _ZN17fastertransformer19rebuild_padding_ia3I6__halfEEvPKT_S4_S4_PS2_S5_S5_PKiS4_S4_iiiiS7_)
        .other          _ZN17fastertransformer19rebuild_padding_ia3I6__halfEEvPKT_S4_S4_PS2_S5_S5_PKiS4_S4_iiiiS7_,@"STO_CUDA_ENTRY STV_DEFAULT"
_ZN17fastertransformer19rebuild_padding_ia3I6__halfEEvPKT_S4_S4_PS2_S5_S5_PKiS4_S4_iiiiS7_:
.text._ZN17fastertransformer19rebuild_padding_ia3I6__halfEEvPKT_S4_S4_PS2_S5_S5_PKiS4_S4_iiiiS7_:
        /* <DEDUP_REMOVED lines=13> */
[----:B0-----:R-:W-:Y:S01]  /*00d0*/  HFMA2.MMA R6, -RZ, RZ, 0, 0 ;  /* 0x00000000ff067435 */ /* 0x001fe200000001ff */
[----:B-1----:R-:W-:-:S04]  /*00e0*/  IMAD.MOV R10, RZ, RZ, -R7 ;  /* 0x000000ffff0a7224 */ /* 0x002fc800078e0a07 */
[----:B------:R-:W-:-:S05]  /*00f0*/  IMAD R11, R10, R9, RZ ;  /* 0x000000090a0b7224 */ /* 0x000fca00078e02ff */
[----:B------:R-:W-:Y:S02]  /*0100*/  IMAD.HI.U32 R7, R7, R11, R6 ;  /* 0x0000000b07077227 */ /* 0x000fe400078e0006 */
[----:B------:R-:W0:Y:S01]  /*0110*/  S2R R6, SR_TID.X ;  /* 0x0000000000067919 */ /* 0x000e220000002100 */
[----:B------:R-:W-:Y:S01]  /*0120*/  UIMAD UR4, UR5, UR4, URZ ;  /* 0x00000004050472a4 */ /* 0x000fe2000f8e023f */
[----:B--2---:R-:W-:-:S05]  /*0130*/  IMAD.IADD R2, R4, 0x1, R3 ;  /* 0x0000000104027824 */ /* 0x004fca00078e0203 */
[----:B------:R-:W-:-:S05]  /*0140*/  IABS R4, R2 ;  /* 0x0000000200047213 */ /* 0x000fca0000000000 */
[----:B------:R-:W-:-:S04]  /*0150*/  IMAD.HI.U32 R0, R7, R4, RZ ;  /* 0x0000000407007227 */ /* 0x000fc800078e00ff */
[----:B------:R-:W-:Y:S02]  /*0160*/  IMAD.MOV R5, RZ, RZ, -R0 ;  /* 0x000000ffff057224 */ /* 0x000fe400078e0a00 */
[----:B------:R-:W-:Y:S02]  /*0170*/  IMAD.MOV.U32 R7, RZ, RZ, RZ ;  /* 0x000000ffff077224 */ /* 0x000fe400078e00ff */
        /* <DEDUP_REMOVED lines=13> */
[----:B------:R1:W5:Y:S01]  /*0250*/  @P0 LDG.E R7, [R4.64] ;  /* 0x0000000604070981 */ /* 0x000362000c1e1900 */
[----:B0-----:R-:W-:-:S13]  /*0260*/  ISETP.GE.AND P0, PT, R6, UR4, PT ;  /* 0x0000000406007c0c */ /* 0x001fda000bf06270 */
[----:B------:R-:W-:Y:S05]  /*0270*/  @P0 EXIT ;  /* 0x000000000000094d */ /* 0x000fea0003800000 */
[----:B-1----:R-:W-:Y:S01]  /*0280*/  ISETP.NE.U32.AND P0, PT, RZ, c[0x0][0x190], PT ;  /* 0x00006400ff007a0c */ /* 0x002fe20003f05070 */
[----:B------:R-:W-:Y:S01]  /*0290*/  IMAD R3, R3, UR4, RZ ;  /* 0x0000000403037c24 */ /* 0x000fe2000f8e02ff */
[----:B------:R-:W-:Y:S01]  /*02a0*/  ISETP.NE.U32.AND P1, PT, RZ, c[0x0][0x198], PT ;  /* 0x00006600ff007a0c */ /* 0x000fe20003f25070 */
[----:B-----5:R-:W-:Y:S01]  /*02b0*/  IMAD R4, R7, UR4, RZ ;  /* 0x0000000407047c24 */ /* 0x020fe2000f8e02ff */
[----:B------:R-:W-:Y:S02]  /*02c0*/  ISETP.NE.AND.EX P0, PT, RZ, c[0x0][0x194], PT, P0 ;  /* 0x00006500ff007a0c */ /* 0x000fe40003f05300 */
[----:B------:R-:W-:Y:S02]  /*02d0*/  ISETP.NE.AND.EX P1, PT, RZ, c[0x0][0x19c], PT, P1 ;  /* 0x00006700ff007a0c */ /* 0x000fe40003f25310 */
[----:B------:R-:W-:-:S05]  /*02e0*/  IADD3 R5, -R0, RZ, RZ ;  /* 0x000000ff00057210 */ /* 0x000fca0007ffe1ff */
[----:B------:R-:W-:-:S06]  /*02f0*/  IMAD R2, R5, c[0x0][0x1ac], R2 ;  /* 0x00006b0005027a24 */ /* 0x000fcc00078e0202 */
        /* <DEDUP_REMOVED lines=15> */
.L_x_129:
[----:B------:R-:W-:Y:S01]  /*03f0*/  MOV R12, 0x2 ;  /* 0x00000002000c7802 */ /* 0x000fe20000000f00 */
[----:B0-----:R-:W-:-:S04]  /*0400*/  IMAD.IADD R17, R3, 0x1, R6 ;  /* 0x0000000103117824 */ /* 0x001fc800078e0206 */
[----:B------:R-:W-:-:S04]  /*0410*/  IMAD.WIDE R8, R17, R12, c[0x0][0x160] ;  /* 0x0000580011087625 */ /* 0x000fc800078e020c */
[CC--:B------:R-:W-:Y:S01]  /*0420*/  IMAD.WIDE R10, R17.reuse, R12.reuse, c[0x0][0x168] ;  /* 0x00005a00110a7625 */ /* 0x0c0fe200078e020c */
[----:B------:R0:W2:Y:S03]  /*0430*/  LDG.E.U16.CONSTANT R13, [R8.64] ;  /* 0x00000006080d7981 */ /* 0x0000a6000c1e9500 */
[----:B------:R-:W-:Y:S01]  /*0440*/  IMAD.WIDE R16, R17, R12, c[0x0][0x170] ;  /* 0x00005c0011107625 */ /* 0x000fe200078e020c */
[----:B------:R1:W3:Y:S04]  /*0450*/  LDG.E.U16.CONSTANT R15, [R10.64] ;  /* 0x000000060a0f7981 */ /* 0x0002e8000c1e9500 */
[----:B------:R4:W5:Y:S01]  /*0460*/  LDG.E.U16.CONSTANT R14, [R16.64] ;  /* 0x00000006100e7981 */ /* 0x000962000c1e9500 */
[----:B------:R-:W-:-:S02]  /*0470*/  IABS R20, R6 ;  /* 0x0000000600147213 */ /* 0x000fc40000000000 */
[----:B------:R-:W-:-:S03]  /*0480*/  IABS R22, c[0x0][0x1b4] ;  /* 0x00006d0000167a13 */ /* 0x000fc60000000000 */
[----:B------:R-:W-:-:S04]  /*0490*/  IMAD.HI.U32 R18, R7, R20, RZ ;  /* 0x0000001407127227 */ /* 0x000fc800078e00ff */
[----:B------:R-:W-:-:S04]  /*04a0*/  IMAD.MOV R19, RZ, RZ, -R18 ;  /* 0x000000ffff137224 */ /* 0x000fc800078e0a12 */
[----:B------:R-:W-:-:S05]  /*04b0*/  IMAD R19, R22, R19, R20 ;  /* 0x0000001316137224 */ /* 0x000fca00078e0214 */
[----:B------:R-:W-:Y:S02]  /*04c0*/  ISETP.GT.U32.AND P2, PT, R4, R19, PT ;  /* 0x000000130400720c */ /* 0x000fe40003f44070 */
[----:B0-----:R-:W-:-:S11]  /*04d0*/  LOP3.LUT R8, R6, c[0x0][0x1b4], RZ, 0x3c, !PT ;  /* 0x00006d0006087a12 */ /* 0x001fd600078e3cff */
        /* <DEDUP_REMOVED lines=10> */
[----:B------:R-:W-:-:S04]  /*0580*/  IMAD R8, R9, c[0x0][0x1b4], R6 ;  /* 0x00006d0009087a24 */ /* 0x000fc800078e0206 */
[----:B----4-:R-:W-:-:S04]  /*0590*/  IMAD R17, R11, c[0x0][0x1b4], R8 ;  /* 0x00006d000b117a24 */ /* 0x010fc800078e0208 */
[----:B------:R-:W-:-:S04]  /*05a0*/  IMAD.WIDE R8, R17, R12, c[0x0][0x178] ;  /* 0x00005e0011087625 */ /* 0x000fc800078e020c */
[----:B------:R-:W-:-:S04]  /*05b0*/  IMAD.WIDE R10, R17, R12, c[0x0][0x180] ;  /* 0x00006000110a7625 */ /* 0x000fc800078e020c */
[----:B------:R-:W-:Y:S01]  /*05c0*/  IMAD.WIDE R16, R17, R12, c[0x0][0x188] ;  /* 0x0000620011107625 */ /* 0x000fe200078e020c */
[----:B------:R-:W-:-:S04]  /*05d0*/  IADD3 R6, R6, c[0x0][0x0], RZ ;  /* 0x0000000006067a10 */ /* 0x000fc80007ffe0ff */
[----:B------:R-:W-:Y:S01]  /*05e0*/  ISETP.GE.AND P1, PT, R6, UR4, PT ;  /* 0x0000000406007c0c */ /* 0x000fe2000bf26270 */
[----:B--2---:R0:W-:Y:S04]  /*05f0*/  STG.E.U16 [R8.64], R13 ;  /* 0x0000000d08007986 */ /* 0x0041e8000c101506 */
[----:B---3--:R0:W-:Y:S04]  /*0600*/  STG.E.U16 [R10.64], R15 ;  /* 0x0000000f0a007986 */ /* 0x0081e8000c101506 */
[----:B-----5:R0:W-:Y:S04]  /*0610*/  STG.E.U16 [R16.64], R14 ;  /* 0x0000000e10007986 */ /* 0x0201e8000c101506 */
[----:B------:R-:W-:Y:S05]  /*0620*/  @!P1 BRA `(.L_x_129) ;  /* 0xfffffdc000009947 */ /* 0x000fea000383ffff */
[----:B------:R-:W-:Y:S05]  /*0630*/  EXIT ;  /* 0x000000000000794d */ /* 0x000fea0003800000 */
.L_x_128:
[----:B------:R-:W-:Y:S01]  /*0640*/  IABS R5, c[0x0][0x1b4] ;  /* 0x00006d0000057a13 */ /* 0x000fe20000000000 */
[----:B------:R-:W-:Y:S01]  /*0650*/  IMAD.MOV.U32 R16, RZ, RZ, RZ ;  /* 0x000000ffff107224 */ /* 0x000fe200078e00ff */
[----:B------:R-:W-:-:S02]  /*0660*/  ISETP.NE.AND P0, PT, RZ, c[0x0][0x1b4], PT ;  /* 0x00006d00ff007a0c */ /* 0x000fc40003f05270 */
[----:B------:R-:W0:Y:S01]  /*0670*/  I2F.RP R8, R5 ;  /* 0x0000000500087306 */ /* 0x000e220000209400 */
[----:B------:R-:W-:-:S07]  /*0680*/  LOP3.LUT R7, RZ, c[0x0][0x1b4], RZ, 0x33, !PT ;  /* 0x00006d00ff077a12 */ /* 0x000fce00078e33ff */
[----:B0-----:R-:W0:Y:S02]  /*0690*/  MUFU.RCP R8, R8 ;  /* 0x0000000800087308 */ /* 0x001e240000001000 */
[----:B0-----:R-:W-:-:S06]  /*06a0*/  IADD3 R17, R8, 0xffffffe, RZ ;  /* 0x0ffffffe08117810 */ /* 0x001fcc0007ffe0ff */
[----:B------:R-:W0:Y:S02]  /*06b0*/  F2I.FTZ.U32.TRUNC.NTZ R17, R17 ;  /* 0x0000001100117305 */ /* 0x000e24000021f000 */
[----:B0-----:R-:W-:-:S04]  /*06c0*/  IMAD.MOV R10, RZ, RZ, -R17 ;  /* 0x000000ffff0a7224 */ /* 0x001fc800078e0a11 */
[----:B------:R-:W-:-:S04]  /*06d0*/  IMAD R9, R10, R5, RZ ;  /* 0x000000050a097224 */ /* 0x000fc800078e02ff */
[----:B------:R-:W-:-:S04]  /*06e0*/  IMAD.HI.U32 R16, R17, R9, R16 ;  /* 0x0000000911107227 */ /* 0x000fc800078e0010 */
.L_x_130:
[----:B------:R-:W-:Y:S01]  /*06f0*/  HFMA2.MMA R17, -RZ, RZ, 0, 1.1920928955078125e-07 ;  /* 0x00000002ff117435 */ /* 0x000fe200000001ff */
[----:B------:R-:W-:-:S09]  /*0700*/  IMAD.IADD R8, R3, 0x1, R6 ;  /* 0x0000000103087824 */ /* 0x000fd200078e0206 */
[----:B0-----:R-:W-:-:S04]  /*0710*/  IMAD.WIDE R10, R8, R17, c[0x0][0x160] ;  /* 0x00005800080a7625 */ /* 0x001fc800078e0211 */
[----:B------:R-:W-:Y:S01]  /*0720*/  IMAD.WIDE R12, R8, R17, c[0x0][0x168] ;  /* 0x00005a00080c7625 */ /* 0x000fe200078e0211 */
[----:B------:R0:W2:Y:S04]  /*0730*/  LDG.E.U16.CONSTANT R19, [R10.64] ;  /* 0x000000060a137981 */ /* 0x0000a8000c1e9500 */
[----:B------:R1:W3:Y:S01]  /*0740*/  LDG.E.U16.CONSTANT R21, [R12.64] ;  /* 0x000000060c157981 */ /* 0x0002e2000c1e9500 */
[----:B------:R-:W-:Y:S02]  /*0750*/  IABS R15, R6 ;  /* 0x00000006000f7213 */ /* 0x000fe40000000000 */
        /* <DEDUP_REMOVED lines=8> */
[----:B------:R-:W-:-:S04]  /*07e0*/  @!P2 IADD3 R9, R9, 0x1, RZ ;  /* 0x000000010909a810 */ /* 0x000fc80007ffe0ff */
[----:B------:R-:W-:Y:S01]  /*07f0*/  ISETP.GE.U32.AND P1, PT, R14, R5, PT ;  /* 0x000000050e00720c */ /* 0x000fe20003f26070 */
[----:B------:R-:W-:-:S04]  /*0800*/  IMAD.IADD R14, R4, 0x1, R6 ;  /* 0x00000001040e7824 */ /* 0x000fc800078e0206 */
[----:B------:R-:W-:-:S08]  /*0810*/  IMAD.WIDE R14, R14, R17, c[0x0][0x1a0] ;  /* 0x000068000e0e7625 */ /* 0x000fd000078e0211 */
[----:B------:R-:W-:-:S05]  /*0820*/  @P1 IADD3 R9, R9, 0x1, RZ ;  /* 0x0000000109091810 */ /* 0x000fca0007ffe0ff */
[----:B------:R-:W-:-:S05]  /*0830*/  @!P3 IMAD.MOV R9, RZ, RZ, -R9 ;  /* 0x000000ffff09b224 */ /* 0x000fca00078e0a09 */
[----:B------:R-:W-:-:S05]  /*0840*/  SEL R9, R7, R9, !P0 ;  /* 0x0000000907097207 */ /* 0x000fca0004000000 */
[----:B------:R-:W-:Y:S01]  /*0850*/  IMAD R11, R0, c[0x0][0x1b0], R9 ;  /* 0x00006c00000b7a24 */ /* 0x000fe200078e0209 */
[----:B------:R-:W-:-:S03]  /*0860*/  IADD3 R9, -R9, RZ, RZ ;  /* 0x000000ff09097210 */ /* 0x000fc60007ffe1ff */
[----:B------:R-:W-:Y:S02]  /*0870*/  IMAD R11, R11, c[0x0][0x1ac], R2 ;  /* 0x00006b000b0b7a24 */ /* 0x000fe400078e0202 */
[----:B------:R-:W-:Y:S02]  /*0880*/  IMAD R10, R9, c[0x0][0x1b4], R6 ;  /* 0x00006d00090a7a24 */ /* 0x000fe400078e0206 */
[----:B------:R-:W-:-:S04]  /*0890*/  IMAD.WIDE R8, R8, R17, c[0x0][0x170] ;  /* 0x00005c0008087625 */ /* 0x000fc800078e0211 */
[----:B------:R-:W-:Y:S02]  /*08a0*/  IMAD R22, R11, c[0x0][0x1b4], R10 ;  /* 0x00006d000b167a24 */ /* 0x000fe400078e020a */
[----:B------:R-:W4:Y:S02]  /*08b0*/  LDG.E.U16.CONSTANT R8, [R8.64] ;  /* 0x0000000608087981 */ /* 0x000f24000c1e9500 */
[----:B------:R-:W-:-:S04]  /*08c0*/  IMAD.WIDE R10, R22, R17, c[0x0][0x178] ;  /* 0x00005e00160a7625 */ /* 0x000fc800078e0211 */
[CC--:B-1----:R-:W-:Y:S01]  /*08d0*/  IMAD.WIDE R12, R22.reuse, R17.reuse, c[0x0][0x180] ;  /* 0x00006000160c7625 */ /* 0x0c2fe200078e0211 */
[----:B--2---:R0:W-:Y:S04]  /*08e0*/  STG.E.U16 [R10.64], R19 ;  /* 0x000000130a007986 */ /* 0x0041e8000c101506 */
[----:B---3--:R0:W-:Y:S04]  /*08f0*/  STG.E.U16 [R12.64], R21 ;  /* 0x000000150c007986 */ /* 0x0081e8000c101506 */
[----:B------:R-:W4:Y:S01]  /*0900*/  LDG.E.U16 R15, [R14.64] ;  /* 0x000000060e0f7981 */ /* 0x000f22000c1e1500 */
[----:B------:R-:W-:Y:S01]  /*0910*/  IMAD.WIDE R22, R22, R17, c[0x0][0x188] ;  /* 0x0000620016167625 */ /* 0x000fe200078e0211 */
[----:B------:R-:W-:-:S04]  /*0920*/  IADD3 R6, R6, c[0x0][0x0], RZ ;  /* 0x0000000006067a10 */ /* 0x000fc80007ffe0ff */
[----:B------:R-:W-:Y:S01]  /*0930*/  ISETP.GE.AND P1, PT, R6, UR4, PT ;  /* 0x0000000406007c0c */ /* 0x000fe2000bf26270 */
[----:B----4-:R-:W-:-:S05]  /*0940*/  HMUL2 R15, R8.H0_H0, R15.H0_H0 ;  /* 0x2000000f080f7232 */ /* 0x010fca0000000800 */
[----:B------:R0:W-:Y:S07]  /*0950*/  STG.E.U16 [R22.64], R15 ;  /* 0x0000000f16007986 */ /* 0x0001ee000c101506 */
[----:B------:R-:W-:Y:S05]  /*0960*/  @!P1 BRA `(.L_x_130) ;  /* 0xfffffd8000009947 */ /* 0x000fea000383ffff */
[----:B------:R-:W-:Y:S05]  /*0970*/  EXIT ;  /* 0x000000000000794d */ /* 0x000fea0003800000 */
.L_x_127:
        /* <DEDUP_REMOVED lines=9> */
.L_x_131:
[----:B------:R-:W-:Y:S01]  /*0a10*/  IADD3 R9, R3, R6, RZ ;  /* 0x0000000603097210 */ /* 0x000fe20007ffe0ff */
[----:B------:R-:W-:-:S04]  /*0a20*/  IMAD.MOV.U32 R8, RZ, RZ, 0x2 ;  /* 0x00000002ff087424 */ /* 0x000fc800078e00ff */
[----:B------:R-:W-:-:S05]  /*0a30*/  IMAD.WIDE R10, R9, R8, c[0x0][0x160] ;  /* 0x00005800090a7625 */ /* 0x000fca00078e0208 */
[----:B------:R0:W2:Y:S01]  /*0a40*/  LDG.E.U16.CONSTANT R23, [R10.64] ;  /* 0x000000060a177981 */ /* 0x0000a2000c1e9500 */
[----:B------:R-:W-:Y:S01]  /*0a50*/  IABS R14, R6 ;  /* 0x00000006000e7213 */ /* 0x000fe20000000000 */
[----:B------:R-:W-:Y:S01]  /*0a60*/  IMAD.WIDE R18, R9, R8, c[0x0][0x168] ;  /* 0x00005a0009127625 */ /* 0x000fe200078e0208 */
[----:B------:R-:W-:-:S03]  /*0a70*/  IABS R15, c[0x0][0x1b4] ;  /* 0x00006d00000f7a13 */ /* 0x000fc60000000000 */
[----:B------:R-:W-:Y:S02]  /*0a80*/  IMAD.HI.U32 R12, R7, R14, RZ ;  /* 0x0000000e070c7227 */ /* 0x000fe400078e00ff */
[----:B------:R-:W3:Y:S02]  /*0a90*/  LDG.E.U16.CONSTANT R18, [R18.64] ;  /* 0x0000000612127981 */ /* 0x000ee4000c1e9500 */
[----:B------:R-:W-:Y:S01]  /*0aa0*/  IMAD.MOV R13, RZ, RZ, -R12 ;  /* 0x000000ffff0d7224 */ /* 0x000fe200078e0a0c */
[----:B0-----:R-:W-:-:S03]  /*0ab0*/  LOP3.LUT R10, R6, c[0x0][0x1b4], RZ, 0x3c, !PT ;  /* 0x00006d00060a7a12 */ /* 0x001fc600078e3cff */
[----:B------:R-:W-:Y:S01]  /*0ac0*/  IMAD R14, R15, R13, R14 ;  /* 0x0000000d0f0e7224 */ /* 0x000fe200078e020e */
[----:B------:R-:W-:-:S04]  /*0ad0*/  ISETP.GE.AND P2, PT, R10, RZ, PT ;  /* 0x000000ff0a00720c */ /* 0x000fc80003f46270 */
[----:B------:R-:W-:-:S13]  /*0ae0*/  ISETP.GT.U32.AND P1, PT, R5, R14, PT ;  /* 0x0000000e0500720c */ /* 0x000fda0003f24070 */
[----:B------:R-:W-:Y:S01]  /*0af0*/  @!P1 IMAD.IADD R14, R14, 0x1, -R15 ;  /* 0x000000010e0e9824 */ /* 0x000fe200078e0a0f */
[----:B------:R-:W-:Y:S01]  /*0b00*/  @!P1 IADD3 R12, R12, 0x1, RZ ;  /* 0x000000010c0c9810 */ /* 0x000fe20007ffe0ff */
[----:B------:R-:W-:Y:S01]  /*0b10*/  IMAD.IADD R15, R4, 0x1, R6 ;  /* 0x00000001040f7824 */ /* 0x000fe200078e0206 */
[----:B------:R-:W-:Y:S02]  /*0b20*/  ISETP.NE.AND P1, PT, RZ, c[0x0][0x1b4], PT ;  /* 0x00006d00ff007a0c */ /* 0x000fe40003f25270 */
[----:B------:R-:W-:-:S13]  /*0b30*/  ISETP.GE.U32.AND P0, PT, R14, R5, PT ;  /* 0x000000050e00720c */ /* 0x000fda0003f06070 */
[----:B------:R-:W-:-:S04]  /*0b40*/  @P0 IADD3 R12, R12, 0x1, RZ ;  /* 0x000000010c0c0810 */ /* 0x000fc80007ffe0ff */
[----:B------:R-:W-:Y:S02]  /*0b50*/  @!P2 IADD3 R12, -R12, RZ, RZ ;  /* 0x000000ff0c0ca210 */ /* 0x000fe40007ffe1ff */
[----:B------:R-:W-:-:S05]  /*0b60*/  @!P1 LOP3.LUT R12, RZ, c[0x0][0x1b4], RZ, 0x33, !PT ;  /* 0x00006d00ff0c9a12 */ /* 0x000fca00078e33ff */
[--C-:B------:R-:W-:Y:S02]  /*0b70*/  IMAD R11, R0, c[0x0][0x1b0], R12.reuse ;  /* 0x00006c00000b7a24 */ /* 0x100fe400078e020c */
[----:B------:R-:W-:Y:S02]  /*0b80*/  IMAD.MOV R13, RZ, RZ, -R12 ;  /* 0x000000ffff0d7224 */ /* 0x000fe400078e0a0c */
[----:B------:R-:W-:Y:S02]  /*0b90*/  IMAD R11, R11, c[0x0][0x1ac], R2 ;  /* 0x00006b000b0b7a24 */ /* 0x000fe400078e0202 */
[----:B------:R-:W-:-:S04]  /*0ba0*/  IMAD R10, R13, c[0x0][0x1b4], R6 ;  /* 0x00006d000d0a7a24 */ /* 0x000fc800078e0206 */
[----:B------:R-:W-:Y:S02]  /*0bb0*/  IMAD R17, R11, c[0x0][0x1b4], R10 ;  /* 0x00006d000b117a24 */ /* 0x000fe400078e020a */
[----:B------:R-:W-:-:S04]  /*0bc0*/  IMAD.WIDE R10, R15, R8, c[0x0][0x198] ;  /* 0x000066000f0a7625 */ /* 0x000fc800078e0208 */
[----:B------:R-:W-:-:S05]  /*0bd0*/  IMAD.WIDE R12, R17, R8, c[0x0][0x178] ;  /* 0x00005e00110c7625 */ /* 0x000fca00078e0208 */
[----:B--2---:R0:W-:Y:S04]  /*0be0*/  STG.E.U16 [R12.64], R23 ;  /* 0x000000170c007986 */ /* 0x0041e8000c101506 */
[----:B------:R-:W3:Y:S01]  /*0bf0*/  LDG.E.U16 R11, [R10.64] ;  /* 0x000000060a0b7981 */ /* 0x000ee2000c1e1500 */
[----:B------:R-:W-:Y:S02]  /*0c00*/  ISETP.NE.U32.AND P0, PT, RZ, c[0x0][0x1a0], PT ;  /* 0x00006800ff007a0c */ /* 0x000fe40003f05070 */
[----:B------:R-:W-:Y:S02]  /*0c10*/  ISETP.EQ.U32.AND P1, PT, RZ, c[0x0][0x190], PT ;  /* 0x00006400ff007a0c */ /* 0x000fe40003f22070 */
[----:B------:R-:W-:-:S04]  /*0c20*/  ISETP.NE.AND.EX P0, PT, RZ, c[0x0][0x1a4], PT, P0 ;  /* 0x00006900ff007a0c */ /* 0x000fc80003f05300 */
[----:B------:R-:W-:Y:S02]  /*0c30*/  ISETP.EQ.OR.EX P0, PT, RZ, c[0x0][0x194], !P0, P1 ;  /* 0x00006500ff007a0c */ /* 0x000fe40004702710 */
[----:B------:R-:W-:Y:S01]  /*0c40*/  SHF.R.S32.HI R16, RZ, 0x1f, R15 ;  /* 0x0000001fff107819 */ /* 0x000fe2000001140f */
[----:B------:R-:W-:-:S04]  /*0c50*/  IMAD.WIDE R20, R9, R8, c[0x0][0x170] ;  /* 0x00005c0009147625 */ /* 0x000fc800078e0208 */
[----:B------:R-:W-:Y:S01]  /*0c60*/  IMAD.WIDE R8, R17, R8, c[0x0][0x180] ;  /* 0x0000600011087625 */ /* 0x000fe200078e0208 */
[----:B0-----:R-:W2:Y:S05]  /*0c70*/  LDG.E.U16.CONSTANT R13, [R20.64] ;  /* 0x00000006140d7981 */ /* 0x001eaa000c1e9500 */
[----:B------:R-:W-:-:S04]  /*0c80*/  @!P0 LEA R14, P1, R15, c[0x0][0x1a0], 0x1 ;  /* 0x000068000f0e8a11 */ /* 0x000fc800078208ff */
[----:B------:R-:W-:Y:S01]  /*0c90*/  @!P0 LEA.HI.X R15, R15, c[0x0][0x1a4], R16, 0x1, P1 ;  /* 0x000069000f0f8a11 */ /* 0x000fe200008f0c10 */
[----:B---3--:R-:W-:-:S05]  /*0ca0*/  HMUL2 R11, R18.H0_H0, R11.H0_H0 ;  /* 0x2000000b120b7232 */ /* 0x008fca0000000800 */
[----:B------:R0:W-:Y:S04]  /*0cb0*/  STG.E.U16 [R8.64], R11 ;  /* 0x0000000b08007986 */ /* 0x0001e8000c101506 */
[----:B------:R-:W2:Y:S01]  /*0cc0*/  @!P0 LDG.E.U16 R14, [R14.64] ;  /* 0x000000060e0e8981 */ /* 0x000ea2000c1e1500 */
[----:B------:R-:W-:Y:S02]  /*0cd0*/  SHF.R.S32.HI R12, RZ, 0x1f, R17 ;  /* 0x0000001fff0c7819 */ /* 0x000fe40000011411 */
[----:B------:R-:W-:-:S04]  /*0ce0*/  LEA R10, P1, R17, c[0x0][0x188], 0x1 ;  /* 0x00006200110a7a11 */ /* 0x000fc800078208ff */
[----:B0-----:R-:W-:Y:S02]  /*0cf0*/  LEA.HI.X R11, R17, c[0x0][0x18c], R12, 0x1, P1 ;  /* 0x00006300110b7a11 */ /* 0x001fe400008f0c0c */
[----:B------:R-:W-:Y:S01]  /*0d00*/  IADD3 R6, R6, c[0x0][0x0], RZ ;  /* 0x0000000006067a10 */ /* 0x000fe20007ffe0ff */
[----:B--2---:R-:W-:-:S05]  /*0d10*/  @!P0 HMUL2 R9, R13.H0_H0, R14.H0_H0 ;  /* 0x2000000e0d098232 */ /* 0x004fca0000000800 */
[----:B------:R-:W-:-:S05]  /*0d20*/  @!P0 PRMT R13, R9, 0x7610, R13 ;  /* 0x00007610090d8816 */ /* 0x000fca000000000d */
[----:B------:R0:W-:Y:S01]  /*0d30*/  STG.E.U16 [R10.64], R13 ;  /* 0x0000000d0a007986 */ /* 0x0001e2000c101506 */
[----:B------:R-:W-:-:S13]  /*0d40*/  ISETP.GE.AND P0, PT, R6, UR4, PT ;  /* 0x0000000406007c0c */ /* 0x000fda000bf06270 */
[----:B0-----:R-:W-:Y:S05]  /*0d50*/  @!P0 BRA `(.L_x_131) ;  /* 0xfffffcb000008947 */ /* 0x001fea000383ffff */
[----:B------:R-:W-:Y:S05]  /*0d60*/  EXIT ;  /* 0x000000000000794d */ /* 0x000fea0003800000 */
.L_x_132:
        /* <DEDUP_REMOVED lines=9> */
.L_x_546:


//--------------------- .text._ZN17fastertransformer32add_QKV_bias_rebuild_padding_ia3IfEEvPKT_S3_S3_S3_S3_S3_PS1_S4_S4_PKiS3_S3_iiiiS6_ --------------------------
	.section	.text._ZN17fastertransformer32add_QKV_bias_rebuild_padding_ia3IfEEvPKT_S3_S3_S3_S3_S3_PS1_S4_S4_PKiS3_S3_iiiiS6_,"ax",@progbits
	.sectioninfo	@"SHI_REGISTERS=30"
	.align	128
        .global         _ZN17fastertransformer32add_QKV_bias_rebuild_padding_ia3IfEEvPKT_S3_S3_S3_S3_S3_PS1_S4_S4_PKiS3_S3_iiiiS6_
        .type           _ZN17fastertransformer32add_QKV_bias_rebuild_padding_ia3IfEEvPKT_S3_S3_S3_S3_S3_PS1_S4_S4_PKiS3_S3_iiiiS6_,@function
        .size           _ZN17fastertransformer32add_QKV_bias_rebuild_padding_ia3IfEEvPKT_S3_S3_S3_S3_S3_PS1_S4_S4_PKiS3_S3_iiiiS6_,(.L_x_547 - _ZN17fastertransformer32add_QKV_bias_rebuild_padding_ia3IfEEvPKT_S3_S3_S3_S3_S3_PS1_S4_S4_PKiS3_S3_iiiiS6_)
        .other          _ZN17fastertransformer32add_QKV_bias_rebuild_padding_ia3IfEEvPKT_S3_S3_S3_S3_S3_PS1_S4_S4_PKiS3_S3_iiiiS6_,@"STO_CUDA_ENTRY STV_DEFAULT"
_ZN17fastertransformer32add_QKV_bias_rebuild_padding_ia3IfEEvPKT_S3_S3_S3_S3_S3_PS1_S4_S4_PKiS3_S3_iiiiS6_:
.text._ZN17fastertransformer32add_QKV_bias_rebuild_padding_ia3IfEEvPKT_S3_S3_S3_S3_S3_PS1_S4_S4_PKiS3_S3_iiiiS6_:
[----:B------:R-:W-:Y:S02]  /*0000*/  IMAD.MOV.U32 R1, RZ, RZ, c[0x0][0x28] ;  /* 0x00000a00ff017624 */ /* 0x000fe400078e00ff */
[----:B------:R-:W0:Y:S01]  /*0010*/  S2R R15, SR_CTAID.X ;  /* 0x00000000000f7919 */ /* 0x000e220000002500 */
[----:B------:R-:W-:Y:S01]  /*0020*/  IMAD.MOV.U32 R3, RZ, RZ, 0x4 ;  /* 0x00000004ff037424 */ /* 0x000fe200078e00ff */
[----:B------:R-:W-:Y:S01]  /*0030*/  ULDC.64 UR6, c[0x0][0x118] ;  /* 0x0000460000067ab9 */ /* 0x000fe20000000a00 */
[----:B------:R-:W-:Y:S01]  /*0040*/  IABS R2, c[0x0][0x1c4] ;  /* 0x0000710000027a13 */ /* 0x000fe20000000000 */
[----:B------:R-:W1:Y:S01]  /*0050*/  S2R R17, SR_TID.X ;  /* 0x0000000000117919 */ /* 0x000e620000002100 */
[----:B------:R-:W-:Y:S01]  /*0060*/  ISETP.NE.AND P3, PT, RZ, c[0x0][0x1c4], PT ;  /* 0x00007100ff007a0c */ /* 0x000fe20003f65270 */
[----:B------:R-:W-:Y:S01]  /*0070*/  ULDC.64 UR4, c[0x0][0x1c8] ;  /* 0x0000720000047ab9 */ /* 0x000fe20000000a00 */
[----:B0-----:R-:W-:-:S06]  /*0080*/  IMAD.WIDE R4, R15, R3, c[0x0][0x1d0] ;  /* 0x000074000f047625 */ /* 0x001fcc00078e0203 */
[----:B------:R-:W2:Y:S01]  /*0090*/  LDG.E R4, [R4.64] ;  /* 0x0000000604047981 */ /* 0x000ea2000c1e1900 */
[----:B------:R-:W0:Y:S01]  /*00a0*/  I2F.RP R0, R2 ;  /* 0x0000000200007306 */ /* 0x000e220000209400 */
[----:B------:R-:W-:-:S07]  /*00b0*/  IMAD.MOV.U32 R16, RZ, RZ, RZ ;  /* 0x000000ffff107224 */ /* 0x000fce00078e00ff */
[----:B0-----:R-:W0:Y:S02]  /*00c0*/  MUFU.RCP R0, R0 ;  /* 0x0000000000007308 */ /* 0x001e240000001000 */
[----:B0-----:R-:W-:-:S06]  /*00d0*/  IADD3 R6, R0, 0xffffffe, RZ ;  /* 0x0ffffffe00067810 */ /* 0x001fcc0007ffe0ff */
[----:B------:R0:W3:Y:S02]  /*00e0*/  F2I.FTZ.U32.TRUNC.NTZ R7, R6 ;  /* 0x0000000600077305 */ /* 0x0000e4000021f000 */
[----:B0-----:R-:W-:Y:S02]  /*00f0*/  IMAD.MOV.U32 R6, RZ, RZ, RZ ;  /* 0x000000ffff067224 */ /* 0x001fe400078e00ff */
[----:B---3--:R-:W-:-:S04]  /*0100*/  IMAD.MOV R9, RZ, RZ, -R7 ;  /* 0x000000ffff097224 */ /* 0x008fc800078e0a07 */
[----:B------:R-:W-:-:S04]  /*0110*/  IMAD R9, R9, R2, RZ ;  /* 0x0000000209097224 */ /* 0x000fc800078e02ff */
[----:B------:R-:W-:Y:S01]  /*0120*/  IMAD.HI.U32 R7, R7, R9, R6 ;  /* 0x0000000907077227 */ /* 0x000fe200078e0006 */
[----:B------:R-:W-:Y:S01]  /*0130*/  LOP3.LUT R6, RZ, c[0x0][0x1c4], RZ, 0x33, !PT ;  /* 0x00007100ff067a12 */ /* 0x000fe200078e33ff */
[----:B------:R-:W-:Y:S02]  /*0140*/  UIMAD UR4, UR5, UR4, URZ ;  /* 0x00000004050472a4 */ /* 0x000fe4000f8e023f */
[----:B--2---:R-:W-:-:S05]  /*0150*/  IMAD.IADD R8, R4, 0x1, R15 ;  /* 0x0000000104087824 */ /* 0x004fca00078e020f */
[----:B------:R-:W-:-:S05]  /*0160*/  IABS R4, R8 ;  /* 0x0000000800047213 */ /* 0x000fca0000000000 */
[----:B------:R-:W-:-:S04]  /*0170*/  IMAD.MOV.U32 R9, RZ, RZ, R4 ;  /* 0x000000ffff097224 */ /* 0x000fc800078e0004 */
[----:B------:R-:W-:-:S04]  /*0180*/  IMAD.HI.U32 R7, R7, R9, RZ ;  /* 0x0000000907077227 */ /* 0x000fc800078e00ff */
[----:B------:R-:W-:-:S04]  /*0190*/  IMAD.MOV R0, RZ, RZ, -R7 ;  /* 0x000000ffff007224 */ /* 0x000fc800078e0a07 */
[----:B------:R-:W-:Y:S01]  /*01a0*/  IMAD R9, R2, R0, R9 ;  /* 0x0000000002097224 */ /* 0x000fe200078e0209 */
[----:B------:R-:W-:-:S04]  /*01b0*/  LOP3.LUT R0, R8, c[0x0][0x1c4], RZ, 0x3c, !PT ;  /* 0x0000710008007a12 */ /* 0x000fc800078e3cff */
[----:B------:R-:W-:Y:S02]  /*01c0*/  ISETP.GT.U32.AND P0, PT, R2, R9, PT ;  /* 0x000000090200720c */ /* 0x000fe40003f04070 */
[----:B------:R-:W-:-:S11]  /*01d0*/  ISETP.GE.AND P1, PT, R0, RZ, PT ;  /* 0x000000ff0000720c */ /* 0x000fd60003f26270 */
[----:B------:R-:W-:Y:S01]  /*01e0*/  @!P0 IMAD.IADD R9, R9, 0x1, -R2 ;  /* 0x0000000109098824 */ /* 0x000fe200078e0a02 */
[----:B------:R-:W-:Y:S02]  /*01f0*/  @!P0 IADD3 R7, R7, 0x1, RZ ;  /* 0x0000000107078810 */ /* 0x000fe40007ffe0ff */
[----:B------:R-:W-:Y:S02]  /*0200*/  ISETP.NE.U32.AND P0, PT, RZ, c[0x0][0x1a8], PT ;  /* 0x00006a00ff007a0c */ /* 0x000fe40003f05070 */
[----:B------:R-:W-:Y:S02]  /*0210*/  ISETP.GE.U32.AND P2, PT, R9, R2, PT ;  /* 0x000000020900720c */ /* 0x000fe40003f46070 */
[----:B------:R-:W-:-:S11]  /*0220*/  ISETP.NE.AND.EX P0, PT, RZ, c[0x0][0x1ac], PT, P0 ;  /* 0x00006b00ff007a0c */ /* 0x000fd60003f05300 */
[----:B------:R-:W-:-:S05]  /*0230*/  @P2 IADD3 R7, R7, 0x1, RZ ;  /* 0x0000000107072810 */ /* 0x000fca0007ffe0ff */
[----:B------:R-:W-:-:S05]  /*0240*/  @!P1 IMAD.MOV R7, RZ, RZ, -R7 ;  /* 0x000000ffff079224 */ /* 0x000fca00078e0a07 */
[----:B------:R-:W-:-:S05]  /*0250*/  SEL R0, R6, R7, !P3 ;  /* 0x0000000706007207 */ /* 0x000fca0005800000 */
[----:B------:R-:W-:-:S05]  /*0260*/  @P0 IMAD.WIDE R4, R0, R3, c[0x0][0x1a8] ;  /* 0x00006a0000040625 */ /* 0x000fca00078e0203 */
[----:B------:R0:W5:Y:S01]  /*0270*/  @P0 LDG.E R16, [R4.64] ;  /* 0x0000000604100981 */ /* 0x000162000c1e1900 */
[----:B-1----:R-:W-:-:S13]  /*0280*/  ISETP.GE.AND P0, PT, R17, UR4, PT ;  /* 0x0000000411007c0c */ /* 0x002fda000bf06270 */
[----:B------:R-:W-:Y:S05]  /*0290*/  @P0 EXIT ;  /* 0x000000000000094d */ /* 0x000fea0003800000 */
[----:B0-----:R-:W-:Y:S01]  /*02a0*/  IABS R12, c[0x0][0x1cc] ;  /* 0x00007300000c7a13 */ /* 0x001fe20000000000 */
[----:B------:R-:W-:Y:S01]  /*02b0*/  IMAD R15, R15, UR4, RZ ;  /* 0x000000040f0f7c24 */ /* 0x000fe2000f8e02ff */
[----:B------:R-:W-:Y:S01]  /*02c0*/  ISETP.GE.AND P4, PT, R8, RZ, PT ;  /* 0x000000ff0800720c */ /* 0x000fe20003f86270 */
[----:B-----5:R-:W-:Y:S01]  /*02d0*/  IMAD R16, R16, UR4, RZ ;  /* 0x0000000410107c24 */ /* 0x020fe2000f8e02ff */
[----:B------:R-:W0:Y:S01]  /*02e0*/  I2F.RP R4, R12 ;  /* 0x0000000c00047306 */ /* 0x000e220000209400 */
[-C--:B------:R-:W-:Y:S01]  /*02f0*/  ISETP.GT.U32.AND P1, PT, R2, R9.reuse, PT ;  /* 0x000000090200720c */ /* 0x080fe20003f24070 */
[----:B------:R-:W-:Y:S01]  /*0300*/  IMAD.IADD R2, R9, 0x1, -R2 ;  /* 0x0000000109027824 */ /* 0x000fe200078e0a02 */
[----:B------:R-:W-:Y:S02]  /*0310*/  ISETP.NE.U32.AND P0, PT, RZ, c[0x0][0x1a8], PT ;  /* 0x00006a00ff007a0c */ /* 0x000fe40003f05070 */
[----:B------:R-:W-:Y:S02]  /*0320*/  ISETP.NE.U32.AND P2, PT, RZ, c[0x0][0x1b8], PT ;  /* 0x00006e00ff007a0c */ /* 0x000fe40003f45070 */
[----:B------:R-:W-:Y:S01]  /*0330*/  SEL R9, R2, R9, !P1 ;  /* 0x0000000902097207 */ /* 0x000fe20004800000 */
[----:B------:R-:W-:Y:S01]  /*0340*/  IMAD.MOV.U32 R2, RZ, RZ, RZ ;  /* 0x000000ffff027224 */ /* 0x000fe200078e00ff */
[----:B------:R-:W-:-:S02]  /*0350*/  ISETP.NE.AND.EX P0, PT, RZ, c[0x0][0x1ac], PT, P0 ;  /* 0x00006b00ff007a0c */ /* 0x000fc40003f05300 */
[----:B------:R-:W-:Y:S01]  /*0360*/  ISETP.NE.U32.AND P1, PT, RZ, c[0x0][0x1b0], PT ;  /* 0x00006c00ff007a0c */ /* 0x000fe20003f25070 */
[----:B------:R-:W-:Y:S01]  /*0370*/  @!P4 IMAD.MOV R9, RZ, RZ, -R9 ;  /* 0x000000ffff09c224 */ /* 0x000fe200078e0a09 */
[----:B------:R-:W-:Y:S02]  /*0380*/  ISETP.NE.AND.EX P2, PT, RZ, c[0x0][0x1bc], P0, P2 ;  /* 0x00006f00ff007a0c */ /* 0x000fe40000745320 */
[----:B------:R-:W-:Y:S01]  /*0390*/  ISETP.NE.AND.EX P1, PT, RZ, c[0x0][0x1b4], P0, P1 ;  /* 0x00006d00ff007a0c */ /* 0x000fe20000725310 */
[----:B0-----:R-:W0:Y:S01]  /*03a0*/  MUFU.RCP R4, R4 ;  /* 0x0000000400047308 */ /* 0x001e220000001000 */
[----:B------:R-:W-:Y:S02]  /*03b0*/  SEL R13, R6, R9, !P3 ;  /* 0x00000009060d7207 */ /* 0x000fe40005800000 */
[----:B0-----:R-:W-:-:S06]  /*03c0*/  IADD3 R3, R4, 0xffffffe, RZ ;  /* 0x0ffffffe04037810 */ /* 0x001fcc0007ffe0ff */
[----:B------:R-:W0:Y:S02]  /*03d0*/  F2I.FTZ.U32.TRUNC.NTZ R3, R3 ;  /* 0x0000000300037305 */ /* 0x000e24000021f000 */
[----:B0-----:R-:W-:-:S04]  /*03e0*/  IMAD.MOV R5, RZ, RZ, -R3 ;  /* 0x000000ffff057224 */ /* 0x001fc800078e0a03 */
[----:B------:R-:W-:-:S04]  /*03f0*/  IMAD R5, R5, R12, RZ ;  /* 0x0000000c05057224 */ /* 0x000fc800078e02ff */
[----:B------:R-:W-:-:S04]  /*0400*/  IMAD.HI.U32 R14, R3, R5, R2 ;  /* 0x00000005030e7227 */ /* 0x000fc800078e0002 */
.L_x_133:
[----:B------:R-:W-:Y:S02]  /*0410*/  IMAD.MOV.U32 R20, RZ, RZ, 0x4 ;  /* 0x00000004ff147424 */ /* 0x000fe400078e00ff */
[----:B------:R-:W-:Y:S02]  /*0420*/  IMAD.IADD R11, R15, 0x1, R17 ;  /* 0x000000010f0b7824 */ /* 0x000fe400078e0211 */
[----:B------:R-:W-:-:S04]  /*0430*/  IMAD.WIDE R4, R17, R20, c[0x0][0x168] ;  /* 0x00005a0011047625 */ /* 0x000fc800078e0214 */
[----:B0-----:R-:W-:Y:S02]  /*0440*/  IMAD.WIDE R2, R11, R20, c[0x0][0x160] ;  /* 0x000058000b027625 */ /* 0x001fe400078e0214 */
[----:B------:R0:W2:Y:S04]  /*0450*/  LDG.E.CONSTANT R5, [R4.64] ;  /* 0x0000000604057981 */ /* 0x0000a8000c1e9900 */
[----:B------:R1:W2:Y:S01]  /*0460*/  LDG.E.CONSTANT R8, [R2.64] ;  /* 0x0000000602087981 */ /* 0x0002a2000c1e9900 */
[----:B------:R-:W-:Y:S02]  /*0470*/  IABS R7, R17 ;  /* 0x0000001100077213 */ /* 0x000fe40000000000 */
[----:B------:R-:W-:-:S03]  /*0480*/  IABS R18, c[0x0][0x1cc] ;  /* 0x0000730000127a13 */ /* 0x000fc60000000000 */
[----:B------:R-:W-:-:S04]  /*0490*/  IMAD.HI.U32 R6, R14, R7, RZ ;  /* 0x000000070e067227 */ /* 0x000fc800078e00ff */
[----:B------:R-:W-:-:S04]  /*04a0*/  IMAD.MOV R10, RZ, RZ, -R6 ;  /* 0x000000ffff0a7224 */ /* 0x000fc800078e0a06 */
[----:B------:R-:W-:-:S05]  /*04b0*/  IMAD R7, R18, R10, R7 ;  /* 0x0000000a12077224 */ /* 0x000fca00078e0207 */
[----:B------:R-:W-:Y:S02]  /*04c0*/  ISETP.GT.U32.AND P4, PT, R12, R7, PT ;  /* 0x000000070c00720c */ /* 0x000fe40003f84070 */
[----:B-1----:R-:W-:-:S11]  /*04d0*/  LOP3.LUT R2, R17, c[0x0][0x1cc], RZ, 0x3c, !PT ;  /* 0x0000730011027a12 */ /* 0x002fd600078e3cff */
[----:B------:R-:W-:-:S05]  /*04e0*/  @!P4 IMAD.IADD R7, R7, 0x1, -R18 ;  /* 0x000000010707c824 */ /* 0x000fca00078e0a12 */
[----:B------:R-:W-:Y:S02]  /*04f0*/  ISETP.GE.U32.AND P0, PT, R7, R12, PT ;  /* 0x0000000c0700720c */ /* 0x000fe40003f06070 */
[----:B------:R-:W-:Y:S02]  /*0500*/  ISETP.GE.AND P3, PT, R2, RZ, PT ;  /* 0x000000ff0200720c */ /* 0x000fe40003f66270 */
[----:B------:R-:W-:Y:S02]  /*0510*/  @!P4 IADD3 R6, R6, 0x1, RZ ;  /* 0x000000010606c810 */ /* 0x000fe40007ffe0ff */
[----:B------:R-:W-:-:S07]  /*0520*/  ISETP.NE.AND P4, PT, RZ, c[0x0][0x1cc], PT ;  /* 0x00007300ff007a0c */ /* 0x000fce0003f85270 */
[----:B------:R-:W-:-:S05]  /*0530*/  @P0 IADD3 R6, R6, 0x1, RZ ;  /* 0x0000000106060810 */ /* 0x000fca0007ffe0ff */
[----:B------:R-:W-:Y:S01]  /*0540*/  @!P3 IMAD.MOV R6, RZ, RZ, -R6 ;  /* 0x000000ffff06b224 */ /* 0x000fe200078e0a06 */
[----:B------:R-:W-:-:S05]  /*0550*/  @!P4 LOP3.LUT R6, RZ, c[0x0][0x1cc], RZ, 0x33, !PT ;  /* 0x00007300ff06ca12 */ /* 0x000fca00078e33ff */
[--C-:B------:R-:W-:Y:S02]  /*0560*/  IMAD R2, R0, c[0x0][0x1c8], R6.reuse ;  /* 0x0000720000027a24 */ /* 0x100fe400078e0206 */
[----:B------:R-:W-:Y:S02]  /*0570*/  IMAD.MOV R6, RZ, RZ, -R6 ;  /* 0x000000ffff067224 */ /* 0x000fe400078e0a06 */
[----:B------:R-:W-:Y:S02]  /*0580*/  IMAD R2, R2, c[0x0][0x1c4], R13 ;  /* 0x0000710002027a24 */ /* 0x000fe400078e020d */
[--C-:B------:R-:W-:Y:S01]  /*0590*/  IMAD R3, R6, c[0x0][0x1cc], R17.reuse ;  /* 0x0000730006037a24 */ /* 0x100fe200078e0211 */
[----:B------:R-:W-:Y:S01]  /*05a0*/  SHF.R.S32.HI R18, RZ, 0x1f, R17 ;  /* 0x0000001fff127819 */ /* 0x000fe20000011411 */
[----:B------:R-:W-:Y:S02]  /*05b0*/  IMAD.SHL.U32 R19, R17, 0x4, RZ ;  /* 0x0000000411137824 */ /* 0x000fe400078e00ff */
[----:B------:R-:W-:-:S02]  /*05c0*/  IMAD R23, R2, c[0x0][0x1cc], R3 ;  /* 0x0000730002177a24 */ /* 0x000fc400078e0203 */
[----:B------:R-:W-:Y:S01]  /*05d0*/  @P1 IMAD.IADD R9, R16, 0x1, R17 ;  /* 0x0000000110091824 */ /* 0x000fe200078e0211 */
[----:B------:R-:W-:Y:S01]  /*05e0*/  SHF.L.U64.HI R18, R17, 0x2, R18 ;  /* 0x0000000211127819 */ /* 0x000fe20000010212 */
[----:B------:R-:W-:Y:S01]  /*05f0*/  IMAD.WIDE R6, R23, R20, c[0x0][0x190] ;  /* 0x0000640017067625 */ /* 0x000fe200078e0214 */
[----:B0-----:R-:W-:-:S03]  /*0600*/  IADD3 R4, P0, R19, c[0x0][0x178], RZ ;  /* 0x00005e0013047a10 */ /* 0x001fc60007f1e0ff */
[----:B------:R-:W-:-:S05]  /*0610*/  IMAD.WIDE R2, R11, R20, c[0x0][0x170] ;  /* 0x00005c000b027625 */ /* 0x000fca00078e0214 */
[----:B------:R0:W3:Y:S01]  /*0620*/  LDG.E.CONSTANT R21, [R2.64] ;  /* 0x0000000602157981 */ /* 0x0000e2000c1e9900 */
[----:B--2---:R-:W-:Y:S02]  /*0630*/  FADD.FTZ R25, R8, R5 ;  /* 0x0000000508197221 */ /* 0x004fe40000010000 */
[----:B------:R-:W-:Y:S01]  /*0640*/  @P1 IMAD.WIDE R8, R9, R20, c[0x0][0x1b0] ;  /* 0x00006c0009081625 */ /* 0x000fe200078e0214 */
[----:B------:R-:W-:Y:S02]  /*0650*/  IADD3.X R5, R18, c[0x0][0x17c], RZ, P0, !PT ;  /* 0x00005f0012057a10 */ /* 0x000fe400007fe4ff */
[----:B------:R1:W-:Y:S04]  /*0660*/  STG.E [R6.64], R25 ;  /* 0x0000001906007986 */ /* 0x0003e8000c101906 */
[----:B------:R-:W3:Y:S04]  /*0670*/  @P1 LDG.E R8, [R8.64] ;  /* 0x0000000608081981 */ /* 0x000ee8000c1e1900 */
[----:B------:R-:W2:Y:S01]  /*0680*/  LDG.E.CONSTANT R4, [R4.64] ;  /* 0x0000000604047981 */ /* 0x000ea2000c1e9900 */
[----:B------:R-:W-:-:S04]  /*0690*/  SHF.R.S32.HI R22, RZ, 0x1f, R23 ;  /* 0x0000001fff167819 */ /* 0x000fc80000011417 */
[C---:B------:R-:W-:Y:S01]  /*06a0*/  SHF.L.U64.HI R22, R23.reuse, 0x2, R22 ;  /* 0x0000000217167819 */ /* 0x040fe20000010216 */
[----:B------:R-:W-:Y:S01]  /*06b0*/  IMAD.SHL.U32 R23, R23, 0x4, RZ ;  /* 0x0000000417177824 */ /* 0x000fe200078e00ff */
[----:B------:R-:W-:Y:S01]  /*06c0*/  SHF.R.S32.HI R24, RZ, 0x1f, R11 ;  /* 0x0000001fff187819 */ /* 0x000fe2000001140b */
[----:B------:R-:W-:Y:S01]  /*06d0*/  @P2 IMAD.IADD R27, R16, 0x1, R17 ;  /* 0x00000001101b2824 */ /* 0x000fe200078e0211 */
[----:B------:R-:W-:Y:S02]  /*06e0*/  LEA R10, P3, R11, c[0x0][0x180], 0x2 ;  /* 0x000060000b0a7a11 */ /* 0x000fe400078610ff */
[----:B0-----:R-:W-:Y:S02]  /*06f0*/  IADD3 R2, P0, R23, c[0x0][0x198], RZ ;  /* 0x0000660017027a10 */ /* 0x001fe40007f1e0ff */
[----:B------:R-:W-:Y:S02]  /*0700*/  LEA.HI.X R11, R11, c[0x0][0x184], R24, 0x2, P3 ;  /* 0x000061000b0b7a11 */ /* 0x000fe400018f1418 */
[----:B------:R-:W-:Y:S01]  /*0710*/  IADD3.X R3, R22, c[0x0][0x19c], RZ, P0, !PT ;  /* 0x0000670016037a10 */ /* 0x000fe200007fe4ff */
[----:B---3--:R-:W-:-:S02]  /*0720*/  @P1 FMUL.FTZ R21, R21, R8 ;  /* 0x0000000815151220 */ /* 0x008fc40000410000 */
[----:B------:R-:W3:Y:S02]  /*0730*/  LDG.E.CONSTANT R8, [R10.64] ;  /* 0x000000060a087981 */ /* 0x000ee4000c1e9900 */
[----:B--2---:R-:W-:Y:S01]  /*0740*/  FADD.FTZ R9, R4, R21 ;  /* 0x0000001504097221 */ /* 0x004fe20000010000 */
[----:B------:R-:W-:Y:S01]  /*0750*/  IADD3 R4, P3, R19, c[0x0][0x188], RZ ;  /* 0x0000620013047a10 */ /* 0x000fe20007f7e0ff */
[----:B------:R-:W-:-:S03]  /*0760*/  @P2 IMAD.WIDE R20, R27, R20, c[0x0][0x1b8] ;  /* 0x00006e001b142625 */ /* 0x000fc600078e0214 */
[----:B------:R-:W-:Y:S01]  /*0770*/  IADD3.X R5, R18, c[0x0][0x18c], RZ, P3, !PT ;  /* 0x0000630012057a10 */ /* 0x000fe20001ffe4ff */
[----:B------:R0:W-:Y:S04]  /*0780*/  STG.E [R2.64], R9 ;  /* 0x0000000902007986 */ /* 0x0001e8000c101906 */
[----:B------:R-:W3:Y:S04]  /*0790*/  @P2 LDG.E R21, [R20.64] ;  /* 0x0000000614152981 */ /* 0x000ee8000c1e1900 */
[----:B------:R-:W2:Y:S01]  /*07a0*/  LDG.E.CONSTANT R5, [R4.64] ;  /* 0x0000000604057981 */ /* 0x000ea2000c1e9900 */
[----:B-1----:R-:W-:-:S04]  /*07b0*/  IADD3 R6, P0, R23, c[0x0][0x1a0], RZ ;  /* 0x0000680017067a10 */ /* 0x002fc80007f1e0ff */
[----:B------:R-:W-:Y:S02]  /*07c0*/  IADD3.X R7, R22, c[0x0][0x1a4], RZ, P0, !PT ;  /* 0x0000690016077a10 */ /* 0x000fe400007fe4ff */
[----:B------:R-:W-:-:S04]  /*07d0*/  IADD3 R17, R17, c[0x0][0x0], RZ ;  /* 0x0000000011117a10 */ /* 0x000fc80007ffe0ff */
[----:B------:R-:W-:Y:S01]  /*07e0*/  ISETP.GE.AND P0, PT, R17, UR4, PT ;  /* 0x0000000411007c0c */ /* 0x000fe2000bf06270 */
[----:B---3--:R-:W-:-:S04]  /*07f0*/  @P2 FMUL.FTZ R8, R8, R21 ;  /* 0x0000001508082220 */ /* 0x008fc80000410000 */
[----:B--2---:R-:W-:-:S05]  /*0800*/  FADD.FTZ R19, R5, R8 ;  /* 0x0000000805137221 */ /* 0x004fca0000010000 */
[----:B------:R0:W-:Y:S03]  /*0810*/  STG.E [R6.64], R19 ;  /* 0x0000001306007986 */ /* 0x0001e6000c101906 */
[----:B------:R-:W-:Y:S05]  /*0820*/  @!P0 BRA `(.L_x_133) ;  /* 0xfffffbe000008947 */ /* 0x000fea000383ffff */
[----:B------:R-:W-:Y:S05]  /*0830*/  EXIT ;  /* 0x000000000000794d */ /* 0x000fea0003800000 */
.L_x_134:
        /* <DEDUP_REMOVED lines=12> */
.L_x_547:


//--------------------- .text._ZN17fastertransformer32add_QKV_bias_rebuild_padding_ia3I7__half2EEvPKT_S4_S4_S4_S4_S4_PS2_S5_S5_PKiS4_S4_iiiiS7_ --------------------------
	.section	.text._ZN17fastertransformer32add_QKV_bias_rebuild_padding_ia3I7__half2EEvPKT_S4_S4_S4_S4_S4_PS2_S5_S5_PKiS4_S4_iiiiS7_,"ax",@progbits
	.sectioninfo	@"SHI_REGISTERS=32"
	.align	128
        .global         _ZN17fastertransformer32add_QKV_bias_rebuild_padding_ia3I7__half2EEvPKT_S4_S4_S4_S4_S4_PS2_S5_S5_PKiS4_S4_iiiiS7_
        .type           _ZN17fastertransformer32add_QKV_bias_rebuild_padding_ia3I7__half2EEvPKT_S4_S4_S4_S4_S4_PS2_S5_S5_PKiS4_S4_iiiiS7_,@function
        .size           _ZN17fastertransformer32add_QKV_bias_rebuild_padding_ia3I7__half2EEvPKT_S4_S4_S4_S4_S4_PS2_S5_S5_PKiS4_S4_iiiiS7_,(.L_x_548 - _ZN17fastertransformer32add_QKV_bias_rebuild_padding_ia3I7__half2EEvPKT_S4_S4_S4_S4_S4_PS2_S5_S5_PKiS4_S4_iiiiS7_)
        .other          _ZN17fastertransformer32add_QKV_bias_rebuild_padding_ia3I7__half2EEvPKT_S4_S4_S4_S4_S4_PS2_S5_S5_PKiS4_S4_iiiiS7_,@"STO_CUDA_ENTRY STV_DEFAULT"
_ZN17fastertransformer32add_QKV_bias_rebuild_padding_ia3I7__half2EEvPKT_S4_S4_S4_S4_S4_PS2_S5_S5_PKiS4_S4_iiiiS7_:
.text._ZN17fastertransformer32add_QKV_bias_rebuild_padding_ia3I7__half2EEvPKT_S4_S4_S4_S4_S4_PS2_S5_S5_PKiS4_S4_iiiiS7_:
        /* <DEDUP_REMOVED lines=13> */
[----:B0-----:R-:W-:Y:S01]  /*00d0*/  IMAD.MOV.U32 R4, RZ, RZ, RZ ;  /* 0x000000ffff047224 */ /* 0x001fe200078e00ff */
[----:B-1----:R-:W-:-:S05]  /*00e0*/  IADD3 R8, RZ, -R5, RZ ;  /* 0x80000005ff087210 */ /* 0x002fca0007ffe0ff */
[----:B------:R-:W-:-:S04]  /*00f0*/  IMAD R13, R8, R11, RZ ;  /* 0x0000000b080d7224 */ /* 0x000fc800078e02ff */
[----:B------:R-:W-:Y:S01]  /*0100*/  IMAD.HI.U32 R5, R5, R13, R4 ;  /* 0x0000000d05057227 */ /* 0x000fe200078e0004 */
[----:B------:R-:W-:-:S03]  /*0110*/  UIMAD UR4, UR5, UR4, URZ ;  /* 0x00000004050472a4 */ /* 0x000fc6000f8e023f */
[----:B--2---:R-:W-:-:S05]  /*0120*/  IMAD.IADD R6, R3, 0x1, R0 ;  /* 0x0000000103067824 */ /* 0x004fca00078e0200 */
[----:B------:R-:W-:-:S05]  /*0130*/  IABS R2, R6 ;  /* 0x0000000600027213 */ /* 0x000fca0000000000 */
[----:B------:R-:W-:Y:S01]  /*0140*/  IMAD.HI.U32 R4, R5, R2, RZ ;  /* 0x0000000205047227 */ /* 0x000fe200078e00ff */
[----:B------:R-:W-:-:S04]  /*0150*/  HFMA2.MMA R5, -RZ, RZ, 0, 0 ;  /* 0x00000000ff057435 */ /* 0x000fc800000001ff */
        /* <DEDUP_REMOVED lines=15> */
[----:B------:R-:W-:Y:S02]  /*0250*/  ISETP.NE.U32.AND P0, PT, RZ, c[0x0][0x1a8], PT ;  /* 0x00006a00ff007a0c */ /* 0x000fe40003f05070 */
[----:B------:R-:W-:Y:S02]  /*0260*/  ISETP.NE.U32.AND P1, PT, RZ, c[0x0][0x1b8], PT ;  /* 0x00006e00ff007a0c */ /* 0x000fe40003f25070 */
[----:B------:R-:W-:Y:S01]  /*0270*/  ISETP.NE.AND.EX P0, PT, RZ, c[0x0][0x1ac], PT, P0 ;  /* 0x00006b00ff007a0c */ /* 0x000fe20003f05300 */
[----:B0-----:R-:W0:Y:S02]  /*0280*/  S2R R3, SR_TID.X ;  /* 0x0000000000037919 */ /* 0x001e240000002100 */
[----:B0-----:R-:W-:-:S13]  /*0290*/  ISETP.GE.AND P2, PT, R3, UR4, PT ;  /* 0x0000000403007c0c */ /* 0x001fda000bf46270 */
[----:B------:R-:W-:Y:S05]  /*02a0*/  @P2 EXIT ;  /* 0x000000000000294d */ /* 0x000fea0003800000 */
[----:B------:R-:W-:Y:S01]  /*02b0*/  ISETP.NE.U32.AND P2, PT, RZ, c[0x0][0x1b0], PT ;  /* 0x00006c00ff007a0c */ /* 0x000fe20003f45070 */
[----:B------:R-:W-:Y:S01]  /*02c0*/  IMAD.MOV R7, RZ, RZ, -R4 ;  /* 0x000000ffff077224 */ /* 0x000fe200078e0a04 */
[----:B------:R-:W-:Y:S01]  /*02d0*/  ISETP.NE.AND.EX P1, PT, RZ, c[0x0][0x1bc], P0, P1 ;  /* 0x00006f00ff007a0c */ /* 0x000fe20000725310 */
[----:B------:R-:W-:Y:S01]  /*02e0*/  IMAD R0, R0, UR4, RZ ;  /* 0x0000000400007c24 */ /* 0x000fe2000f8e02ff */
[----:B------:R-:W-:Y:S01]  /*02f0*/  ISETP.NE.AND.EX P2, PT, RZ, c[0x0][0x1b4], PT, P2 ;  /* 0x00006d00ff007a0c */ /* 0x000fe20003f45320 */
[----:B------:R-:W-:Y:S02]  /*0300*/  IMAD R2, R7, c[0x0][0x1c4], R6 ;  /* 0x0000710007027a24 */ /* 0x000fe400078e0206 */
[----:B-----5:R-:W-:-:S10]  /*0310*/  IMAD R6, R5, UR4, RZ ;  /* 0x0000000405067c24 */ /* 0x020fd4000f8e02ff */
[----:B------:R-:W-:Y:S05]  /*0320*/  @P0 BRA P2, `(.L_x_135) ;  /* 0x0000076000000947 */ /* 0x000fea0001000000 */
[----:B------:R-:W-:Y:S05]  /*0330*/  @P1 BRA `(.L_x_136) ;  /* 0x0000039000001947 */ /* 0x000fea0003800000 */
[----:B------:R-:W-:Y:S02]  /*0340*/  IABS R14, c[0x0][0x1cc] ;  /* 0x00007300000e7a13 */ /* 0x000fe40000000000 */
[----:B------:R-:W-:Y:S02]  /*0350*/  ISETP.NE.AND P0, PT, RZ, c[0x0][0x1cc], PT ;  /* 0x00007300ff007a0c */ /* 0x000fe40003f05270 */
[----:B------:R-:W0:Y:S01]  /*0360*/  I2F.RP R8, R14 ;  /* 0x0000000e00087306 */ /* 0x000e220000209400 */
[----:B------:R-:W-:-:S07]  /*0370*/  LOP3.LUT R15, RZ, c[0x0][0x1cc], RZ, 0x33, !PT ;  /* 0x00007300ff0f7a12 */ /* 0x000fce00078e33ff */
[----:B0-----:R-:W0:Y:S02]  /*0380*/  MUFU.RCP R8, R8 ;  /* 0x0000000800087308 */ /* 0x001e240000001000 */
[----:B0-----:R-:W-:-:S06]  /*0390*/  IADD3 R6, R8, 0xffffffe, RZ ;  /* 0x0ffffffe08067810 */ /* 0x001fcc0007ffe0ff */
[----:B------:R0:W1:Y:S02]  /*03a0*/  F2I.FTZ.U32.TRUNC.NTZ R7, R6 ;  /* 0x0000000600077305 */ /* 0x000064000021f000 */
[----:B0-----:R-:W-:Y:S01]  /*03b0*/  MOV R6, RZ ;  /* 0x000000ff00067202 */ /* 0x001fe20000000f00 */
[----:B-1----:R-:W-:-:S04]  /*03c0*/  IMAD.MOV R5, RZ, RZ, -R7 ;  /* 0x000000ffff057224 */ /* 0x002fc800078e0a07 */
[----:B------:R-:W-:-:S04]  /*03d0*/  IMAD R5, R5, R14, RZ ;  /* 0x0000000e05057224 */ /* 0x000fc800078e02ff */
[----:B------:R-:W-:-:S04]  /*03e0*/  IMAD.HI.U32 R5, R7, R5, R6 ;  /* 0x0000000507057227 */ /* 0x000fc800078e0006 */
.L_x_137:
[----:B0-----:R-:W-:Y:S02]  /*03f0*/  IMAD.IADD R9, R0, 0x1, R3 ;  /* 0x0000000100097824 */ /* 0x001fe400078e0203 */
[----:B------:R-:W-:-:S04]  /*0400*/  IMAD.MOV.U32 R16, RZ, RZ, 0x4 ;  /* 0x00000004ff107424 */ /* 0x000fc800078e00ff */
[----:B------:R-:W-:-:S04]  /*0410*/  IMAD.WIDE R20, R9, R16, c[0x0][0x160] ;  /* 0x0000580009147625 */ /* 0x000fc800078e0210 */
[-C--:B------:R-:W-:Y:S01]  /*0420*/  IMAD.WIDE R12, R9, R16.reuse, c[0x0][0x170] ;  /* 0x00005c00090c7625 */ /* 0x080fe200078e0210 */
[----:B------:R0:W2:Y:S03]  /*0430*/  LDG.E.CONSTANT R17, [R20.64] ;  /* 0x0000000614117981 */ /* 0x0000a6000c1e9900 */
[CC--:B------:R-:W-:Y:S02]  /*0440*/  IMAD.WIDE R10, R3.reuse, R16.reuse, c[0x0][0x178] ;  /* 0x00005e00030a7625 */ /* 0x0c0fe400078e0210 */
[----:B------:R1:W3:Y:S02]  /*0450*/  LDG.E.CONSTANT R12, [R12.64] ;  /* 0x000000060c0c7981 */ /* 0x0002e4000c1e9900 */
[-C--:B------:R-:W-:Y:S02]  /*0460*/  IMAD.WIDE R6, R3, R16.reuse, c[0x0][0x188] ;  /* 0x0000620003067625 */ /* 0x080fe400078e0210 */
[----:B------:R-:W3:Y:S02]  /*0470*/  LDG.E.CONSTANT R11, [R10.64] ;  /* 0x000000060a0b7981 */ /* 0x000ee4000c1e9900 */
[----:B------:R-:W-:-:S02]  /*0480*/  IMAD.WIDE R8, R9, R16, c[0x0][0x180] ;  /* 0x0000600009087625 */ /* 0x000fc400078e0210 */
[----:B------:R4:W5:Y:S02]  /*0490*/  LDG.E.CONSTANT R6, [R6.64] ;  /* 0x0000000606067981 */ /* 0x000964000c1e9900 */
[----:B------:R-:W-:Y:S02]  /*04a0*/  IMAD.WIDE R18, R3, R16, c[0x0][0x168] ;  /* 0x00005a0003127625 */ /* 0x000fe400078e0210 */
[----:B------:R0:W5:Y:S04]  /*04b0*/  LDG.E.CONSTANT R9, [R8.64] ;  /* 0x0000000608097981 */ /* 0x000168000c1e9900 */
[----:B------:R1:W2:Y:S01]  /*04c0*/  LDG.E.CONSTANT R18, [R18.64] ;  /* 0x0000000612127981 */ /* 0x0002a2000c1e9900 */
[----:B------:R-:W-:-:S05]  /*04d0*/  IABS R22, R3 ;  /* 0x0000000300167213 */ /* 0x000fca0000000000 */
[----:B0-----:R-:W-:Y:S01]  /*04e0*/  IMAD.HI.U32 R20, R5, R22, RZ ;  /* 0x0000001605147227 */ /* 0x001fe200078e00ff */
[----:B------:R-:W-:-:S04]  /*04f0*/  IABS R24, c[0x0][0x1cc] ;  /* 0x0000730000187a13 */ /* 0x000fc80000000000 */
[----:B------:R-:W-:-:S05]  /*0500*/  IADD3 R21, -R20, RZ, RZ ;  /* 0x000000ff14157210 */ /* 0x000fca0007ffe1ff */
[----:B-1----:R-:W-:-:S05]  /*0510*/  IMAD R19, R24, R21, R22 ;  /* 0x0000001518137224 */ /* 0x002fca00078e0216 */
        /* <DEDUP_REMOVED lines=8> */
[----:B------:R-:W-:-:S04]  /*05a0*/  SEL R7, R15, R20, !P0 ;  /* 0x000000140f077207 */ /* 0x000fc80004000000 */
[----:B------:R-:W-:Y:S01]  /*05b0*/  IADD3 R8, -R7, RZ, RZ ;  /* 0x000000ff07087210 */ /* 0x000fe20007ffe1ff */
[----:B------:R-:W-:-:S04]  /*05c0*/  IMAD R13, R4, c[0x0][0x1c8], R7 ;  /* 0x00007200040d7a24 */ /* 0x000fc800078e0207 */
[----:B------:R-:W-:Y:S02]  /*05d0*/  IMAD R13, R13, c[0x0][0x1c4], R2 ;  /* 0x000071000d0d7a24 */ /* 0x000fe400078e0202 */
[----:B------:R-:W-:-:S04]  /*05e0*/  IMAD R8, R8, c[0x0][0x1cc], R3 ;  /* 0x0000730008087a24 */ /* 0x000fc800078e0203 */
[----:B------:R-:W-:Y:S01]  /*05f0*/  IMAD R13, R13, c[0x0][0x1cc], R8 ;  /* 0x000073000d0d7a24 */ /* 0x000fe200078e0208 */
[----:B------:R-:W-:-:S04]  /*0600*/  IADD3 R3, R3, c[0x0][0x0], RZ ;  /* 0x0000000003037a10 */ /* 0x000fc80007ffe0ff */
[----:B------:R-:W-:Y:S01]  /*0610*/  ISETP.GE.AND P1, PT, R3, UR4, PT ;  /* 0x0000000403007c0c */ /* 0x000fe2000bf26270 */
[----:B---3--:R-:W-:Y:S01]  /*0620*/  HFMA2.MMA R11, R12, 1, 1, R11 ;  /* 0x3c003c000c0b7835 */ /* 0x008fe2000000000b */
[----:B-----5:R-:W-:Y:S01]  /*0630*/  HADD2 R21, R9, R6 ;  /* 0x0000000609157230 */ /* 0x020fe20000000000 */
[----:B------:R-:W-:Y:S01]  /*0640*/  IMAD.WIDE R6, R13, R16, c[0x0][0x190] ;  /* 0x000064000d067625 */ /* 0x000fe200078e0210 */
[----:B--2---:R-:W-:-:S03]  /*0650*/  HADD2 R19, R17, R18 ;  /* 0x0000001211137230 */ /* 0x004fc60000000000 */
[----:B------:R-:W-:-:S04]  /*0660*/  IMAD.WIDE R8, R13, R16, c[0x0][0x198] ;  /* 0x000066000d087625 */ /* 0x000fc800078e0210 */
[----:B------:R-:W-:Y:S01]  /*0670*/  IMAD.WIDE R16, R13, R16, c[0x0][0x1a0] ;  /* 0x000068000d107625 */ /* 0x000fe200078e0210 */
[----:B------:R0:W-:Y:S04]  /*0680*/  STG.E [R6.64], R19 ;  /* 0x0000001306007986 */ /* 0x0001e8000c101906 */
[----:B------:R0:W-:Y:S04]  /*0690*/  STG.E [R8.64], R11 ;  /* 0x0000000b08007986 */ /* 0x0001e8000c101906 */
[----:B------:R0:W-:Y:S01]  /*06a0*/  STG.E [R16.64], R21 ;  /* 0x0000001510007986 */ /* 0x0001e2000c101906 */
[----:B------:R-:W-:Y:S05]  /*06b0*/  @!P1 BRA `(.L_x_137) ;  /* 0xfffffd3000009947 */ /* 0x000fea000383ffff */
[----:B------:R-:W-:Y:S05]  /*06c0*/  EXIT ;  /* 0x000000000000794d */ /* 0x000fea0003800000 */
.L_x_136:
        /* <DEDUP_REMOVED lines=11> */
.L_x_138:
[----:B0-----:R-:W-:Y:S01]  /*0780*/  IADD3 R15, R0, R3, RZ ;  /* 0x00000003000f7210 */ /* 0x001fe20007ffe0ff */
[----:B------:R-:W-:-:S04]  /*0790*/  IMAD.MOV.U32 R20, RZ, RZ, 0x4 ;  /* 0x00000004ff147424 */ /* 0x000fc800078e00ff */
[----:B------:R-:W-:-:S04]  /*07a0*/  IMAD.WIDE R10, R15, R20, c[0x0][0x170] ;  /* 0x00005c000f0a7625 */ /* 0x000fc800078e0214 */
[CC--:B------:R-:W-:Y:S02]  /*07b0*/  IMAD.WIDE R8, R3.reuse, R20.reuse, c[0x0][0x178] ;  /* 0x00005e0003087625 */ /* 0x0c0fe400078e0214 */
[----:B------:R0:W2:Y:S02]  /*07c0*/  LDG.E.CONSTANT R10, [R10.64] ;  /* 0x000000060a0a7981 */ /* 0x0000a4000c1e9900 */
[-C--:B------:R-:W-:Y:S02]  /*07d0*/  IMAD.WIDE R12, R3, R20.reuse, c[0x0][0x168] ;  /* 0x00005a00030c7625 */ /* 0x080fe400078e0214 */
[----:B------:R1:W2:Y:S02]  /*07e0*/  LDG.E.CONSTANT R21, [R8.64] ;  /* 0x0000000608157981 */ /* 0x0002a4000c1e9900 */
[----:B------:R-:W-:Y:S02]  /*07f0*/  IMAD.WIDE R16, R15, R20, c[0x0][0x160] ;  /* 0x000058000f107625 */ /* 0x000fe400078e0214 */
[----:B------:R-:W3:Y:S04]  /*0800*/  LDG.E.CONSTANT R12, [R12.64] ;  /* 0x000000060c0c7981 */ /* 0x000ee8000c1e9900 */
[----:B------:R4:W3:Y:S01]  /*0810*/  LDG.E.CONSTANT R19, [R16.64] ;  /* 0x0000000610137981 */ /* 0x0008e2000c1e9900 */
[----:B------:R-:W-:-:S02]  /*0820*/  IABS R22, R3 ;  /* 0x0000000300167213 */ /* 0x000fc40000000000 */
[----:B------:R-:W-:-:S03]  /*0830*/  IABS R25, c[0x0][0x1cc] ;  /* 0x0000730000197a13 */ /* 0x000fc60000000000 */
[----:B------:R-:W-:-:S04]  /*0840*/  IMAD.HI.U32 R14, R5, R22, RZ ;  /* 0x00000016050e7227 */ /* 0x000fc800078e00ff */
[----:B------:R-:W-:-:S04]  /*0850*/  IMAD.MOV R23, RZ, RZ, -R14 ;  /* 0x000000ffff177224 */ /* 0x000fc800078e0a0e */
[----:B------:R-:W-:-:S05]  /*0860*/  IMAD R22, R25, R23, R22 ;  /* 0x0000001719167224 */ /* 0x000fca00078e0216 */
[----:B------:R-:W-:Y:S02]  /*0870*/  ISETP.GT.U32.AND P2, PT, R7, R22, PT ;  /* 0x000000160700720c */ /* 0x000fe40003f44070 */
[----:B-1----:R-:W-:-:S11]  /*0880*/  LOP3.LUT R8, R3, c[0x0][0x1cc], RZ, 0x3c, !PT ;  /* 0x0000730003087a12 */ /* 0x002fd600078e3cff */
[----:B------:R-:W-:-:S04]  /*0890*/  @!P2 IADD3 R22, R22, -R25, RZ ;  /* 0x800000191616a210 */ /* 0x000fc80007ffe0ff */
[----:B------:R-:W-:Y:S02]  /*08a0*/  ISETP.GE.U32.AND P1, PT, R22, R7, PT ;  /* 0x000000071600720c */ /* 0x000fe40003f26070 */
[----:B------:R-:W-:Y:S02]  /*08b0*/  ISETP.GE.AND P3, PT, R8, RZ, PT ;  /* 0x000000ff0800720c */ /* 0x000fe40003f66270 */
[----:B------:R-:W-:-:S09]  /*08c0*/  @!P2 IADD3 R14, R14, 0x1, RZ ;  /* 0x000000010e0ea810 */ /* 0x000fd20007ffe0ff */
[----:B------:R-:W-:-:S05]  /*08d0*/  @P1 IADD3 R14, R14, 0x1, RZ ;  /* 0x000000010e0e1810 */ /* 0x000fca0007ffe0ff */
[----:B------:R-:W-:-:S05]  /*08e0*/  @!P3 IMAD.MOV R14, RZ, RZ, -R14 ;  /* 0x000000ffff0eb224 */ /* 0x000fca00078e0a0e */
[----:B------:R-:W-:-:S05]  /*08f0*/  SEL R9, R18, R14, !P0 ;  /* 0x0000000e12097207 */ /* 0x000fca0004000000 */
[--C-:B0-----:R-:W-:Y:S02]  /*0900*/  IMAD R11, R4, c[0x0][0x1c8], R9.reuse ;  /* 0x00007200040b7a24 */ /* 0x101fe400078e0209 */
[----:B------:R-:W-:Y:S02]  /*0910*/  IMAD.MOV R8, RZ, RZ, -R9 ;  /* 0x000000ffff087224 */ /* 0x000fe400078e0a09 */
[----:B------:R-:W-:Y:S02]  /*0920*/  IMAD R11, R11, c[0x0][0x1c4], R2 ;  /* 0x000071000b0b7a24 */ /* 0x000fe400078e0202 */
[----:B------:R-:W-:Y:S01]  /*0930*/  IMAD R8, R8, c[0x0][0x1cc], R3 ;  /* 0x0000730008087a24 */ /* 0x000fe200078e0203 */
[----:B----4-:R-:W-:-:S05]  /*0940*/  IADD3 R17, R6, R3, RZ ;  /* 0x0000000306117210 */ /* 0x010fca0007ffe0ff */
[----:B------:R-:W-:Y:S01]  /*0950*/  IMAD.WIDE R16, R17, R20, c[0x0][0x1b8] ;  /* 0x00006e0011107625 */ /* 0x000fe200078e0214 */
[----:B--2---:R-:W-:-:S03]  /*0960*/  HADD2 R23, R10, R21 ;  /* 0x000000150a177230 */ /* 0x004fc60000000000 */
[----:B------:R-:W-:Y:S02]  /*0970*/  IMAD R21, R11, c[0x0][0x1cc], R8 ;  /* 0x000073000b157a24 */ /* 0x000fe400078e0208 */
[----:B------:R-:W-:Y:S01]  /*0980*/  IMAD.WIDE R8, R15, R20, c[0x0][0x180] ;  /* 0x000060000f087625 */ /* 0x000fe200078e0214 */
[----:B---3--:R-:W-:-:S03]  /*0990*/  HFMA2.MMA R19, R19, 1, 1, R12 ;  /* 0x3c003c0013137835 */ /* 0x008fc6000000000c */
[-C--:B------:R-:W-:Y:S02]  /*09a0*/  IMAD.WIDE R12, R21, R20.reuse, c[0x0][0x190] ;  /* 0x00006400150c7625 */ /* 0x080fe400078e0214 */
[----:B------:R-:W2:Y:S02]  /*09b0*/  LDG.E.CONSTANT R8, [R8.64] ;  /* 0x0000000608087981 */ /* 0x000ea4000c1e9900 */
[----:B------:R-:W-:-:S04]  /*09c0*/  IMAD.WIDE R10, R3, R20, c[0x0][0x188] ;  /* 0x00006200030a7625 */ /* 0x000fc800078e0214 */
[CC--:B------:R-:W-:Y:S01]  /*09d0*/  IMAD.WIDE R14, R21.reuse, R20.reuse, c[0x0][0x198] ;  /* 0x00006600150e7625 */ /* 0x0c0fe200078e0214 */
[----:B------:R0:W-:Y:S04]  /*09e0*/  STG.E [R12.64], R19 ;  /* 0x000000130c007986 */ /* 0x0001e8000c101906 */
[----:B------:R0:W-:Y:S04]  /*09f0*/  STG.E [R14.64], R23 ;  /* 0x000000170e007986 */ /* 0x0001e8000c101906 */
[----:B------:R-:W2:Y:S04]  /*0a00*/  LDG.E.CONSTANT R10, [R10.64] ;  /* 0x000000060a0a7981 */ /* 0x000ea8000c1e9900 */
[----:B------:R-:W2:Y:S01]  /*0a10*/  LDG.E R17, [R16.64] ;  /* 0x0000000610117981 */ /* 0x000ea2000c1e1900 */
[----:B------:R-:W-:Y:S01]  /*0a20*/  IMAD.WIDE R20, R21, R20, c[0x0][0x1a0] ;  /* 0x0000680015147625 */ /* 0x000fe200078e0214 */
[----:B------:R-:W-:-:S04]  /*0a30*/  IADD3 R3, R3, c[0x0][0x0], RZ ;  /* 0x0000000003037a10 */ /* 0x000fc80007ffe0ff */
[----:B------:R-:W-:Y:S01]  /*0a40*/  ISETP.GE.AND P1, PT, R3, UR4, PT ;  /* 0x0000000403007c0c */ /* 0x000fe2000bf26270 */
[----:B--2---:R-:W-:-:S07]  /*0a50*/  HFMA2.MMA R25, R8, R17, R10 ;  /* 0x0000001108197235 */ /* 0x004fce000000000a */
[----:B------:R0:W-:Y:S05]  /*0a60*/  STG.E [R20.64], R25 ;  /* 0x0000001914007986 */ /* 0x0001ea000c101906 */
[----:B------:R-:W-:Y:S05]  /*0a70*/  @!P1 BRA `(.L_x_138) ;  /* 0xfffffd0000009947 */ /* 0x000fea000383ffff */
[----:B------:R-:W-:Y:S05]  /*0a80*/  EXIT ;  /* 0x000000000000794d */ /* 0x000fea0003800000 */
.L_x_135:
        /* <DEDUP_REMOVED lines=9> */
.L_x_139:
[----:B------:R-:W-:Y:S01]  /*0b20*/  IADD3 R9, R0, R3, RZ ;  /* 0x0000000300097210 */ /* 0x000fe20007ffe0ff */
[----:B------:R-:W-:-:S04]  /*0b30*/  IMAD.MOV.U32 R8, RZ, RZ, 0x4 ;  /* 0x00000004ff087424 */ /* 0x000fc800078e00ff */
[----:B0-----:R-:W-:-:S04]  /*0b40*/  IMAD.WIDE R12, R3, R8, c[0x0][0x168] ;  /* 0x00005a00030c7625 */ /* 0x001fc800078e0208 */
[----:B------:R-:W-:Y:S02]  /*0b50*/  IMAD.WIDE R10, R9, R8, c[0x0][0x160] ;  /* 0x00005800090a7625 */ /* 0x000fe400078e0208 */
[----:B------:R-:W2:Y:S04]  /*0b60*/  LDG.E.CONSTANT R12, [R12.64] ;  /* 0x000000060c0c7981 */ /* 0x000ea8000c1e9900 */
[----:B------:R0:W2:Y:S01]  /*0b70*/  LDG.E.CONSTANT R15, [R10.64] ;  /* 0x000000060a0f7981 */ /* 0x0000a2000c1e9900 */
[----:B------:R-:W-:-:S05]  /*0b80*/  IABS R16, R3 ;  /* 0x0000000300107213 */ /* 0x000fca0000000000 */
[----:B------:R-:W-:Y:S01]  /*0b90*/  IMAD.HI.U32 R14, R5, R16, RZ ;  /* 0x00000010050e7227 */ /* 0x000fe200078e00ff */
[----:B------:R-:W-:-:S04]  /*0ba0*/  IABS R19, c[0x0][0x1cc] ;  /* 0x0000730000137a13 */ /* 0x000fc80000000000 */
[----:B------:R-:W-:-:S05]  /*0bb0*/  IADD3 R17, -R14, RZ, RZ ;  /* 0x000000ff0e117210 */ /* 0x000fca0007ffe1ff */
[----:B------:R-:W-:-:S05]  /*0bc0*/  IMAD R16, R19, R17, R16 ;  /* 0x0000001113107224 */ /* 0x000fca00078e0210 */
[----:B------:R-:W-:Y:S02]  /*0bd0*/  ISETP.GT.U32.AND P3, PT, R7, R16, PT ;  /* 0x000000100700720c */ /* 0x000fe40003f64070 */
[----:B0-----:R-:W-:-:S11]  /*0be0*/  LOP3.LUT R10, R3, c[0x0][0x1cc], RZ, 0x3c, !PT ;  /* 0x00007300030a7a12 */ /* 0x001fd600078e3cff */
[----:B------:R-:W-:Y:S01]  /*0bf0*/  @!P3 IMAD.IADD R16, R16, 0x1, -R19 ;  /* 0x000000011010b824 */ /* 0x000fe200078e0a13 */
[----:B------:R-:W-:-:S04]  /*0c00*/  ISETP.GE.AND P0, PT, R10, RZ, PT ;  /* 0x000000ff0a00720c */ /* 0x000fc80003f06270 */
[----:B------:R-:W-:Y:S02]  /*0c10*/  ISETP.GE.U32.AND P2, PT, R16, R7, PT ;  /* 0x000000071000720c */ /* 0x000fe40003f46070 */
[----:B------:R-:W-:Y:S02]  /*0c20*/  @!P3 IADD3 R14, R14, 0x1, RZ ;  /* 0x000000010e0eb810 */ /* 0x000fe40007ffe0ff */
[----:B------:R-:W-:-:S09]  /*0c30*/  ISETP.NE.AND P3, PT, RZ, c[0x0][0x1cc], PT ;  /* 0x00007300ff007a0c */ /* 0x000fd20003f65270 */
[----:B------:R-:W-:-:S04]  /*0c40*/  @P2 IADD3 R14, R14, 0x1, RZ ;  /* 0x000000010e0e2810 */ /* 0x000fc80007ffe0ff */
[----:B------:R-:W-:Y:S02]  /*0c50*/  @!P0 IADD3 R14, -R14, RZ, RZ ;  /* 0x000000ff0e0e8210 */ /* 0x000fe40007ffe1ff */
[----:B------:R-:W-:-:S05]  /*0c60*/  @!P3 LOP3.LUT R14, RZ, c[0x0][0x1cc], RZ, 0x33, !PT ;  /* 0x00007300ff0eba12 */ /* 0x000fca00078e33ff */
[--C-:B------:R-:W-:Y:S02]  /*0c70*/  IMAD R11, R4, c[0x0][0x1c8], R14.reuse ;  /* 0x00007200040b7a24 */ /* 0x100fe400078e020e */
[----:B------:R-:W-:Y:S02]  /*0c80*/  IMAD.MOV R10, RZ, RZ, -R14 ;  /* 0x000000ffff0a7224 */ /* 0x000fe400078e0a0e */
[----:B------:R-:W-:Y:S02]  /*0c90*/  IMAD R11, R11, c[0x0][0x1c4], R2 ;  /* 0x000071000b0b7a24 */ /* 0x000fe400078e0202 */
[----:B------:R-:W-:Y:S01]  /*0ca0*/  IMAD R10, R10, c[0x0][0x1cc], R3 ;  /* 0x000073000a0a7a24 */ /* 0x000fe200078e0203 */
[----:B------:R-:W-:-:S03]  /*0cb0*/  IADD3 R21, R6, R3, RZ ;  /* 0x0000000306157210 */ /* 0x000fc60007ffe0ff */
[----:B------:R-:W-:Y:S02]  /*0cc0*/  IMAD R11, R11, c[0x0][0x1cc], R10 ;  /* 0x000073000b0b7a24 */ /* 0x000fe400078e020a */
[----:B------:R-:W-:-:S04]  /*0cd0*/  IMAD.WIDE R18, R21, R8, c[0x0][0x1b0] ;  /* 0x00006c0015127625 */ /* 0x000fc800078e0208 */
[----:B------:R-:W-:Y:S01]  /*0ce0*/  IMAD.WIDE R16, R11, R8, c[0x0][0x190] ;  /* 0x000064000b107625 */ /* 0x000fe200078e0208 */
[----:B--2---:R-:W-:-:S03]  /*0cf0*/  HADD2 R27, R15, R12 ;  /* 0x0000000c0f1b7230 */ /* 0x004fc60000000000 */
[----:B------:R-:W-:-:S04]  /*0d00*/  IMAD.WIDE R12, R9, R8, c[0x0][0x170] ;  /* 0x00005c00090c7625 */ /* 0x000fc800078e0208 */
[----:B------:R-:W-:Y:S01]  /*0d10*/  IMAD.WIDE R14, R3, R8, c[0x0][0x178] ;  /* 0x00005e00030e7625 */ /* 0x000fe200078e0208 */
[----:B------:R0:W-:Y:S04]  /*0d20*/  STG.E [R16.64], R27 ;  /* 0x0000001b10007986 */ /* 0x0001e8000c101906 */
[----:B------:R-:W2:Y:S04]  /*0d30*/  LDG.E.CONSTANT R12, [R12.64] ;  /* 0x000000060c0c7981 */ /* 0x000ea8000c1e9900 */
[----:B------:R-:W2:Y:S04]  /*0d40*/  LDG.E.CONSTANT R14, [R14.64] ;  /* 0x000000060e0e7981 */ /* 0x000ea8000c1e9900 */
[----:B------:R-:W2:Y:S01]  /*0d50*/  LDG.E R19, [R18.64] ;  /* 0x0000000612137981 */ /* 0x000ea2000c1e1900 */
[----:B------:R-:W-:-:S02]  /*0d60*/  SHF.R.S32.HI R10, RZ, 0x1f, R21 ;  /* 0x0000001fff0a7819 */ /* 0x000fc40000011415 */
[----:B------:R-:W-:Y:S01]  /*0d70*/  @P1 LEA R20, P0, R21, c[0x0][0x1b8], 0x2 ;  /* 0x00006e0015141a11 */ /* 0x000fe200078010ff */
[----:B------:R-:W-:-:S03]  /*0d80*/  IMAD.WIDE R24, R11, R8, c[0x0][0x198] ;  /* 0x000066000b187625 */ /* 0x000fc600078e0208 */
[----:B------:R-:W-:Y:S01]  /*0d90*/  @P1 LEA.HI.X R21, R21, c[0x0][0x1bc], R10, 0x2, P0 ;  /* 0x00006f0015151a11 */ /* 0x000fe200000f140a */
[----:B------:R-:W-:Y:S01]  /*0da0*/  IMAD.WIDE R22, R9, R8, c[0x0][0x180] ;  /* 0x0000600009167625 */ /* 0x000fe200078e0208 */
[----:B------:R-:W-:Y:S02]  /*0db0*/  SHF.R.S32.HI R10, RZ, 0x1f, R3 ;  /* 0x0000001fff0a7819 */ /* 0x000fe40000011403 */
[----:B------:R-:W-:-:S04]  /*0dc0*/  LEA R8, P0, R3, c[0x0][0x188], 0x2 ;  /* 0x0000620003087a11 */ /* 0x000fc800078010ff */
[----:B------:R-:W-:-:S06]  /*0dd0*/  LEA.HI.X R9, R3, c[0x0][0x18c], R10, 0x2, P0 ;  /* 0x0000630003097a11 */ /* 0x000fcc00000f140a */
[----:B------:R-:W3:Y:S01]  /*0de0*/  LDG.E.CONSTANT R9, [R8.64] ;  /* 0x0000000608097981 */ /* 0x000ee2000c1e9900 */
[----:B--2---:R-:W-:-:S03]  /*0df0*/  HFMA2 R29, R12, R19, R14 ;  /* 0x000000130c1d7231 */ /* 0x004fc6000000000e */
[----:B------:R-:W2:Y:S04]  /*0e00*/  LDG.E.CONSTANT R12, [R22.64] ;  /* 0x00000006160c7981 */ /* 0x000ea8000c1e9900 */
[----:B------:R0:W-:Y:S04]  /*0e10*/  STG.E [R24.64], R29 ;  /* 0x0000001d18007986 */ /* 0x0001e8000c101906 */
[----:B------:R-:W2:Y:S01]  /*0e20*/  @P1 LDG.E R21, [R20.64] ;  /* 0x0000000614151981 */ /* 0x000ea2000c1e1900 */
[----:B------:R-:W-:Y:S02]  /*0e30*/  SHF.R.S32.HI R14, RZ, 0x1f, R11 ;  /* 0x0000001fff0e7819 */ /* 0x000fe4000001140b */
[----:B------:R-:W-:-:S04]  /*0e40*/  LEA R10, P0, R11, c[0x0][0x1a0], 0x2 ;  /* 0x000068000b0a7a11 */ /* 0x000fc800078010ff */
[----:B------:R-:W-:Y:S02]  /*0e50*/  LEA.HI.X R11, R11, c[0x0][0x1a4], R14, 0x2, P0 ;  /* 0x000069000b0b7a11 */ /* 0x000fe400000f140e */
[----:B------:R-:W-:-:S04]  /*0e60*/  IADD3 R3, R3, c[0x0][0x0], RZ ;  /* 0x0000000003037a10 */ /* 0x000fc80007ffe0ff */
[----:B------:R-:W-:Y:S01]  /*0e70*/  ISETP.GE.AND P0, PT, R3, UR4, PT ;  /* 0x0000000403007c0c */ /* 0x000fe2000bf06270 */
[----:B--2---:R-:W-:-:S06]  /*0e80*/  @P1 HMUL2 R12, R12, R21 ;  /* 0x000000150c0c1232 */ /* 0x004fcc0000000000 */
[----:B---3--:R-:W-:-:S07]  /*0e90*/  HFMA2.MMA R13, R12, 1, 1, R9 ;  /* 0x3c003c000c0d7835 */ /* 0x008fce0000000009 */
[----:B------:R0:W-:Y:S01]  /*0ea0*/  STG.E [R10.64], R13 ;  /* 0x0000000d0a007986 */ /* 0x0001e2000c101906 */
[----:B------:R-:W-:Y:S05]  /*0eb0*/  @!P0 BRA `(.L_x_139) ;  /* 0xfffffc6000008947 */ /* 0x000fea000383ffff */
[----:B------:R-:W-:Y:S05]  /*0ec0*/  EXIT ;  /* 0x000000000000794d */ /* 0x000fea0003800000 */
.L_x_140:
        /* <DEDUP_REMOVED lines=11> */
.L_x_548:


//--------------------- .text._ZN17fastertransformer19rebuild_padding_ia3IfEEvPKT_S3_S3_PS1_S4_S4_PKiS3_S3_iiiiS6_ --------------------------
	.section	.text._ZN17fastertransformer19rebuild_padding_ia3IfEEvPKT_S3_S3_PS1_S4_S4_PKiS3_S3_iiiiS6_,"ax",@progbits
	.sectioninfo	@"SHI_REGISTERS=27"
	.align	128
        .global         _ZN17fastertransformer19rebuild_padding_ia3IfEEvPKT_S3_S3_PS1_S4_S4_PKiS3_S3_iiiiS6_
        .type           _ZN17fastertransformer19rebuild_padding_ia3IfEEvPKT_S3_S3_PS1_S4_S4_PKiS3_S3_iiiiS6_,@function
        .size           _ZN17fastertransformer19rebuild_padding_ia3IfEEvPKT_S3_S3_PS1_S4_S4_PKiS3_S3_iiiiS6_,(.L_x_549 - _ZN17fastertransformer19rebuild_padding_ia3IfEEvPKT_S3_S3_PS1_S4_S4_PKiS3_S3_iiiiS6_)
        .other          _ZN17fastertransformer19rebuild_padding_ia3IfEEvPKT_S3_S3_PS1_S4_S4_PKiS3_S3_iiiiS6_,@"STO_CUDA_ENTRY STV_DEFAULT"
_ZN17fastertransformer19rebuild_padding_ia3IfEEvPKT_S3_S3_PS1_S4_S4_PKiS3_S3_iiiiS6_:
.text._ZN17fastertransformer19rebuild_padding_ia3IfEEvPKT_S3_S3_PS1_S4_S4_PKiS3_S3_iiiiS6_:
        /* <DEDUP_REMOVED lines=11> */
[----:B------:R-:W-:-:S07]  /*00b0*/  LOP3.LUT R10, RZ, c[0x0][0x1ac], RZ, 0x33, !PT ;  /* 0x00006b00ff0a7a12 */ /* 0x000fce00078e33ff */
[----:B0-----:R-:W0:Y:S02]  /*00c0*/  MUFU.RCP R0, R0 ;  /* 0x0000000000007308 */ /* 0x001e240000001000 */
[----:B0-----:R-:W-:-:S06]  /*00d0*/  IADD3 R8, R0, 0xffffffe, RZ ;  /* 0x0ffffffe00087810 */ /* 0x001fcc0007ffe0ff */
[----:B------:R0:W3:Y:S02]  /*00e0*/  F2I.FTZ.U32.TRUNC.NTZ R9, R8 ;  /* 0x0000000800097305 */ /* 0x0000e4000021f000 */
[----:B0-----:R-:W-:Y:S02]  /*00f0*/  IMAD.MOV.U32 R8, RZ, RZ, RZ ;  /* 0x000000ffff087224 */ /* 0x001fe400078e00ff */
[----:B---3--:R-:W-:-:S04]  /*0100*/  IMAD.MOV R2, RZ, RZ, -R9 ;  /* 0x000000ffff027224 */ /* 0x008fc800078e0a09 */
[----:B------:R-:W-:-:S04]  /*0110*/  IMAD R13, R2, R3, RZ ;  /* 0x00000003020d7224 */ /* 0x000fc800078e02ff */
[----:B------:R-:W-:Y:S01]  /*0120*/  IMAD.HI.U32 R9, R9, R13, R8 ;  /* 0x0000000d09097227 */ /* 0x000fe200078e0008 */
[----:B------:R-:W-:-:S03]  /*0130*/  UIMAD UR4, UR5, UR4, URZ ;  /* 0x00000004050472a4 */ /* 0x000fc6000f8e023f */
[----:B--2---:R-:W-:-:S05]  /*0140*/  IMAD.IADD R5, R7, 0x1, R4 ;  /* 0x0000000107057824 */ /* 0x004fca00078e0204 */
[----:B------:R-:W-:-:S05]  /*0150*/  IABS R2, R5 ;  /* 0x0000000500027213 */ /* 0x000fca0000000000 */
        /* <DEDUP_REMOVED lines=13> */
[----:B------:R-:W-:Y:S01]  /*0230*/  SEL R0, R10, R9, !P3 ;  /* 0x000000090a007207 */ /* 0x000fe20005800000 */
[----:B------:R-:W-:-:S04]  /*0240*/  IMAD.MOV.U32 R9, RZ, RZ, RZ ;  /* 0x000000ffff097224 */ /* 0x000fc800078e00ff */
[----:B------:R-:W-:-:S05]  /*0250*/  @P0 IMAD.WIDE R6, R0, R11, c[0x0][0x190] ;  /* 0x0000640000060625 */ /* 0x000fca00078e020b */
[----:B------:R0:W5:Y:S01]  /*0260*/  @P0 LDG.E R9, [R6.64] ;  /* 0x0000000606090981 */ /* 0x000162000c1e1900 */
[----:B-1----:R-:W-:-:S13]  /*0270*/  ISETP.GE.AND P0, PT, R12, UR4, PT ;  /* 0x000000040c007c0c */ /* 0x002fda000bf06270 */
[----:B------:R-:W-:Y:S05]  /*0280*/  @P0 EXIT ;  /* 0x000000000000094d */ /* 0x000fea0003800000 */
[----:B0-----:R-:W-:Y:S01]  /*0290*/  IABS R2, c[0x0][0x1b4] ;  /* 0x00006d0000027a13 */ /* 0x001fe20000000000 */
[----:B------:R-:W-:Y:S01]  /*02a0*/  IMAD R4, R4, UR4, RZ ;  /* 0x0000000404047c24 */ /* 0x000fe2000f8e02ff */
[----:B------:R-:W-:Y:S02]  /*02b0*/  ISETP.GE.AND P4, PT, R5, RZ, PT ;  /* 0x000000ff0500720c */ /* 0x000fe40003f86270 */
[----:B------:R-:W0:Y:S01]  /*02c0*/  I2F.RP R11, R2 ;  /* 0x00000002000b7306 */ /* 0x000e220000209400 */
[-C--:B------:R-:W-:Y:S01]  /*02d0*/  ISETP.GT.U32.AND P1, PT, R3, R8.reuse, PT ;  /* 0x000000080300720c */ /* 0x080fe20003f24070 */
[----:B------:R-:W-:Y:S01]  /*02e0*/  IMAD.IADD R3, R8, 0x1, -R3 ;  /* 0x0000000108037824 */ /* 0x000fe200078e0a03 */
[----:B------:R-:W-:Y:S02]  /*02f0*/  ISETP.NE.U32.AND P0, PT, RZ, c[0x0][0x190], PT ;  /* 0x00006400ff007a0c */ /* 0x000fe40003f05070 */
[----:B------:R-:W-:Y:S02]  /*0300*/  ISETP.NE.U32.AND P2, PT, RZ, c[0x0][0x1a0], PT ;  /* 0x00006800ff007a0c */ /* 0x000fe40003f45070 */
[----:B------:R-:W-:-:S02]  /*0310*/  SEL R3, R3, R8, !P1 ;  /* 0x0000000803037207 */ /* 0x000fc40004800000 */
[----:B------:R-:W-:Y:S02]  /*0320*/  ISETP.NE.AND.EX P0, PT, RZ, c[0x0][0x194], PT, P0 ;  /* 0x00006500ff007a0c */ /* 0x000fe40003f05300 */
[----:B------:R-:W-:Y:S01]  /*0330*/  ISETP.NE.U32.AND P1, PT, RZ, c[0x0][0x198], PT ;  /* 0x00006600ff007a0c */ /* 0x000fe20003f25070 */
[----:B------:R-:W-:Y:S01]  /*0340*/  @!P4 IMAD.MOV R3, RZ, RZ, -R3 ;  /* 0x000000ffff03c224 */ /* 0x000fe200078e0a03 */
[----:B------:R-:W-:Y:S02]  /*0350*/  ISETP.NE.AND.EX P2, PT, RZ, c[0x0][0x1a4], P0, P2 ;  /* 0x00006900ff007a0c */ /* 0x000fe40000745320 */
[----:B------:R-:W-:Y:S01]  /*0360*/  ISETP.NE.AND.EX P1, PT, RZ, c[0x0][0x19c], P0, P1 ;  /* 0x00006700ff007a0c */ /* 0x000fe20000725310 */
[----:B0-----:R-:W0:Y:S01]  /*0370*/  MUFU.RCP R11, R11 ;  /* 0x0000000b000b7308 */ /* 0x001e220000001000 */
[----:B------:R-:W-:Y:S02]  /*0380*/  SEL R3, R10, R3, !P3 ;  /* 0x000000030a037207 */ /* 0x000fe40005800000 */
[----:B0-----:R-:W-:-:S05]  /*0390*/  IADD3 R6, R11, 0xffffffe, RZ ;  /* 0x0ffffffe0b067810 */ /* 0x001fca0007ffe0ff */
[----:B------:R0:W1:Y:S02]  /*03a0*/  F2I.FTZ.U32.TRUNC.NTZ R7, R6 ;  /* 0x0000000600077305 */ /* 0x000064000021f000 */
[----:B0-----:R-:W-:Y:S02]  /*03b0*/  IMAD.MOV.U32 R6, RZ, RZ, RZ ;  /* 0x000000ffff067224 */ /* 0x001fe400078e00ff */
[----:B-1----:R-:W-:-:S04]  /*03c0*/  IMAD.MOV R5, RZ, RZ, -R7 ;  /* 0x000000ffff057224 */ /* 0x002fc800078e0a07 */
[----:B------:R-:W-:-:S04]  /*03d0*/  IMAD R5, R5, R2, RZ ;  /* 0x0000000205057224 */ /* 0x000fc800078e02ff */
[----:B------:R-:W-:-:S04]  /*03e0*/  IMAD.HI.U32 R5, R7, R5, R6 ;  /* 0x0000000507057227 */ /* 0x000fc800078e0006 */
[----:B-----5:R-:W-:Y:S02]  /*03f0*/  IMAD R6, R9, UR4, RZ ;  /* 0x0000000409067c24 */ /* 0x020fe4000f8e02ff */
[----:B------:R-:W-:-:S04]  /*0400*/  IMAD.MOV.U32 R7, RZ, RZ, R12 ;  /* 0x000000ffff077224 */ /* 0x000fc800078e000c */
.L_x_141:
[----:B------:R-:W-:Y:S02]  /*0410*/  IMAD.IADD R8, R4, 0x1, R7 ;  /* 0x0000000104087824 */ /* 0x000fe400078e0207 */
[----:B------:R-:W-:-:S04]  /*0420*/  IMAD.MOV.U32 R9, RZ, RZ, 0x4 ;  /* 0x00000004ff097424 */ /* 0x000fc800078e00ff */
[----:B-1----:R-:W-:-:S05]  /*0430*/  IMAD.WIDE R10, R8, R9, c[0x0][0x160] ;  /* 0x00005800080a7625 */ /* 0x002fca00078e0209 */
[----:B------:R0:W2:Y:S01]  /*0440*/  LDG.E.CONSTANT R21, [R10.64] ;  /* 0x000000060a157981 */ /* 0x0000a2000c1e9900 */
[----:B------:R-:W-:Y:S02]  /*0450*/  IABS R14, R7 ;  /* 0x00000007000e7213 */ /* 0x000fe40000000000 */
[----:B------:R-:W-:-:S03]  /*0460*/  IABS R16, c[0x0][0x1b4] ;  /* 0x00006d0000107a13 */ /* 0x000fc60000000000 */
[----:B------:R-:W-:-:S04]  /*0470*/  IMAD.HI.U32 R12, R5, R14, RZ ;  /* 0x0000000e050c7227 */ /* 0x000fc800078e00ff */
[----:B------:R-:W-:Y:S01]  /*0480*/  IMAD.MOV R13, RZ, RZ, -R12 ;  /* 0x000000ffff0d7224 */ /* 0x000fe200078e0a0c */
[----:B0-----:R-:W-:-:S03]  /*0490*/  LOP3.LUT R10, R7, c[0x0][0x1b4], RZ, 0x3c, !PT ;  /* 0x00006d00070a7a12 */ /* 0x001fc600078e3cff */
[----:B------:R-:W-:Y:S01]  /*04a0*/  IMAD R13, R16, R13, R14 ;  /* 0x0000000d100d7224 */ /* 0x000fe200078e020e */
[----:B------:R-:W-:Y:S01]  /*04b0*/  ISETP.GE.AND P3, PT, R10, RZ, PT ;  /* 0x000000ff0a00720c */ /* 0x000fe20003f66270 */
[----:B------:R-:W-:-:S03]  /*04c0*/  IMAD.WIDE R14, R8, R9, c[0x0][0x168] ;  /* 0x00005a00080e7625 */ /* 0x000fc600078e0209 */
[----:B------:R-:W-:-:S03]  /*04d0*/  ISETP.GT.U32.AND P4, PT, R2, R13, PT ;  /* 0x0000000d0200720c */ /* 0x000fc60003f84070 */
[----:B------:R-:W3:Y:S10]  /*04e0*/  LDG.E.CONSTANT R15, [R14.64] ;  /* 0x000000060e0f7981 */ /* 0x000ef4000c1e9900 */
[----:B------:R-:W-:Y:S01]  /*04f0*/  @!P4 IMAD.IADD R13, R13, 0x1, -R16 ;  /* 0x000000010d0dc824 */ /* 0x000fe200078e0a10 */
[----:B------:R-:W-:Y:S01]  /*0500*/  @!P4 IADD3 R12, R12, 0x1, RZ ;  /* 0x000000010c0cc810 */ /* 0x000fe20007ffe0ff */
[----:B------:R-:W-:Y:S01]  /*0510*/  @P1 IMAD.IADD R16, R6, 0x1, R7 ;  /* 0x0000000106101824 */ /* 0x000fe200078e0207 */
[----:B------:R-:W-:-:S02]  /*0520*/  ISETP.NE.AND P4, PT, RZ, c[0x0][0x1b4], PT ;  /* 0x00006d00ff007a0c */ /* 0x000fc40003f85270 */
[----:B------:R-:W-:Y:S01]  /*0530*/  ISETP.GE.U32.AND P0, PT, R13, R2, PT ;  /* 0x000000020d00720c */ /* 0x000fe20003f06070 */
[----:B------:R-:W-:-:S12]  /*0540*/  @P1 IMAD.WIDE R16, R16, R9, c[0x0][0x198] ;  /* 0x0000660010101625 */ /* 0x000fd800078e0209 */
[----:B------:R-:W-:-:S05]  /*0550*/  @P0 IADD3 R12, R12, 0x1, RZ ;  /* 0x000000010c0c0810 */ /* 0x000fca0007ffe0ff */
[----:B------:R-:W-:Y:S01]  /*0560*/  @!P3 IMAD.MOV R12, RZ, RZ, -R12 ;  /* 0x000000ffff0cb224 */ /* 0x000fe200078e0a0c */
[----:B------:R-:W-:-:S05]  /*0570*/  @!P4 LOP3.LUT R12, RZ, c[0x0][0x1b4], RZ, 0x33, !PT ;  /* 0x00006d00ff0cca12 */ /* 0x000fca00078e33ff */
[--C-:B------:R-:W-:Y:S02]  /*0580*/  IMAD R10, R0, c[0x0][0x1b0], R12.reuse ;  /* 0x00006c00000a7a24 */ /* 0x100fe400078e020c */
[----:B------:R-:W-:Y:S02]  /*0590*/  IMAD.MOV R12, RZ, RZ, -R12 ;  /* 0x000000ffff0c7224 */ /* 0x000fe400078e0a0c */
[----:B------:R-:W-:Y:S02]  /*05a0*/  IMAD R10, R10, c[0x0][0x1ac], R3 ;  /* 0x00006b000a0a7a24 */ /* 0x000fe400078e0203 */
[----:B------:R-:W-:-:S04]  /*05b0*/  IMAD R11, R12, c[0x0][0x1b4], R7 ;  /* 0x00006d000c0b7a24 */ /* 0x000fc800078e0207 */
[----:B------:R-:W-:-:S04]  /*05c0*/  IMAD R12, R10, c[0x0][0x1b4], R11 ;  /* 0x00006d000a0c7a24 */ /* 0x000fc800078e020b */
[----:B------:R-:W-:-:S05]  /*05d0*/  IMAD.WIDE R10, R12, R9, c[0x0][0x178] ;  /* 0x00005e000c0a7625 */ /* 0x000fca00078e0209 */
[----:B--2---:R0:W-:Y:S04]  /*05e0*/  STG.E [R10.64], R21 ;  /* 0x000000150a007986 */ /* 0x0041e8000c101906 */
[----:B------:R1:W3:Y:S01]  /*05f0*/  @P1 LDG.E R16, [R16.64] ;  /* 0x0000000610101981 */ /* 0x0002e2000c1e1900 */
[----:B------:R-:W-:Y:S01]  /*0600*/  SHF.R.S32.HI R19, RZ, 0x1f, R12 ;  /* 0x0000001fff137819 */ /* 0x000fe2000001140c */
[----:B------:R-:W-:Y:S01]  /*0610*/  IMAD.SHL.U32 R22, R12, 0x4, RZ ;  /* 0x000000040c167824 */ /* 0x000fe200078e00ff */
[----:B------:R-:W-:Y:S01]  /*0620*/  SHF.R.S32.HI R13, RZ, 0x1f, R8 ;  /* 0x0000001fff0d7819 */ /* 0x000fe20000011408 */
[----:B------:R-:W-:Y:S01]  /*0630*/  @P2 IMAD.IADD R24, R6, 0x1, R7 ;  /* 0x0000000106182824 */ /* 0x000fe200078e0207 */
[----:B------:R-:W-:Y:S02]  /*0640*/  LEA R18, P3, R8, c[0x0][0x170], 0x2 ;  /* 0x00005c0008127a11 */ /* 0x000fe400078610ff */
[----:B------:R-:W-:-:S02]  /*0650*/  SHF.L.U64.HI R20, R12, 0x2, R19 ;  /* 0x000000020c147819 */ /* 0x000fc40000010213 */
[----:B------:R-:W-:Y:S02]  /*0660*/  IADD3 R12, P0, R22, c[0x0][0x180], RZ ;  /* 0x00006000160c7a10 */ /* 0x000fe40007f1e0ff */
[----:B------:R-:W-:Y:S01]  /*0670*/  LEA.HI.X R19, R8, c[0x0][0x174], R13, 0x2, P3 ;  /* 0x00005d0008137a11 */ /* 0x000fe200018f140d */
[----:B------:R-:W-:Y:S01]  /*0680*/  @P2 IMAD.WIDE R8, R24, R9, c[0x0][0x1a0] ;  /* 0x0000680018082625 */ /* 0x000fe200078e0209 */
[----:B------:R-:W-:-:S03]  /*0690*/  IADD3.X R13, R20, c[0x0][0x184], RZ, P0, !PT ;  /* 0x00006100140d7a10 */ /* 0x000fc600007fe4ff */
[----:B-1----:R-:W2:Y:S01]  /*06a0*/  LDG.E.CONSTANT R17, [R18.64] ;  /* 0x0000000612117981 */ /* 0x002ea2000c1e9900 */
[----:B---3--:R-:W-:-:S05]  /*06b0*/  @P1 FMUL.FTZ R15, R15, R16 ;  /* 0x000000100f0f1220 */ /* 0x008fca0000410000 */
[----:B------:R1:W-:Y:S04]  /*06c0*/  STG.E [R12.64], R15 ;  /* 0x0000000f0c007986 */ /* 0x0003e8000c101906 */
[----:B------:R-:W2:Y:S01]  /*06d0*/  @P2 LDG.E R8, [R8.64] ;  /* 0x0000000608082981 */ /* 0x000ea2000c1e1900 */
[----:B0-----:R-:W-:-:S04]  /*06e0*/  IADD3 R10, P0, R22, c[0x0][0x188], RZ ;  /* 0x00006200160a7a10 */ /* 0x001fc80007f1e0ff */
[----:B------:R-:W-:Y:S02]  /*06f0*/  IADD3.X R11, R20, c[0x0][0x18c], RZ, P0, !PT ;  /* 0x00006300140b7a10 */ /* 0x000fe400007fe4ff */
[----:B------:R-:W-:-:S04]  /*0700*/  IADD3 R7, R7, c[0x0][0x0], RZ ;  /* 0x0000000007077a10 */ /* 0x000fc80007ffe0ff */
[----:B------:R-:W-:Y:S01]  /*0710*/  ISETP.GE.AND P0, PT, R7, UR4, PT ;  /* 0x0000000407007c0c */ /* 0x000fe2000bf06270 */
[----:B--2---:R-:W-:-:S05]  /*0720*/  @P2 FMUL.FTZ R17, R17, R8 ;  /* 0x0000000811112220 */ /* 0x004fca0000410000 */
[----:B------:R1:W-:Y:S07]  /*0730*/  STG.E [R10.64], R17 ;  /* 0x000000110a007986 */ /* 0x0003ee000c101906 */
[----:B------:R-:W-:Y:S05]  /*0740*/  @!P0 BRA `(.L_x_141) ;  /* 0xfffffcc000008947 */ /* 0x000fea000383ffff */
[----:B------:R-:W-:Y:S05]  /*0750*/  EXIT ;  /* 0x000000000000794d */ /* 0x000fea0003800000 */
.L_x_142:
        /* <DEDUP_REMOVED lines=10> */
.L_x_549:


//--------------------- .text._ZN17fastertransformer19rebuild_padding_ia3I7__half2EEvPKT_S4_S4_PS2_S5_S5_PKiS4_S4_iiiiS7_ --------------------------
	.section	.text._ZN17fastertransformer19rebuild_padding_ia3I7__half2EEvPKT_S4_S4_PS2_S5_S5_PKiS4_S4_iiiiS7_,"ax",@progbits
	.sectioninfo	@"SHI_REGISTERS=26"
	.align	128
        .global         _ZN17fastertransformer19rebuild_padding_ia3I7__half2EEvPKT_S4_S4_PS2_S5_S5_PKiS4_S4_iiiiS7_
        .type           _ZN17fastertransformer19rebuild_padding_ia3I7__half2EEvPKT_S4_S4_PS2_S5_S5_PKiS4_S4_iiiiS7_,@function
        .size           _ZN17fastertransformer19rebuild_padding_ia3I7__half2EEvPKT_S4_S4_PS2_S5_S5_PKiS4_S4_iiiiS7_,(.L_x_550 - _ZN17fastertransformer19rebuild_padding_ia3I7__half2EEvPKT_S4_S4_PS2_S5_S5_PKiS4_S4_iiiiS7_)
        .other          _ZN17fastertransformer19rebuild_padding_ia3I7__half2EEvPKT_S4_S4_PS2_S5_S5_PKiS4_S4_iiiiS7_,@"STO_CUDA_ENTRY STV_DEFAULT"
_ZN17fastertransformer19rebuild_padding_ia3I7__half2EEvPKT_S4_S4_PS2_S5_S5_PKiS4_S4_iiiiS7_:
.text._ZN17fastertransformer19rebuild_padding_ia3I7__half2EEvPKT_S4_S4_PS2_S5_S5_PKiS4_S4_iiiiS7_:
        /* <DEDUP_REMOVED lines=63> */
.L_x_145:
[----:B------:R-:W-:Y:S01]  /*03f0*/  MOV R12, 0x4 ;  /* 0x00000004000c7802 */ /* 0x000fe20000000f00 */
[----:B0-----:R-:W-:-:S04]  /*0400*/  IMAD.IADD R17, R3, 0x1, R6 ;  /* 0x0000000103117824 */ /* 0x001fc800078e0206 */
[----:B------:R-:W-:-:S04]  /*0410*/  IMAD.WIDE R8, R17, R12, c[0x0][0x160] ;  /* 0x0000580011087625 */ /* 0x000fc800078e020c */
[CC--:B------:R-:W-:Y:S01]  /*0420*/  IMAD.WIDE R10, R17.reuse, R12.reuse, c[0x0][0x168] ;  /* 0x00005a00110a7625 */ /* 0x0c0fe200078e020c */
[----:B------:R0:W2:Y:S03]  /*0430*/  LDG.E.CONSTANT R13, [R8.64] ;  /* 0x00000006080d7981 */ /* 0x0000a6000c1e9900 */
[----:B------:R-:W-:Y:S01]  /*0440*/  IMAD.WIDE R16, R17, R12, c[0x0][0x170] ;  /* 0x00005c0011107625 */ /* 0x000fe200078e020c */
[----:B------:R1:W3:Y:S04]  /*0450*/  LDG.E.CONSTANT R15, [R10.64] ;  /* 0x000000060a0f7981 */ /* 0x0002e8000c1e9900 */
[----:B------:R4:W5:Y:S01]  /*0460*/  LDG.E.CONSTANT R14, [R16.64] ;  /* 0x00000006100e7981 */ /* 0x000962000c1e9900 */
        /* <DEDUP_REMOVED lines=24> */
[----:B--2---:R0:W-:Y:S04]  /*05f0*/  STG.E [R8.64], R13 ;  /* 0x0000000d08007986 */ /* 0x0041e8000c101906 */
[----:B---3--:R0:W-:Y:S04]  /*0600*/  STG.E [R10.64], R15 ;  /* 0x0000000f0a007986 */ /* 0x0081e8000c101906 */
[----:B-----5:R0:W-:Y:S04]  /*0610*/  STG.E [R16.64], R14 ;  /* 0x0000000e10007986 */ /* 0x0201e8000c101906 */
[----:B------:R-:W-:Y:S05]  /*0620*/  @!P1 BRA `(.L_x_145) ;  /* 0xfffffdc000009947 */ /* 0x000fea000383ffff */
[----:B------:R-:W-:Y:S05]  /*0630*/  EXIT ;  /* 0x000000000000794d */ /* 0x000fea0003800000 */
.L_x_144:
        /* <DEDUP_REMOVED lines=11> */
.L_x_146:
[----:B0-----:R-:W-:Y:S01]  /*06f0*/  HFMA2.MMA R17, -RZ, RZ, 0, 2.384185791015625e-07 ;  /* 0x00000004ff117435 */ /* 0x001fe200000001ff */
[----:B------:R-:W-:-:S09]  /*0700*/  IMAD.IADD R8, R3, 0x1, R6 ;  /* 0x0000000103087824 */ /* 0x000fd200078e0206 */
[----:B------:R-:W-:-:S04]  /*0710*/  IMAD.WIDE R10, R8, R17, c[0x0][0x160] ;  /* 0x00005800080a7625 */ /* 0x000fc800078e0211 */
[----:B------:R-:W-:Y:S01]  /*0720*/  IMAD.WIDE R12, R8, R17, c[0x0][0x168] ;  /* 0x00005a00080c7625 */ /* 0x000fe200078e0211 */
[----:B------:R0:W2:Y:S04]  /*0730*/  LDG.E.CONSTANT R19, [R10.64] ;  /* 0x000000060a137981 */ /* 0x0000a8000c1e9900 */
[----:B------:R1:W3:Y:S01]  /*0740*/  LDG.E.CONSTANT R21, [R12.64] ;  /* 0x000000060c157981 */ /* 0x0002e2000c1e9900 */
        /* <DEDUP_REMOVED lines=22> */
[----:B------:R-:W4:Y:S02]  /*08b0*/  LDG.E.CONSTANT R8, [R8.64] ;  /* 0x0000000608087981 */ /* 0x000f24000c1e9900 */
[----:B------:R-:W-:-:S04]  /*08c0*/  IMAD.WIDE R10, R22, R17, c[0x0][0x178] ;  /* 0x00005e00160a7625 */ /* 0x000fc800078e0211 */
[CC--:B-1----:R-:W-:Y:S01]  /*08d0*/  IMAD.WIDE R12, R22.reuse, R17.reuse, c[0x0][0x180] ;  /* 0x00006000160c7625 */ /* 0x0c2fe200078e0211 */
[----:B--2---:R0:W-:Y:S04]  /*08e0*/  STG.E [R10.64], R19 ;  /* 0x000000130a007986 */ /* 0x0041e8000c101906 */
[----:B---3--:R0:W-:Y:S04]  /*08f0*/  STG.E [R12.64], R21 ;  /* 0x000000150c007986 */ /* 0x0081e8000c101906 */
[----:B------:R-:W4:Y:S01]  /*0900*/  LDG.E R15, [R14.64] ;  /* 0x000000060e0f7981 */ /* 0x000f22000c1e1900 */
[----:B------:R-:W-:Y:S01]  /*0910*/  IMAD.WIDE R22, R22, R17, c[0x0][0x188] ;  /* 0x0000620016167625 */ /* 0x000fe200078e0211 */
[----:B------:R-:W-:-:S04]  /*0920*/  IADD3 R6, R6, c[0x0][0x0], RZ ;  /* 0x0000000006067a10 */ /* 0x000fc80007ffe0ff */
[----:B------:R-:W-:Y:S01]  /*0930*/  ISETP.GE.AND P1, PT, R6, UR4, PT ;  /* 0x0000000406007c0c */ /* 0x000fe2000bf26270 */
[----:B----4-:R-:W-:-:S05]  /*0940*/  HMUL2 R17, R8, R15 ;  /* 0x0000000f08117232 */ /* 0x010fca0000000000 */
[----:B------:R0:W-:Y:S07]  /*0950*/  STG.E [R22.64], R17 ;  /* 0x0000001116007986 */ /* 0x0001ee000c101906 */
[----:B------:R-:W-:Y:S05]  /*0960*/  @!P1 BRA `(.L_x_146) ;  /* 0xfffffd8000009947 */ /* 0x000fea000383ffff */
[----:B------:R-:W-:Y:S05]  /*0970*/  EXIT ;  /* 0x000000000000794d */ /* 0x000fea0003800000 */
.L_x_143:
        /* <DEDUP_REMOVED lines=9> */
.L_x_147:
[----:B------:R-:W-:Y:S01]  /*0a10*/  IADD3 R17, R3, R6, RZ ;  /* 0x0000000603117210 */ /* 0x000fe20007ffe0ff */
[----:B------:R-:W-:-:S04]  /*0a20*/  IMAD.MOV.U32 R8, RZ, RZ, 0x4 ;  /* 0x00000004ff087424 */ /* 0x000fc800078e00ff */
[----:B------:R-:W-:-:S05]  /*0a30*/  IMAD.WIDE R10, R17, R8, c[0x0][0x160] ;  /* 0x00005800110a7625 */ /* 0x000fca00078e0208 */
[----:B------:R0:W2:Y:S01]  /*0a40*/  LDG.E.CONSTANT R21, [R10.64] ;  /* 0x000000060a157981 */ /* 0x0000a2000c1e9900 */
[----:B------:R-:W-:Y:S01]  /*0a50*/  IABS R12, R6 ;  /* 0x00000006000c7213 */ /* 0x000fe20000000000 */
[----:B------:R-:W-:Y:S01]  /*0a60*/  IMAD.WIDE R18, R17, R8, c[0x0][0x168] ;  /* 0x00005a0011127625 */ /* 0x000fe200078e0208 */
[----:B------:R-:W-:-:S03]  /*0a70*/  IABS R15, c[0x0][0x1b4] ;  /* 0x00006d00000f7a13 */ /* 0x000fc60000000000 */
[----:B------:R-:W-:Y:S02]  /*0a80*/  IMAD.HI.U32 R9, R7, R12, RZ ;  /* 0x0000000c07097227 */ /* 0x000fe400078e00ff */
[----:B------:R-:W3:Y:S02]  /*0a90*/  LDG.E.CONSTANT R18, [R18.64] ;  /* 0x0000000612127981 */ /* 0x000ee4000c1e9900 */
        /* <DEDUP_REMOVED lines=20> */
[----:B--2---:R0:W-:Y:S04]  /*0be0*/  STG.E [R12.64], R21 ;  /* 0x000000150c007986 */ /* 0x0041e8000c101906 */
[----:B------:R-:W3:Y:S01]  /*0bf0*/  LDG.E R11, [R10.64] ;  /* 0x000000060a0b7981 */ /* 0x000ee2000c1e1900 */
[----:B------:R-:W-:Y:S02]  /*0c00*/  ISETP.NE.U32.AND P0, PT, RZ, c[0x0][0x1a0], PT ;  /* 0x00006800ff007a0c */ /* 0x000fe40003f05070 */
[----:B------:R-:W-:Y:S02]  /*0c10*/  ISETP.EQ.U32.AND P1, PT, RZ, c[0x0][0x190], PT ;  /* 0x00006400ff007a0c */ /* 0x000fe40003f22070 */
[----:B------:R-:W-:-:S04]  /*0c20*/  ISETP.NE.AND.EX P0, PT, RZ, c[0x0][0x1a4], PT, P0 ;  /* 0x00006900ff007a0c */ /* 0x000fc80003f05300 */
[----:B------:R-:W-:Y:S02]  /*0c30*/  ISETP.EQ.OR.EX P0, PT, RZ, c[0x0][0x194], !P0, P1 ;  /* 0x00006500ff007a0c */ /* 0x000fe40004702710 */
[----:B------:R-:W-:Y:S01]  /*0c40*/  SHF.R.S32.HI R16, RZ, 0x1f, R15 ;  /* 0x0000001fff107819 */ /* 0x000fe2000001140f */
[----:B0-----:R-:W-:-:S10]  /*0c50*/  IMAD.WIDE R12, R9, R8, c[0x0][0x180] ;  /* 0x00006000090c7625 */ /* 0x001fd400078e0208 */
[----:B------:R-:W-:-:S04]  /*0c60*/  @!P0 LEA R14, P1, R15, c[0x0][0x1a0], 0x2 ;  /* 0x000068000f0e8a11 */ /* 0x000fc800078210ff */
[----:B------:R-:W-:Y:S01]  /*0c70*/  @!P0 LEA.HI.X R15, R15, c[0x0][0x1a4], R16, 0x2, P1 ;  /* 0x000069000f0f8a11 */ /* 0x000fe200008f1410 */
[----:B------:R-:W-:Y:S01]  /*0c80*/  IMAD.WIDE R16, R17, R8, c[0x0][0x170] ;  /* 0x00005c0011107625 */ /* 0x000fe200078e0208 */
[----:B---3--:R-:W-:-:S04]  /*0c90*/  HFMA2.MMA R19, R18, R11, -RZ ;  /* 0x0000000b12137235 */ /* 0x008fc800001000ff */
[----:B------:R-:W2:Y:S04]  /*0ca0*/  LDG.E.CONSTANT R11, [R16.64] ;  /* 0x00000006100b7981 */ /* 0x000ea8000c1e9900 */
[----:B------:R0:W-:Y:S04]  /*0cb0*/  STG.E [R12.64], R19 ;  /* 0x000000130c007986 */ /* 0x0001e8000c101906 */
[----:B------:R-:W2:Y:S01]  /*0cc0*/  @!P0 LDG.E R14, [R14.64] ;  /* 0x000000060e0e8981 */ /* 0x000ea2000c1e1900 */
[----:B------:R-:W-:Y:S02]  /*0cd0*/  SHF.R.S32.HI R10, RZ, 0x1f, R9 ;  /* 0x0000001fff0a7819 */ /* 0x000fe40000011409 */
[----:B------:R-:W-:-:S04]  /*0ce0*/  LEA R8, P1, R9, c[0x0][0x188], 0x2 ;  /* 0x0000620009087a11 */ /* 0x000fc800078210ff */
[----:B------:R-:W-:Y:S02]  /*0cf0*/  LEA.HI.X R9, R9, c[0x0][0x18c], R10, 0x2, P1 ;  /* 0x0000630009097a11 */ /* 0x000fe400008f140a */
[----:B------:R-:W-:Y:S01]  /*0d00*/  IADD3 R6, R6, c[0x0][0x0], RZ ;  /* 0x0000000006067a10 */ /* 0x000fe20007ffe0ff */
[----:B--2---:R-:W-:-:S05]  /*0d10*/  @!P0 HMUL2 R11, R11, R14 ;  /* 0x0000000e0b0b8232 */ /* 0x004fca0000000000 */
[----:B------:R0:W-:Y:S01]  /*0d20*/  STG.E [R8.64], R11 ;  /* 0x0000000b08007986 */ /* 0x0001e2000c101906 */
[----:B------:R-:W-:-:S13]  /*0d30*/  ISETP.GE.AND P0, PT, R6, UR4, PT ;  /* 0x0000000406007c0c */ /* 0x000fda000bf06270 */
[----:B0-----:R-:W-:Y:S05]  /*0d40*/  @!P0 BRA `(.L_x_147) ;  /* 0xfffffcc000008947 */ /* 0x001fea000383ffff */
[----:B------:R-:W-:Y:S05]  /*0d50*/  EXIT ;  /* 0x000000000000794d */ /* 0x000fea0003800000 */
.L_x_148:
        /* <DEDUP_REMOVED lines=10> */
.L_x_550:


//--------------------- .text._ZN17fastertransformer9transposeI6__halfEEvPKT_PS2_iiiiPKfi --------------------------
	.section	.text._ZN17fastertransformer9transposeI6__halfEEvPKT_PS2_iiiiPKfi,"ax",@progbits
	.sectioninfo	@"SHI_REGISTERS=23"
	.align	128
        .global         _ZN17fastertransformer9transposeI6__halfEEvPKT_PS2_iiiiPKfi
        .type           _ZN17fastertransformer9transposeI6__halfEEvPKT_PS2_iiiiPKfi,@function
        .size           _ZN17fastertransformer9transposeI6__halfEEvPKT_PS2_iiiiPKfi,(.L_x_551 - _ZN17fastertransformer9transposeI6__halfEEvPKT_PS2_iiiiPKfi)
        .other          _ZN17fastertransformer9transposeI6__halfEEvPKT_PS2_iiiiPKfi,@"STO_CUDA_ENTRY STV_DEFAULT"
_ZN17fastertransformer9transposeI6__halfEEvPKT_PS2_iiiiPKfi:
.text._ZN17fastertransformer9transposeI6__halfEEvPKT_PS2_iiiiPKfi:
[----:B------:R-:W-:Y:S02]  /*0000*/  IMAD.MOV.U32 R1, RZ, RZ, c[0x0][0x28] ;  /* 0x00000a00ff017624 */ /* 0x000fe400078e00ff */
[----:B------:R-:W0:Y:S01]  /*0010*/  S2R R7, SR_CTAID.X ;  /* 0x0000000000077919 */ /* 0x000e220000002500 */
[----:B------:R-:W-:Y:S01]  /*0020*/  IMAD.MOV.U32 R6, RZ, RZ, 0x2 ;  /* 0x00000002ff067424 */ /* 0x000fe200078e00ff */
[----:B------:R-:W-:Y:S02]  /*0030*/  ULDC.64 UR4, c[0x0][0x118] ;  /* 0x0000460000047ab9 */ /* 0x000fe40000000a00 */
[----:B------:R-:W0:Y:S02]  /*0040*/  S2R R0, SR_TID.X ;  /* 0x0000000000007919 */ /* 0x000e240000002100 */
[----:B------:R-:W-:Y:S01]  /*0050*/  ISETP.NE.AND P0, PT, R6, c[0x0][0x188], PT ;  /* 0x0000620006007a0c */ /* 0x000fe20003f05270 */
[----:B0-----:R-:W-:-:S04]  /*0060*/  IMAD R7, R7, c[0x0][0x0], R0 ;  /* 0x0000000007077a24 */ /* 0x001fc800078e0200 */
[----:B------:R-:W-:-:S08]  /*0070*/  IMAD.WIDE R2, R7, R6, c[0x0][0x160] ;  /* 0x0000580007027625 */ /* 0x000fd000078e0206 */
[----:B------:R-:W2:Y:S01]  /*0080*/  @P0 LDG.E.U16 R0, [R2.64] ;  /* 0x0000000402000981 */ /* 0x000ea2000c1e1500 */
[----:B------:R-:W-:Y:S01]  /*0090*/  IMAD.MOV.U32 R10, RZ, RZ, c[0x0][0x178] ;  /* 0x00005e00ff0a7624 */ /* 0x000fe200078e00ff */
[----:B------:R-:W-:Y:S01]  /*00a0*/  ISETP.GE.AND P2, PT, R7, RZ, PT ;  /* 0x000000ff0700720c */ /* 0x000fe20003f46270 */
[----:B------:R-:W-:Y:S02]  /*00b0*/  IMAD.MOV.U32 R8, RZ, RZ, c[0x0][0x17c] ;  /* 0x00005f00ff087624 */ /* 0x000fe400078e00ff */
[----:B------:R-:W-:Y:S02]  /*00c0*/  IMAD R10, R10, c[0x0][0x174], RZ ;  /* 0x00005d000a0a7a24 */ /* 0x000fe400078e02ff */
[----:B------:R-:W-:Y:S02]  /*00d0*/  IMAD R8, R8, c[0x0][0x174], RZ ;  /* 0x00005d0008087a24 */ /* 0x000fe400078e02ff */
[----:B------:R-:W-:-:S03]  /*00e0*/  IMAD R10, R10, c[0x0][0x17c], RZ ;  /* 0x00005f000a0a7a24 */ /* 0x000fc600078e02ff */
[----:B------:R-:W-:Y:S02]  /*00f0*/  IABS R9, R8 ;  /* 0x0000000800097213 */ /* 0x000fe40000000000 */
[----:B------:R-:W-:Y:S02]  /*0100*/  IABS R4, R10 ;  /* 0x0000000a00047213 */ /* 0x000fe40000000000 */
[----:B------:R-:W0:Y:S08]  /*0110*/  I2F.RP R11, R9 ;  /* 0x00000009000b7306 */ /* 0x000e300000209400 */
[----:B------:R-:W1:Y:S08]  /*0120*/  I2F.RP R5, R4 ;  /* 0x0000000400057306 */ /* 0x000e700000209400 */
[----:B0-----:R-:W0:Y:S08]  /*0130*/  MUFU.RCP R11, R11 ;  /* 0x0000000b000b7308 */ /* 0x001e300000001000 */
[----:B-1----:R-:W1:Y:S01]  /*0140*/  MUFU.RCP R5, R5 ;  /* 0x0000000500057308 */ /* 0x002e620000001000 */
[----:B0-----:R-:W-:-:S02]  /*0150*/  IADD3 R12, R11, 0xffffffe, RZ ;  /* 0x0ffffffe0b0c7810 */ /* 0x001fc40007ffe0ff */
[----:B------:R-:W-:-:S05]  /*0160*/  IABS R11, c[0x0][0x17c] ;  /* 0x00005f00000b7a13 */ /* 0x000fca0000000000 */
[----:B------:R0:W3:Y:S01]  /*0170*/  F2I.FTZ.U32.TRUNC.NTZ R13, R12 ;  /* 0x0000000c000d7305 */ /* 0x0000e2000021f000 */
[----:B-1----:R-:W-:-:S07]  /*0180*/  IADD3 R14, R5, 0xffffffe, RZ ;  /* 0x0ffffffe050e7810 */ /* 0x002fce0007ffe0ff */
[----:B------:R1:W4:Y:S01]  /*0190*/  F2I.FTZ.U32.TRUNC.NTZ R15, R14 ;  /* 0x0000000e000f7305 */ /* 0x000322000021f000 */
[----:B0-----:R-:W-:Y:S01]  /*01a0*/  HFMA2.MMA R12, -RZ, RZ, 0, 0 ;  /* 0x00000000ff0c7435 */ /* 0x001fe200000001ff */
[----:B---3--:R-:W-:Y:S02]  /*01b0*/  IMAD.MOV R16, RZ, RZ, -R13 ;  /* 0x000000ffff107224 */ /* 0x008fe400078e0a0d */
[----:B-1----:R-:W-:Y:S02]  /*01c0*/  IMAD.MOV.U32 R14, RZ, RZ, RZ ;  /* 0x000000ffff0e7224 */ /* 0x002fe400078e00ff */
[----:B------:R-:W-:Y:S02]  /*01d0*/  IMAD R17, R16, R9, RZ ;  /* 0x0000000910117224 */ /* 0x000fe400078e02ff */
[----:B----4-:R-:W-:-:S03]  /*01e0*/  IMAD.MOV R19, RZ, RZ, -R15 ;  /* 0x000000ffff137224 */ /* 0x010fc600078e0a0f */
[----:B------:R-:W-:Y:S01]  /*01f0*/  IMAD.HI.U32 R12, R13, R17, R12 ;  /* 0x000000110d0c7227 */ /* 0x000fe200078e000c */
[----:B------:R-:W-:-:S03]  /*0200*/  IABS R13, R7 ;  /* 0x00000007000d7213 */ /* 0x000fc60000000000 */
[----:B------:R-:W-:-:S04]  /*0210*/  IMAD R5, R19, R4, RZ ;  /* 0x0000000413057224 */ /* 0x000fc800078e02ff */
[----:B------:R-:W-:Y:S01]  /*0220*/  IMAD.HI.U32 R16, R15, R5, R14 ;  /* 0x000000050f107227 */ /* 0x000fe200078e000e */
[----:B------:R-:W-:Y:S01]  /*0230*/  IABS R5, R10 ;  /* 0x0000000a00057213 */ /* 0x000fe20000000000 */
[----:B------:R-:W0:Y:S01]  /*0240*/  I2F.RP R15, R11 ;  /* 0x0000000b000f7306 */ /* 0x000e220000209400 */
[----:B------:R-:W-:-:S03]  /*0250*/  IABS R14, R8 ;  /* 0x00000008000e7213 */ /* 0x000fc60000000000 */
[----:B------:R-:W-:Y:S02]  /*0260*/  IMAD.MOV R17, RZ, RZ, -R5 ;  /* 0x000000ffff117224 */ /* 0x000fe400078e0a05 */
[----:B------:R-:W-:Y:S02]  /*0270*/  IMAD.MOV R14, RZ, RZ, -R14 ;  /* 0x000000ffff0e7224 */ /* 0x000fe400078e0a0e */
[----:B------:R-:W-:-:S04]  /*0280*/  IMAD.HI.U32 R5, R12, R13, RZ ;  /* 0x0000000d0c057227 */ /* 0x000fc800078e00ff */
[----:B------:R-:W-:-:S04]  /*0290*/  IMAD.HI.U32 R16, R16, R13, RZ ;  /* 0x0000000d10107227 */ /* 0x000fc800078e00ff */
[--C-:B------:R-:W-:Y:S01]  /*02a0*/  IMAD R18, R5, R14, R13.reuse ;  /* 0x0000000e05127224 */ /* 0x100fe200078e020d */
[----:B0-----:R-:W0:Y:S01]  /*02b0*/  MUFU.RCP R15, R15 ;  /* 0x0000000f000f7308 */ /* 0x001e220000001000 */
[----:B------:R-:W-:-:S03]  /*02c0*/  IMAD R5, R16, R17, R13 ;  /* 0x0000001110057224 */ /* 0x000fc600078e020d */
[----:B------:R-:W-:Y:S02]  /*02d0*/  ISETP.GT.U32.AND P1, PT, R9, R18, PT ;  /* 0x000000120900720c */ /* 0x000fe40003f24070 */
[----:B------:R-:W-:Y:S02]  /*02e0*/  ISETP.GT.U32.AND P4, PT, R4, R5, PT ;  /* 0x000000050400720c */ /* 0x000fe40003f84070 */
[----:B0-----:R-:W-:-:S09]  /*02f0*/  IADD3 R17, R15, 0xffffffe, RZ ;  /* 0x0ffffffe0f117810 */ /* 0x001fd20007ffe0ff */
[----:B------:R-:W-:Y:S01]  /*0300*/  @!P1 IMAD.IADD R18, R18, 0x1, -R9 ;  /* 0x0000000112129824 */ /* 0x000fe200078e0a09 */
[----:B------:R-:W-:Y:S02]  /*0310*/  LOP3.LUT R15, RZ, R8, RZ, 0x33, !PT ;  /* 0x00000008ff0f7212 */ /* 0x000fe400078e33ff */
[----:B------:R-:W-:Y:S02]  /*0320*/  @!P4 IADD3 R5, R5, -R4, RZ ;  /* 0x800000040505c210 */ /* 0x000fe40007ffe0ff */
[----:B------:R-:W-:Y:S02]  /*0330*/  ISETP.GT.U32.AND P5, PT, R9, R18, PT ;  /* 0x000000120900720c */ /* 0x000fe40003fa4070 */
[----:B------:R-:W-:Y:S02]  /*0340*/  ISETP.GE.U32.AND P3, PT, R5, R4, PT ;  /* 0x000000040500720c */ /* 0x000fe40003f66070 */
[----:B------:R-:W0:Y:S01]  /*0350*/  F2I.FTZ.U32.TRUNC.NTZ R5, R17 ;  /* 0x0000001100057305 */ /* 0x000e22000021f000 */
[----:B------:R-:W-:-:S02]  /*0360*/  LOP3.LUT R4, R7, R10, RZ, 0x3c, !PT ;  /* 0x0000000a07047212 */ /* 0x000fc400078e3cff */
[----:B------:R-:W-:Y:S02]  /*0370*/  @!P4 IADD3 R16, R16, 0x1, RZ ;  /* 0x000000011010c810 */ /* 0x000fe40007ffe0ff */
[----:B------:R-:W-:Y:S02]  /*0380*/  ISETP.GE.AND P1, PT, R4, RZ, PT ;  /* 0x000000ff0400720c */ /* 0x000fe40003f26270 */
[----:B------:R-:W-:Y:S02]  /*0390*/  ISETP.NE.AND P4, PT, R10, RZ, PT ;  /* 0x000000ff0a00720c */ /* 0x000fe40003f85270 */
[----:B------:R-:W-:Y:S02]  /*03a0*/  @!P5 IMAD.IADD R18, R18, 0x1, -R9 ;  /* 0x000000011212d824 */ /* 0x000fe400078e0a09 */
[----:B------:R-:W-:Y:S02]  /*03b0*/  @P3 IADD3 R16, R16, 0x1, RZ ;  /* 0x0000000110103810 */ /* 0x000fe40007ffe0ff */
[----:B------:R-:W-:Y:S01]  /*03c0*/  @!P2 IMAD.MOV R18, RZ, RZ, -R18 ;  /* 0x000000ffff12a224 */ /* 0x000fe200078e0a12 */
[----:B------:R-:W-:Y:S01]  /*03d0*/  ISETP.NE.AND P3, PT, R8, RZ, PT ;  /* 0x000000ff0800720c */ /* 0x000fe20003f65270 */
[----:B0-----:R-:W-:-:S03]  /*03e0*/  IMAD.MOV R4, RZ, RZ, -R5 ;  /* 0x000000ffff047224 */ /* 0x001fc600078e0a05 */
[----:B------:R-:W-:Y:S01]  /*03f0*/  SEL R17, R15, R18, !P3 ;  /* 0x000000120f117207 */ /* 0x000fe20005800000 */
[----:B------:R-:W-:Y:S01]  /*0400*/  @!P1 IMAD.MOV R16, RZ, RZ, -R16 ;  /* 0x000000ffff109224 */ /* 0x000fe200078e0a10 */
[----:B------:R-:W-:Y:S01]  /*0410*/  @!P4 LOP3.LUT R16, RZ, R10, RZ, 0x33, !PT ;  /* 0x0000000aff10c212 */ /* 0x000fe200078e33ff */
[----:B------:R-:W-:Y:S01]  /*0420*/  IMAD R19, R4, R11, RZ ;  /* 0x0000000b04137224 */ /* 0x000fe200078e02ff */
[----:B------:R-:W-:Y:S02]  /*0430*/  MOV R4, RZ ;  /* 0x000000ff00047202 */ /* 0x000fe40000000f00 */
[----:B------:R-:W-:Y:S01]  /*0440*/  IABS R20, R17 ;  /* 0x0000001100147213 */ /* 0x000fe20000000000 */
[----:B------:R-:W-:Y:S01]  /*0450*/  IMAD.MOV R18, RZ, RZ, -R16 ;  /* 0x000000ffff127224 */ /* 0x000fe200078e0a10 */
[----:B------:R-:W-:Y:S01]  /*0460*/  LOP3.LUT R17, R17, c[0x0][0x17c], RZ, 0x3c, !PT ;  /* 0x00005f0011117a12 */ /* 0x000fe200078e3cff */
[----:B------:R-:W-:-:S04]  /*0470*/  IMAD.HI.U32 R4, R5, R19, R4 ;  /* 0x0000001305047227 */ /* 0x000fc800078e0004 */
[----:B------:R-:W-:Y:S02]  /*0480*/  IMAD.MOV.U32 R5, RZ, RZ, R20 ;  /* 0x000000ffff057224 */ /* 0x000fe400078e0014 */
[----:B------:R-:W-:Y:S02]  /*0490*/  IMAD R7, R10, R18, R7 ;  /* 0x000000120a077224 */ /* 0x000fe400078e0207 */
[----:B------:R-:W-:-:S03]  /*04a0*/  IMAD.HI.U32 R10, R4, R5, RZ ;  /* 0x00000005040a7227 */ /* 0x000fc600078e00ff */
[----:B------:R-:W-:Y:S01]  /*04b0*/  IABS R19, R7 ;  /* 0x0000000700137213 */ /* 0x000fe20000000000 */
[----:B------:R-:W-:Y:S01]  /*04c0*/  IMAD.HI.U32 R4, R4, R13, RZ ;  /* 0x0000000d04047227 */ /* 0x000fe200078e00ff */
[----:B------:R-:W-:-:S03]  /*04d0*/  LOP3.LUT R7, R7, R8, RZ, 0x3c, !PT ;  /* 0x0000000807077212 */ /* 0x000fc600078e3cff */
[----:B------:R-:W-:Y:S02]  /*04e0*/  IMAD.MOV R18, RZ, RZ, -R10 ;  /* 0x000000ffff127224 */ /* 0x000fe400078e0a0a */
[----:B------:R-:W-:Y:S02]  /*04f0*/  IMAD.MOV R20, RZ, RZ, -R4 ;  /* 0x000000ffff147224 */ /* 0x000fe400078e0a04 */
[----:B------:R-:W-:Y:S02]  /*0500*/  IMAD R4, R11, R18, R5 ;  /* 0x000000120b047224 */ /* 0x000fe400078e0205 */
[----:B------:R-:W-:-:S03]  /*0510*/  IMAD.HI.U32 R5, R12, R19, RZ ;  /* 0x000000130c057227 */ /* 0x000fc600078e00ff */
[----:B------:R-:W-:Y:S01]  /*0520*/  ISETP.GT.U32.AND P1, PT, R11, R4, PT ;  /* 0x000000040b00720c */ /* 0x000fe20003f24070 */
[----:B------:R-:W-:Y:S02]  /*0530*/  IMAD R14, R5, R14, R19 ;  /* 0x0000000e050e7224 */ /* 0x000fe400078e0213 */
[----:B------:R-:W-:-:S03]  /*0540*/  IMAD R12, R11, R20, R13 ;  /* 0x000000140b0c7224 */ /* 0x000fc600078e020d */
[----:B------:R-:W-:Y:S02]  /*0550*/  ISETP.GT.U32.AND P4, PT, R9, R14, PT ;  /* 0x0000000e0900720c */ /* 0x000fe40003f84070 */
[----:B------:R-:W-:-:S05]  /*0560*/  ISETP.GT.U32.AND P5, PT, R11, R12, PT ;  /* 0x0000000c0b00720c */ /* 0x000fca0003fa4070 */
[-C--:B------:R-:W-:Y:S02]  /*0570*/  @!P1 IADD3 R4, R4, -R11.reuse, RZ ;  /* 0x8000000b04049210 */ /* 0x080fe40007ffe0ff */
[----:B------:R-:W-:Y:S02]  /*0580*/  @!P1 IADD3 R10, R10, 0x1, RZ ;  /* 0x000000010a0a9810 */ /* 0x000fe40007ffe0ff */
[----:B------:R-:W-:Y:S02]  /*0590*/  ISETP.GE.U32.AND P6, PT, R4, R11, PT ;  /* 0x0000000b0400720c */ /* 0x000fe40003fc6070 */
[----:B------:R-:W-:Y:S01]  /*05a0*/  @!P4 IMAD.IADD R14, R14, 0x1, -R9 ;  /* 0x000000010e0ec824 */ /* 0x000fe200078e0a09 */
[----:B------:R-:W-:Y:S01]  /*05b0*/  @!P4 IADD3 R5, R5, 0x1, RZ ;  /* 0x000000010505c810 */ /* 0x000fe20007ffe0ff */
[----:B------:R-:W-:Y:S01]  /*05c0*/  @!P5 IMAD.IADD R12, R12, 0x1, -R11 ;  /* 0x000000010c0cd824 */ /* 0x000fe200078e0a0b */
[----:B------:R-:W-:Y:S02]  /*05d0*/  ISETP.GE.AND P1, PT, R17, RZ, PT ;  /* 0x000000ff1100720c */ /* 0x000fe40003f26270 */
[----:B------:R-:W-:-:S02]  /*05e0*/  ISETP.GE.U32.AND P4, PT, R14, R9, PT ;  /* 0x000000090e00720c */ /* 0x000fc40003f86070 */
[----:B------:R-:W-:-:S04]  /*05f0*/  ISETP.GT.U32.AND P5, PT, R11, R12, PT ;  /* 0x0000000c0b00720c */ /* 0x000fc80003fa4070 */
[----:B------:R-:W-:Y:S02]  /*0600*/  @P6 IADD3 R10, R10, 0x1, RZ ;  /* 0x000000010a0a6810 */ /* 0x000fe40007ffe0ff */
[----:B------:R-:W-:Y:S02]  /*0610*/  ISETP.GE.AND P6, PT, R7, RZ, PT ;  /* 0x000000ff0700720c */ /* 0x000fe40003fc6270 */
[----:B------:R-:W-:Y:S01]  /*0620*/  LOP3.LUT R7, RZ, c[0x0][0x17c], RZ, 0x33, !PT ;  /* 0x00005f00ff077a12 */ /* 0x000fe200078e33ff */
[----:B------:R-:W-:Y:S02]  /*0630*/  @!P1 IMAD.MOV R10, RZ, RZ, -R10 ;  /* 0x000000ffff0a9224 */ /* 0x000fe400078e0a0a */
[----:B------:R-:W-:Y:S02]  /*0640*/  @P4 IADD3 R5, R5, 0x1, RZ ;  /* 0x0000000105054810 */ /* 0x000fe40007ffe0ff */
[----:B------:R-:W-:Y:S01]  /*0650*/  ISETP.NE.AND P4, PT, RZ, c[0x0][0x17c], PT ;  /* 0x00005f00ff007a0c */ /* 0x000fe20003f85270 */
[----:B------:R-:W-:-:S03]  /*0660*/  @!P5 IMAD.IADD R12, R12, 0x1, -R11 ;  /* 0x000000010c0cd824 */ /* 0x000fc600078e0a0b */
[----:B------:R-:W-:Y:S01]  /*0670*/  SEL R9, R7, R10, !P4 ;  /* 0x0000000a07097207 */ /* 0x000fe20006000000 */
[----:B------:R-:W-:Y:S01]  /*0680*/  @!P2 IMAD.MOV R12, RZ, RZ, -R12 ;  /* 0x000000ffff0ca224 */ /* 0x000fe200078e0a0c */
[----:B------:R-:W-:-:S03]  /*0690*/  @!P6 IADD3 R5, -R5, RZ, RZ ;  /* 0x000000ff0505e210 */ /* 0x000fc60007ffe1ff */
[----:B------:R-:W-:Y:S01]  /*06a0*/  IMAD R16, R16, c[0x0][0x174], R9 ;  /* 0x00005d0010107a24 */ /* 0x000fe200078e0209 */
[----:B------:R-:W-:Y:S02]  /*06b0*/  SEL R5, R15, R5, !P3 ;  /* 0x000000050f057207 */ /* 0x000fe40005800000 */
[----:B------:R-:W-:-:S03]  /*06c0*/  SEL R7, R7, R12, !P4 ;  /* 0x0000000c07077207 */ /* 0x000fc60006000000 */
[----:B------:R-:W-:-:S04]  /*06d0*/  IMAD R16, R16, c[0x0][0x178], R5 ;  /* 0x00005e0010107a24 */ /* 0x000fc800078e0205 */
[----:B------:R-:W-:-:S04]  /*06e0*/  IMAD R9, R16, c[0x0][0x17c], R7 ;  /* 0x00005f0010097a24 */ /* 0x000fc800078e0207 */
[----:B------:R-:W-:-:S05]  /*06f0*/  @P0 IMAD.WIDE R6, R9, R6, c[0x0][0x168] ;  /* 0x00005a0009060625 */ /* 0x000fca00078e0206 */
[----:B--2---:R0:W-:Y:S01]  /*0700*/  @P0 STG.E.U16 [R6.64], R0 ;  /* 0x0000000006000986 */ /* 0x0041e2000c101504 */
[----:B------:R-:W-:Y:S05]  /*0710*/  @P0 EXIT ;  /* 0x000000000000094d */ /* 0x000fea0003800000 */
[----:B------:R-:W-:Y:S01]  /*0720*/  IMAD.MOV.U32 R4, RZ, RZ, c[0x0][0x180] ;  /* 0x00006000ff047624 */ /* 0x000fe200078e00ff */
[----:B------:R-:W2:Y:S01]  /*0730*/  LDG.E.U16 R2, [R2.64] ;  /* 0x0000000402027981 */ /* 0x000ea2000c1e1500 */
[----:B------:R-:W-:-:S05]  /*0740*/  IMAD.MOV.U32 R5, RZ, RZ, c[0x0][0x184] ;  /* 0x00006100ff057624 */ /* 0x000fca00078e00ff */
[----:B------:R-:W3:Y:S01]  /*0750*/  LDG.E R4, [R4.64] ;  /* 0x0000000404047981 */ /* 0x000ee2000c1e1900 */
[----:B0-----:R-:W-:Y:S01]  /*0760*/  IADD3 R6, P0, R9, c[0x0][0x168], RZ ;  /* 0x00005a0009067a10 */ /* 0x001fe20007f1e0ff */
[----:B--2---:R-:W-:-:S05]  /*0770*/  HADD2.F32 R7, -RZ, R2.H0_H0 ;  /* 0x20000002ff077230 */ /* 0x004fca0000004100 */
[----:B---3--:R-:W-:Y:S01]  /*0780*/  FMUL.FTZ R0, R4, R7 ;  /* 0x0000000704007220 */ /* 0x008fe20000410000 */
[----:B------:R-:W-:-:S05]  /*0790*/  LEA.HI.X.SX32 R7, R9, c[0x0][0x16c], 0x1, P0 ;  /* 0x00005b0009077a11 */ /* 0x000fca00000f0eff */
[----:B------:R-:W0:Y:S02]  /*07a0*/  F2I.S8.NTZ R0, R0 ;  /* 0x0000000000007305 */ /* 0x000e240000202100 */
[----:B0-----:R-:W-:-:S04]  /*07b0*/  PRMT R8, R0, 0x8880, RZ ;  /* 0x0000888000087816 */ /* 0x001fc800000000ff */
[----:B------:R-:W-:-:S05]  /*07c0*/  PRMT R9, R8, 0x7710, RZ ;  /* 0x0000771008097816 */ /* 0x000fca00000000ff */
[----:B------:R-:W-:Y:S01]  /*07d0*/  STG.E.U8 [R6.64], R9 ;  /* 0x0000000906007986 */ /* 0x000fe2000c101104 */
[----:B------:R-:W-:Y:S05]  /*07e0*/  EXIT ;  /* 0x000000000000794d */ /* 0x000fea0003800000 */
.L_x_149:
        /* <DEDUP_REMOVED lines=9> */
.L_x_551:


//--------------------- .text._ZN17fastertransformer9transposeI7__half2EEvPKT_PS2_iiiiPKfi --------------------------
	.section	.text._ZN17fastertransformer9transposeI7__half2EEvPKT_PS2_iiiiPKfi,"ax",@progbits
	.sectioninfo	@"SHI_REGISTERS=23"
	.align	128
        .global         _ZN17fastertransformer9transposeI7__half2EEvPKT_PS2_iiiiPKfi
        .type           _ZN17fastertransformer9transposeI7__half2EEvPKT_PS2_iiiiPKfi,@function
        .size           _ZN17fastertransformer9transposeI7__half2EEvPKT_PS2_iiiiPKfi,(.L_x_552 - _ZN17fastertransformer9transposeI7__half2EEvPKT_PS2_iiiiPKfi)
        .other          _ZN17fastertransformer9transposeI7__half2EEvPKT_PS2_iiiiPKfi,@"STO_CUDA_ENTRY STV_DEFAULT"
_ZN17fastertransformer9transposeI7__half2EEvPKT_PS2_iiiiPKfi:
.text._ZN17fastertransformer9transposeI7__half2EEvPKT_PS2_iiiiPKfi:
[----:B------:R-:W-:Y:S02]  /*0000*/  IMAD.MOV.U32 R1, RZ, RZ, c[0x0][0x28] ;  /* 0x00000a00ff017624 */ /* 0x000fe400078e00ff */
[----:B------:R-:W0:Y:S01]  /*0010*/  S2R R7, SR_CTAID.X ;  /* 0x0000000000077919 */ /* 0x000e220000002500 */
[----:B------:R-:W-:Y:S01]  /*0020*/  IMAD.MOV.U32 R2, RZ, RZ, c[0x0][0x188] ;  /* 0x00006200ff027624 */ /* 0x000fe200078e00ff */
[----:B------:R-:W-:Y:S01]  /*0030*/  ULDC.64 UR4, c[0x0][0x118] ;  /* 0x0000460000047ab9 */ /* 0x000fe20000000a00 */
[----:B------:R-:W-:Y:S01]  /*0040*/  IMAD.MOV.U32 R6, RZ, RZ, 0x4 ;  /* 0x00000004ff067424 */ /* 0x000fe200078e00ff */
[----:B------:R-:W0:Y:S02]  /*0050*/  S2R R0, SR_TID.X ;  /* 0x0000000000007919 */ /* 0x000e240000002100 */
[----:B------:R-:W-:Y:S01]  /*0060*/  ISETP.NE.AND P0, PT, R2, 0x2, PT ;  /* 0x000000020200780c */ /* 0x000fe20003f05270 */
[----:B0-----:R-:W-:-:S04]  /*0070*/  IMAD R7, R7, c[0x0][0x0], R0 ;  /* 0x0000000007077a24 */ /* 0x001fc800078e0200 */
[----:B------:R-:W-:-:S08]  /*0080*/  IMAD.WIDE R2, R7, R6, c[0x0][0x160] ;  /* 0x0000580007027625 */ /* 0x000fd000078e0206 */
[----:B------:R-:W2:Y:S01]  /*0090*/  @P0 LDG.E R0, [R2.64] ;  /* 0x0000000402000981 */ /* 0x000ea2000c1e1900 */
[----:B------:R-:W-:Y:S01]  /*00a0*/  IMAD.MOV.U32 R10, RZ, RZ, c[0x0][0x178] ;  /* 0x00005e00ff0a7624 */ /* 0x000fe200078e00ff */
[----:B------:R-:W-:Y:S02]  /*00b0*/  MOV R8, c[0x0][0x17c] ;  /* 0x00005f0000087a02 */ /* 0x000fe40000000f00 */
[----:B------:R-:W-:Y:S01]  /*00c0*/  ISETP.GE.AND P2, PT, R7, RZ, PT ;  /* 0x000000ff0700720c */ /* 0x000fe20003f46270 */
        /* <DEDUP_REMOVED lines=14> */
[----:B0-----:R-:W-:Y:S02]  /*01b0*/  IMAD.MOV.U32 R12, RZ, RZ, RZ ;  /* 0x000000ffff0c7224 */ /* 0x001fe400078e00ff */
[----:B---3--:R-:W-:Y:S01]  /*01c0*/  IMAD.MOV R16, RZ, RZ, -R13 ;  /* 0x000000ffff107224 */ /* 0x008fe200078e0a0d */
[----:B-1----:R-:W-:-:S03]  /*01d0*/  HFMA2.MMA R14, -RZ, RZ, 0, 0 ;  /* 0x00000000ff0e7435 */ /* 0x002fc600000001ff */
[----:B------:R-:W-:Y:S02]  /*01e0*/  IMAD R17, R16, R9, RZ ;  /* 0x0000000910117224 */ /* 0x000fe400078e02ff */
[----:B----4-:R-:W-:Y:S02]  /*01f0*/  IMAD.MOV R19, RZ, RZ, -R15 ;  /* 0x000000ffff137224 */ /* 0x010fe400078e0a0f */
        /* <DEDUP_REMOVED lines=32> */
[----:B------:R-:W-:Y:S02]  /*0400*/  SEL R17, R15, R18, !P3 ;  /* 0x000000120f117207 */ /* 0x000fe40005800000 */
[----:B------:R-:W-:Y:S01]  /*0410*/  @!P1 IADD3 R16, -R16, RZ, RZ ;  /* 0x000000ff10109210 */ /* 0x000fe20007ffe1ff */
[----:B------:R-:W-:Y:S01]  /*0420*/  IMAD R19, R4, R11, RZ ;  /* 0x0000000b04137224 */ /* 0x000fe200078e02ff */
[----:B------:R-:W-:Y:S01]  /*0430*/  @!P4 LOP3.LUT R16, RZ, R10, RZ, 0x33, !PT ;  /* 0x0000000aff10c212 */ /* 0x000fe200078e33ff */
[----:B------:R-:W-:Y:S01]  /*0440*/  IMAD.MOV.U32 R4, RZ, RZ, RZ ;  /* 0x000000ffff047224 */ /* 0x000fe200078e00ff */
[----:B------:R-:W-:Y:S02]  /*0450*/  IABS R20, R17 ;  /* 0x0000001100147213 */ /* 0x000fe40000000000 */
[----:B------:R-:W-:Y:S01]  /*0460*/  LOP3.LUT R17, R17, c[0x0][0x17c], RZ, 0x3c, !PT ;  /* 0x00005f0011117a12 */ /* 0x000fe200078e3cff */
[----:B------:R-:W-:-:S04]  /*0470*/  IMAD.HI.U32 R4, R5, R19, R4 ;  /* 0x0000001305047227 */ /* 0x000fc800078e0004 */
[----:B------:R-:W-:Y:S02]  /*0480*/  IMAD.MOV R18, RZ, RZ, -R16 ;  /* 0x000000ffff127224 */ /* 0x000fe400078e0a10 */
[----:B------:R-:W-:Y:S02]  /*0490*/  IMAD.MOV.U32 R5, RZ, RZ, R20 ;  /* 0x000000ffff057224 */ /* 0x000fe400078e0014 */
[----:B------:R-:W-:Y:S02]  /*04a0*/  IMAD R7, R10, R18, R7 ;  /* 0x000000120a077224 */ /* 0x000fe400078e0207 */
[----:B------:R-:W-:-:S03]  /*04b0*/  IMAD.HI.U32 R10, R4, R5, RZ ;  /* 0x00000005040a7227 */ /* 0x000fc600078e00ff */
[----:B------:R-:W-:Y:S01]  /*04c0*/  IABS R19, R7 ;  /* 0x0000000700137213 */ /* 0x000fe20000000000 */
[----:B------:R-:W-:Y:S01]  /*04d0*/  IMAD.HI.U32 R4, R4, R13, RZ ;  /* 0x0000000d04047227 */ /* 0x000fe200078e00ff */
[----:B------:R-:W-:Y:S02]  /*04e0*/  IADD3 R18, -R10, RZ, RZ ;  /* 0x000000ff0a127210 */ /* 0x000fe40007ffe1ff */
[----:B------:R-:W-:Y:S01]  /*04f0*/  LOP3.LUT R7, R7, R8, RZ, 0x3c, !PT ;  /* 0x0000000807077212 */ /* 0x000fe200078e3cff */
        /* <DEDUP_REMOVED lines=8> */
[--C-:B------:R-:W-:Y:S01]  /*0580*/  @!P1 IMAD.IADD R4, R4, 0x1, -R11.reuse ;  /* 0x0000000104049824 */ /* 0x100fe200078e0a0b */
[----:B------:R-:W-:Y:S02]  /*0590*/  @!P1 IADD3 R10, R10, 0x1, RZ ;  /* 0x000000010a0a9810 */ /* 0x000fe40007ffe0ff */
[----:B------:R-:W-:Y:S02]  /*05a0*/  ISETP.GE.AND P1, PT, R17, RZ, PT ;  /* 0x000000ff1100720c */ /* 0x000fe40003f26270 */
[----:B------:R-:W-:Y:S02]  /*05b0*/  ISETP.GE.U32.AND P6, PT, R4, R11, PT ;  /* 0x0000000b0400720c */ /* 0x000fe40003fc6070 */
[-C--:B------:R-:W-:Y:S01]  /*05c0*/  @!P4 IADD3 R14, R14, -R9.reuse, RZ ;  /* 0x800000090e0ec210 */ /* 0x080fe20007ffe0ff */
[----:B------:R-:W-:Y:S01]  /*05d0*/  @!P5 IMAD.IADD R12, R12, 0x1, -R11 ;  /* 0x000000010c0cd824 */ /* 0x000fe200078e0a0b */
[----:B------:R-:W-:Y:S02]  /*05e0*/  @!P4 IADD3 R5, R5, 0x1, RZ ;  /* 0x000000010505c810 */ /* 0x000fe40007ffe0ff */
[----:B------:R-:W-:-:S02]  /*05f0*/  ISETP.GE.U32.AND P4, PT, R14, R9, PT ;  /* 0x000000090e00720c */ /* 0x000fc40003f86070 */
[----:B------:R-:W-:-:S05]  /*0600*/  ISETP.GT.U32.AND P5, PT, R11, R12, PT ;  /* 0x0000000c0b00720c */ /* 0x000fca0003fa4070 */
[----:B------:R-:W-:Y:S02]  /*0610*/  @P6 IADD3 R10, R10, 0x1, RZ ;  /* 0x000000010a0a6810 */ /* 0x000fe40007ffe0ff */
[----:B------:R-:W-:Y:S02]  /*0620*/  ISETP.GE.AND P6, PT, R7, RZ, PT ;  /* 0x000000ff0700720c */ /* 0x000fe40003fc6270 */
[----:B------:R-:W-:Y:S01]  /*0630*/  LOP3.LUT R7, RZ, c[0x0][0x17c], RZ, 0x33, !PT ;  /* 0x00005f00ff077a12 */ /* 0x000fe200078e33ff */
[----:B------:R-:W-:Y:S01]  /*0640*/  @!P1 IMAD.MOV R10, RZ, RZ, -R10 ;  /* 0x000000ffff0a9224 */ /* 0x000fe200078e0a0a */
[----:B------:R-:W-:Y:S02]  /*0650*/  @P4 IADD3 R5, R5, 0x1, RZ ;  /* 0x0000000105054810 */ /* 0x000fe40007ffe0ff */
[----:B------:R-:W-:Y:S01]  /*0660*/  ISETP.NE.AND P4, PT, RZ, c[0x0][0x17c], PT ;  /* 0x00005f00ff007a0c */ /* 0x000fe20003f85270 */
[----:B------:R-:W-:-:S03]  /*0670*/  @!P5 IMAD.IADD R12, R12, 0x1, -R11 ;  /* 0x000000010c0cd824 */ /* 0x000fc600078e0a0b */
[----:B------:R-:W-:Y:S01]  /*0680*/  SEL R9, R7, R10, !P4 ;  /* 0x0000000a07097207 */ /* 0x000fe20006000000 */
[----:B------:R-:W-:Y:S02]  /*0690*/  @!P2 IMAD.MOV R12, RZ, RZ, -R12 ;  /* 0x000000ffff0ca224 */ /* 0x000fe400078e0a0c */
[----:B------:R-:W-:Y:S02]  /*06a0*/  @!P6 IADD3 R5, -R5, RZ, RZ ;  /* 0x000000ff0505e210 */ /* 0x000fe40007ffe1ff */
[----:B------:R-:W-:Y:S01]  /*06b0*/  IMAD R16, R16, c[0x0][0x174], R9 ;  /* 0x00005d0010107a24 */ /* 0x000fe200078e0209 */
[----:B------:R-:W-:Y:S02]  /*06c0*/  SEL R7, R7, R12, !P4 ;  /* 0x0000000c07077207 */ /* 0x000fe40006000000 */
[----:B------:R-:W-:-:S05]  /*06d0*/  SEL R5, R15, R5, !P3 ;  /* 0x000000050f057207 */ /* 0x000fca0005800000 */
[----:B------:R-:W-:-:S04]  /*06e0*/  IMAD R16, R16, c[0x0][0x178], R5 ;  /* 0x00005e0010107a24 */ /* 0x000fc800078e0205 */
[----:B------:R-:W-:-:S04]  /*06f0*/  IMAD R9, R16, c[0x0][0x17c], R7 ;  /* 0x00005f0010097a24 */ /* 0x000fc800078e0207 */
[----:B------:R-:W-:-:S05]  /*0700*/  @P0 IMAD.WIDE R6, R9, R6, c[0x0][0x168] ;  /* 0x00005a0009060625 */ /* 0x000fca00078e0206 */
[----:B--2---:R0:W-:Y:S01]  /*0710*/  @P0 STG.E [R6.64], R0 ;  /* 0x0000000006000986 */ /* 0x0041e2000c101904 */
[----:B------:R-:W-:Y:S05]  /*0720*/  @P0 EXIT ;  /* 0x000000000000094d */ /* 0x000fea0003800000 */
[----:B------:R-:W-:Y:S01]  /*0730*/  IMAD.MOV.U32 R4, RZ, RZ, c[0x0][0x180] ;  /* 0x00006000ff047624 */ /* 0x000fe200078e00ff */
[----:B------:R-:W2:Y:S01]  /*0740*/  LDG.E R2, [R2.64] ;  /* 0x0000000402027981 */ /* 0x000ea2000c1e1900 */
[----:B------:R-:W-:-:S05]  /*0750*/  MOV R5, c[0x0][0x184] ;  /* 0x0000610000057a02 */ /* 0x000fca0000000f00 */
[----:B------:R-:W3:Y:S01]  /*0760*/  LDG.E R4, [R4.64] ;  /* 0x0000000404047981 */ /* 0x000ee2000c1e1900 */
[----:B------:R-:W-:Y:S01]  /*0770*/  IMAD.MOV.U32 R8, RZ, RZ, 0x2 ;  /* 0x00000002ff087424 */ /* 0x000fe200078e00ff */
[----:B0-2---:R-:W-:-:S05]  /*0780*/  HADD2.F32 R7, -RZ, R2.H0_H0 ;  /* 0x20000002ff077230 */ /* 0x005fca0000004100 */
[----:B---3--:R-:W-:Y:S01]  /*0790*/  FMUL.FTZ R0, R4, R7 ;  /* 0x0000000704007220 */ /* 0x008fe20000410000 */
[----:B------:R-:W-:Y:S01]  /*07a0*/  HADD2.F32 R7, -RZ, R2.H1_H1 ;  /* 0x30000002ff077230 */ /* 0x000fe20000004100 */
[----:B------:R-:W-:-:S04]  /*07b0*/  IMAD.WIDE R2, R9, R8, c[0x0][0x168] ;  /* 0x00005a0009027625 */ /* 0x000fc800078e0208 */
[----:B------:R-:W0:Y:S01]  /*07c0*/  F2I.S8.NTZ R0, R0 ;  /* 0x0000000000007305 */ /* 0x000e220000202100 */
[----:B------:R-:W-:-:S07]  /*07d0*/  FMUL.FTZ R7, R4, R7 ;  /* 0x0000000704077220 */ /* 0x000fce0000410000 */
[----:B------:R-:W1:Y:S01]  /*07e0*/  F2I.S8.NTZ R7, R7 ;  /* 0x0000000700077305 */ /* 0x000e620000202100 */
[----:B0-----:R-:W-:-:S04]  /*07f0*/  PRMT R6, R0, 0x8880, RZ ;  /* 0x0000888000067816 */ /* 0x001fc800000000ff */
[----:B------:R-:W-:-:S04]  /*0800*/  PRMT R6, R6, 0x7710, RZ ;  /* 0x0000771006067816 */ /* 0x000fc800000000ff */
[----:B-1----:R-:W-:-:S05]  /*0810*/  PRMT R5, R7, 0x7604, R6 ;  /* 0x0000760407057816 */ /* 0x002fca0000000006 */
[----:B------:R-:W-:Y:S01]  /*0820*/  STG.E.U16 [R2.64], R5 ;  /* 0x0000000502007986 */ /* 0x000fe2000c101504 */
[----:B------:R-:W-:Y:S05]  /*0830*/  EXIT ;  /* 0x000000000000794d */ /* 0x000fea0003800000 */
.L_x_150:
        /* <DEDUP_REMOVED lines=12> */
.L_x_552:


//--------------------- .text._ZN17fastertransformer14softmax_kernelI6__halfS1_Li1EEEvPT_PKT0_PKS2_S8_iiiif --------------------------
	.section	.text._ZN17fastertransformer14softmax_kernelI6__halfS1_Li1EEEvPT_PKT0_PKS2_S8_iiiif,"ax",@progbits
	.sectioninfo	@"SHI_REGISTERS=28"
	.align	128
        .global         _ZN17fastertransformer14softmax_kernelI6__halfS1_Li1EEEvPT_PKT0_PKS2_S8_iiiif
        .type           _ZN17fastertransformer14softmax_kernelI6__halfS1_Li1EEEvPT_PKT0_PKS2_S8_iiiif,@function
        .size           _ZN17fastertransformer14softmax_kernelI6__halfS1_Li1EEEvPT_PKT0_PKS2_S8_iiiif,(.L_x_553 - _ZN17fastertransformer14softmax_kernelI6__halfS1_Li1EEEvPT_PKT0_PKS2_S8_iiiif)
        .other          _ZN17fastertransformer14softmax_kernelI6__halfS1_Li1EEEvPT_PKT0_PKS2_S8_iiiif,@"STO_CUDA_ENTRY STV_DEFAULT"
_ZN17fastertransformer14softmax_kernelI6__halfS1_Li1EEEvPT_PKT0_PKS2_S8_iiiif:
.text._ZN17fastertransformer14softmax_kernelI6__halfS1_Li1EEEvPT_PKT0_PKS2_S8_iiiif:
[----:B------:R-:W-:Y:S02]  /*0000*/  IMAD.MOV.U32 R1, RZ, RZ, c[0x0][0x28] ;  /* 0x00000a00ff017624 */ /* 0x000fe400078e00ff */
[----:B------:R-:W0:Y:S01]  /*0010*/  S2UR UR6, SR_CTAID.Z ;  /* 0x00000000000679c3 */ /* 0x000e220000002700 */
[----:B------:R-:W-:Y:S02]  /*0020*/  ULDC.64 UR4, c[0x0][0x178] ;  /* 0x00005e0000047ab9 */ /* 0x000fe40000000a00 */
[----:B------:R-:W-:Y:S02]  /*0030*/  UISETP.NE.U32.AND UP0, UPT, URZ, UR4, UPT ;  /* 0x000000043f00728c */ /* 0x000fe4000bf05070 */
[----:B------:R-:W-:Y:S02]  /*0040*/  ULDC.64 UR14, c[0x0][0x118] ;  /* 0x00004600000e7ab9 */ /* 0x000fe40000000a00 */
[----:B------:R-:W-:-:S06]  /*0050*/  UISETP.NE.AND.EX UP0, UPT, URZ, UR5, UPT, UP0 ;  /* 0x000000053f00728c */ /* 0x000fcc000bf05300 */
[----:B------:R-:W-:-:S05]  /*0060*/  PLOP3.LUT P2, PT, PT, PT, UP0, 0x80, 0x0 ;  /* 0x000000000000781c */ /* 0x000fca0003f4f008 */
[----:B0-----:R-:W-:-:S04]  /*0070*/  @UP0 ULEA UR4, UP1, UR6, UR4, 0x1 ;  /* 0x0000000406040291 */ /* 0x001fc8000f82083f */
[----:B------:R-:W-:Y:S02]  /*0080*/  @UP0 ULEA.HI.X UR5, UR6, UR5, URZ, 0x1, UP1 ;  /* 0x0000000506050291 */ /* 0x000fe400088f0c3f */
[----:B------:R-:W-:-:S04]  /*0090*/  IMAD.U32 R2, RZ, RZ, UR4 ;  /* 0x00000004ff027e24 */ /* 0x000fc8000f8e00ff */
[----:B------:R-:W-:-:S05]  /*00a0*/  IMAD.U32 R3, RZ, RZ, UR5 ;  /* 0x00000005ff037e24 */ /* 0x000fca000f8e00ff */
[----:B------:R0:W5:Y:S01]  /*00b0*/  @P2 LDG.E.U16 R2, [R2.64] ;  /* 0x0000000e02022981 */ /* 0x000162000c1e1500 */
[----:B------:R-:W1:Y:S01]  /*00c0*/  S2UR UR8, SR_CTAID.X ;  /* 0x00000000000879c3 */ /* 0x000e620000002500 */
[----:B------:R-:W-:Y:S02]  /*00d0*/  ULDC UR4, c[0x0][0x188] ;  /* 0x0000620000047ab9 */ /* 0x000fe40000000800 */
[----:B------:R-:W-:Y:S02]  /*00e0*/  USHF.R.S32.HI UR21, URZ, 0x1f, UR4 ;  /* 0x0000001f3f157899 */ /* 0x000fe40008011404 */
[----:B-1----:R-:W-:-:S04]  /*00f0*/  UISETP.GE.U32.AND UP1, UPT, UR8, UR4, UPT ;  /* 0x000000040800728c */ /* 0x002fc8000bf26070 */
[----:B------:R-:W-:-:S06]  /*0100*/  UISETP.GE.AND.EX UP1, UPT, URZ, UR21, UPT, UP1 ;  /* 0x000000153f00728c */ /* 0x000fcc000bf26310 */
[----:B------:R-:W-:-:S13]  /*0110*/  PLOP3.LUT P0, PT, PT, PT, UP1, 0x80, 0x0 ;  /* 0x000000000000781c */ /* 0x000fda0003f0f018 */
[----:B------:R-:W-:Y:S05]  /*0120*/  @P0 EXIT ;  /* 0x000000000000094d */ /* 0x000fea0003800000 */
[----:B0-----:R-:W0:Y:S01]  /*0130*/  S2UR UR9, SR_CTAID.Y ;  /* 0x00000000000979c3 */ /* 0x001e220000002600 */
[----:B------:R-:W1:Y:S01]  /*0140*/  S2R R18, SR_TID.X ;  /* 0x0000000000127919 */ /* 0x000e620000002100 */
[----:B-----5:R-:W-:Y:S01]  /*0150*/  @P2 HADD2.F32 R2, -RZ, R2.H0_H0 ;  /* 0x20000002ff022230 */ /* 0x020fe20000004100 */
[----:B------:R-:W-:Y:S01]  /*0160*/  ULDC UR7, c[0x0][0x184] ;  /* 0x0000610000077ab9 */ /* 0x000fe20000000800 */
[----:B------:R-:W2:Y:S01]  /*0170*/  I2F.U32 R16, c[0x0][0x0] ;  /* 0x0000000000107b06 */ /* 0x000ea20000201000 */
[----:B------:R-:W-:Y:S02]  /*0180*/  USHF.R.S32.HI UR10, URZ, 0x1f, UR7 ;  /* 0x0000001f3f0a7899 */ /* 0x000fe40008011407 */
[----:B------:R-:W-:Y:S01]  /*0190*/  UMOV UR4, UR6 ;  /* 0x0000000600047c82 */ /* 0x000fe20008000000 */
[----:B------:R-:W3:Y:S01]  /*01a0*/  @P2 R2UR UR20, R2 ;  /* 0x00000000021423c2 */ /* 0x000ee200000e0000 */
[----:B------:R-:W-:Y:S02]  /*01b0*/  UMOV UR5, URZ ;  /* 0x0000003f00057c82 */ /* 0x000fe40008000000 */
[----:B------:R-:W-:-:S02]  /*01c0*/  ULDC.64 UR12, c[0x0][0x188] ;  /* 0x00006200000c7ab9 */ /* 0x000fc40000000a00 */
[----:B0-----:R-:W-:Y:S01]  /*01d0*/  UIMAD.WIDE.U32 UR6, UR9, UR7, UR4 ;  /* 0x00000007090672a5 */ /* 0x001fe2000f8e0004 */
[----:B-1----:R0:W1:Y:S01]  /*01e0*/  I2F.U32 R15, R18 ;  /* 0x00000012000f7306 */ /* 0x0020620000201000 */
[----:B------:R-:W-:Y:S01]  /*01f0*/  UIMAD UR4, UR10, UR9, URZ ;  /* 0x000000090a0472a4 */ /* 0x000fe2000f8e023f */
[C---:B------:R-:W-:Y:S01]  /*0200*/  IMAD.SHL.U32 R12, R18.reuse, 0x4, RZ ;  /* 0x00000004120c7824 */ /* 0x040fe200078e00ff */
[----:B------:R-:W-:Y:S01]  /*0210*/  SHF.R.U32.HI R13, RZ, 0x3, R18 ;  /* 0x00000003ff0d7819 */ /* 0x000fe20000011612 */
[----:B------:R-:W-:Y:S01]  /*0220*/  UIMAD.WIDE.U32 UR18, UR6, UR12, URZ ;  /* 0x0000000c061272a5 */ /* 0x000fe2000f8e003f */
[----:B------:R-:W-:Y:S01]  /*0230*/  LOP3.LUT R14, R18, 0x1f, RZ, 0xc0, !PT ;  /* 0x0000001f120e7812 */ /* 0x000fe200078ec0ff */
[----:B------:R-:W-:Y:S01]  /*0240*/  UIADD3 UR4, UR7, UR4, URZ ;  /* 0x0000000407047290 */ /* 0x000fe2000fffe03f */
[----:B------:R-:W-:Y:S01]  /*0250*/  LOP3.LUT R13, R13, 0x1ffffffc, RZ, 0xc0, !PT ;  /* 0x1ffffffc0d0d7812 */ /* 0x000fe200078ec0ff */
[----:B------:R-:W-:Y:S01]  /*0260*/  UIMAD.WIDE.U32 UR16, UR9, UR12, URZ ;  /* 0x0000000c091072a5 */ /* 0x000fe2000f8e003f */
[----:B------:R-:W-:Y:S01]  /*0270*/  LOP3.LUT R12, R12, 0x7c, RZ, 0xc0, !PT ;  /* 0x0000007c0c0c7812 */ /* 0x000fe200078ec0ff */
[----:B------:R-:W-:-:S02]  /*0280*/  UIMAD UR5, UR4, UR12, URZ ;  /* 0x0000000c040572a4 */ /* 0x000fc4000f8e023f */
[----:B------:R-:W-:Y:S02]  /*0290*/  UIMAD UR11, UR21, UR9, URZ ;  /* 0x00000009150b72a4 */ /* 0x000fe4000f8e023f */
[----:B------:R-:W-:Y:S02]  /*02a0*/  UIMAD UR5, UR21, UR6, UR5 ;  /* 0x00000006150572a4 */ /* 0x000fe4000f8e0205 */
[----:B------:R-:W-:Y:S02]  /*02b0*/  USHF.R.S32.HI UR10, URZ, 0x1f, UR13 ;  /* 0x0000001f3f0a7899 */ /* 0x000fe4000801140d */
[----:B------:R-:W-:Y:S02]  /*02c0*/  UMOV UR4, URZ ;  /* 0x0000003f00047c82 */ /* 0x000fe40008000000 */
[----:B------:R-:W-:Y:S02]  /*02d0*/  UIADD3 UR12, UR19, UR5, URZ ;  /* 0x00000005130c7290 */ /* 0x000fe4000fffe03f */
[----:B------:R-:W-:-:S02]  /*02e0*/  UMOV UR13, UR8 ;  /* 0x00000008000d7c82 */ /* 0x000fc40008000000 */
[----:B------:R-:W-:Y:S02]  /*02f0*/  UIADD3 UR11, UR17, UR11, URZ ;  /* 0x0000000b110b7290 */ /* 0x000fe4000fffe03f */
[----:B------:R-:W-:Y:S02]  /*0300*/  UMOV UR5, URZ ;  /* 0x0000003f00057c82 */ /* 0x000fe40008000000 */
[----:B0123--:R-:W-:Y:S02]  /*0310*/  @UP0 UMOV UR4, UR20 ;  /* 0x0000001400040c82 */ /* 0x00ffe40008000000 */
.L_x_169:
[----:B------:R-:W-:Y:S01]  /*0320*/  ISETP.GE.U32.AND P0, PT, R18, c[0x0][0x18c], PT ;  /* 0x0000630012007a0c */ /* 0x000fe20003f06070 */
[----:B------:R-:W-:Y:S01]  /*0330*/  BSSY B0, `(.L_x_151) ;  /* 0x000005a000007945 */ /* 0x000fe20003800000 */
[----:B------:R-:W-:Y:S02]  /*0340*/  HFMA2.MMA R11, -RZ, RZ, -598.5, 40320 ;  /* 0xe0ad78ecff0b7435 */ /* 0x000fe400000001ff */
[----:B------:R-:W-:-:S13]  /*0350*/  ISETP.GE.AND.EX P0, PT, RZ, UR10, PT, P0 ;  /* 0x0000000aff007c0c */ /* 0x000fda000bf06300 */
[----:B------:R-:W-:Y:S05]  /*0360*/  @P0 BRA `(.L_x_152) ;  /* 0x0000056000000947 */ /* 0x000fea0003800000 */
[----:B------:R-:W-:Y:S01]  /*0370*/  UIADD3 UR8, UP0, UR13, UR18, URZ ;  /* 0x000000120d087290 */ /* 0x000fe2000ff1e03f */
[----:B------:R-:W-:Y:S01]  /*0380*/  IMAD.MOV.U32 R11, RZ, RZ, -0x1f528714 ;  /* 0xe0ad78ecff0b7424 */ /* 0x000fe200078e00ff */
[----:B------:R-:W-:Y:S02]  /*0390*/  UIADD3 UR6, UP1, UR13, UR16, URZ ;  /* 0x000000100d067290 */ /* 0x000fe4000ff3e03f */
[----:B------:R-:W-:Y:S02]  /*03a0*/  UIADD3.X UR9, UR5, UR12, URZ, UP0, !UPT ;  /* 0x0000000c05097290 */ /* 0x000fe400087fe43f */
[----:B------:R-:W-:Y:S01]  /*03b0*/  UIADD3.X UR7, UR5, UR11, URZ, UP1, !UPT ;  /* 0x0000000b05077290 */ /* 0x000fe20008ffe43f */
[----:B------:R-:W-:Y:S01]  /*03c0*/  IMAD.U32 R2, RZ, RZ, UR8 ;  /* 0x00000008ff027e24 */ /* 0x000fe2000f8e00ff */
[----:B------:R-:W-:Y:S01]  /*03d0*/  ULDC UR20, c[0x0][0x18c] ;  /* 0x0000630000147ab9 */ /* 0x000fe20000000800 */
[----:B------:R-:W-:Y:S01]  /*03e0*/  IMAD.U32 R4, RZ, RZ, UR6 ;  /* 0x00000006ff047e24 */ /* 0x000fe2000f8e00ff */
[----:B------:R-:W-:Y:S01]  /*03f0*/  UIMAD UR9, UR9, UR20, URZ ;  /* 0x00000014090972a4 */ /* 0x000fe2000f8e023f */
[----:B------:R-:W-:Y:S01]  /*0400*/  IMAD.WIDE.U32 R2, R2, c[0x0][0x18c], RZ ;  /* 0x0000630002027a25 */ /* 0x000fe200078e00ff */
[----:B------:R-:W-:-:S02]  /*0410*/  UIMAD UR7, UR7, UR20, URZ ;  /* 0x00000014070772a4 */ /* 0x000fc4000f8e023f */
[----:B------:R-:W-:Y:S01]  /*0420*/  UIMAD UR9, UR10, UR8, UR9 ;  /* 0x000000080a0972a4 */ /* 0x000fe2000f8e0209 */
[----:B------:R-:W-:Y:S01]  /*0430*/  IMAD.WIDE.U32 R4, R4, c[0x0][0x18c], RZ ;  /* 0x0000630004047a25 */ /* 0x000fe200078e00ff */
[----:B------:R-:W-:-:S04]  /*0440*/  UIMAD UR7, UR10, UR6, UR7 ;  /* 0x000000060a0772a4 */ /* 0x000fc8000f8e0207 */
[----:B------:R-:W-:Y:S02]  /*0450*/  IADD3 R10, R3, UR9, RZ ;  /* 0x00000009030a7c10 */ /* 0x000fe4000fffe0ff */
[----:B------:R-:W-:Y:S01]  /*0460*/  IADD3 R0, R5, UR7, RZ ;  /* 0x0000000705007c10 */ /* 0x000fe2000fffe0ff */
[----:B------:R-:W-:Y:S05]  /*0470*/  @!P2 BRA `(.L_x_153) ;  /* 0x000002500000a947 */ /* 0x000fea0003800000 */
[----:B------:R-:W-:Y:S01]  /*0480*/  BSSY B1, `(.L_x_154) ;  /* 0x0000022000017945 */ /* 0x000fe20003800000 */
[----:B------:R-:W-:Y:S01]  /*0490*/  MOV R17, RZ ;  /* 0x000000ff00117202 */ /* 0x000fe20000000f00 */
[----:B------:R-:W-:Y:S02]  /*04a0*/  IMAD.MOV.U32 R24, RZ, RZ, RZ ;  /* 0x000000ffff187224 */ /* 0x000fe400078e00ff */
[----:B------:R-:W-:Y:S02]  /*04b0*/  IMAD.MOV.U32 R22, RZ, RZ, R18 ;  /* 0x000000ffff167224 */ /* 0x000fe400078e0012 */
[----:B------:R-:W-:-:S03]  /*04c0*/  IMAD.MOV.U32 R19, RZ, RZ, RZ ;  /* 0x000000ffff137224 */ /* 0x000fc600078e00ff */
.L_x_155:
[----:B------:R-:W-:-:S04]  /*04d0*/  IADD3 R7, P1, R22, R4, RZ ;  /* 0x0000000416077210 */ /* 0x000fc80007f3e0ff */
[----:B------:R-:W-:Y:S02]  /*04e0*/  IADD3.X R8, R19, R0, RZ, P1, !PT ;  /* 0x0000000013087210 */ /* 0x000fe40000ffe4ff */
[C---:B------:R-:W-:Y:S02]  /*04f0*/  LEA R6, P3, R7.reuse, c[0x0][0x170], 0x1 ;  /* 0x00005c0007067a11 */ /* 0x040fe400078608ff */
[----:B------:R-:W-:Y:S02]  /*0500*/  IADD3 R9, P1, R22, R2, RZ ;  /* 0x0000000216097210 */ /* 0x000fe40007f3e0ff */
[----:B------:R-:W-:-:S03]  /*0510*/  LEA.HI.X R7, R7, c[0x0][0x174], R8, 0x1, P3 ;  /* 0x00005d0007077a11 */ /* 0x000fc600018f0c08 */
[----:B------:R-:W-:Y:S01]  /*0520*/  IMAD.X R20, R19, 0x1, R10, P1 ;  /* 0x0000000113147824 */ /* 0x000fe200008e060a */
[C---:B------:R-:W-:Y:S01]  /*0530*/  LEA R8, P1, R9.reuse, c[0x0][0x168], 0x1 ;  /* 0x00005a0009087a11 */ /* 0x040fe200078208ff */
[----:B------:R-:W2:Y:S03]  /*0540*/  LDG.E.U16.CONSTANT R6, [R6.64] ;  /* 0x0000000e06067981 */ /* 0x000ea6000c1e9500 */
[----:B------:R-:W-:-:S05]  /*0550*/  LEA.HI.X R9, R9, c[0x0][0x16c], R20, 0x1, P1 ;  /* 0x00005b0009097a11 */ /* 0x000fca00008f0c14 */
[----:B------:R-:W3:Y:S01]  /*0560*/  LDG.E.U16 R8, [R8.64] ;  /* 0x0000000e08087981 */ /* 0x000ee2000c1e1500 */
[----:B------:R-:W-:-:S04]  /*0570*/  IADD3 R20, P1, R22, -UR13, RZ ;  /* 0x8000000d16147c10 */ /* 0x000fc8000ff3e0ff */
[----:B------:R-:W-:Y:S01]  /*0580*/  IADD3.X R21, R19, ~UR5, RZ, P1, !PT ;  /* 0x8000000513157c10 */ /* 0x000fe20008ffe4ff */
[----:B------:R-:W-:Y:S01]  /*0590*/  IMAD.MOV.U32 R19, RZ, RZ, RZ ;  /* 0x000000ffff137224 */ /* 0x000fe200078e00ff */
[----:B------:R-:W-:Y:S02]  /*05a0*/  IADD3 R17, P1, R17, 0x1, RZ ;  /* 0x0000000111117810 */ /* 0x000fe40007f3e0ff */
[----:B------:R-:W0:Y:S03]  /*05b0*/  I2F.S64 R20, R20 ;  /* 0x0000001400147312 */ /* 0x000e260000301400 */
[----:B------:R-:W-:Y:S02]  /*05c0*/  IMAD.X R24, RZ, RZ, R24, P1 ;  /* 0x000000ffff187224 */ /* 0x000fe400008e0618 */
[----:B------:R-:W-:-:S04]  /*05d0*/  IMAD.WIDE.U32 R22, R17, c[0x0][0x0], R18 ;  /* 0x0000000011167a25 */ /* 0x000fc800078e0012 */
[----:B------:R-:W-:Y:S01]  /*05e0*/  IMAD R19, R24, c[0x0][0x0], RZ ;  /* 0x0000000018137a24 */ /* 0x000fe200078e02ff */
[----:B------:R-:W-:-:S04]  /*05f0*/  ISETP.GE.U32.AND P1, PT, R22, c[0x0][0x18c], PT ;  /* 0x0000630016007a0c */ /* 0x000fc80003f26070 */
[----:B------:R-:W-:-:S04]  /*0600*/  IADD3 R19, R23, R19, RZ ;  /* 0x0000001317137210 */ /* 0x000fc80007ffe0ff */
[----:B------:R-:W-:Y:S01]  /*0610*/  ISETP.GE.AND.EX P1, PT, R19, UR10, PT, P1 ;  /* 0x0000000a13007c0c */ /* 0x000fe2000bf26310 */
[----:B--2---:R-:W-:Y:S01]  /*0620*/  HADD2.F32 R25, -RZ, R6.H0_H0 ;  /* 0x20000006ff197230 */ /* 0x004fe20000004100 */
[----:B0-----:R-:W-:-:S04]  /*0630*/  FFMA.FTZ R6, R20, UR4, RZ ;  /* 0x0000000414067c23 */ /* 0x001fc800080100ff */
[----:B------:R-:W-:Y:S01]  /*0640*/  FADD.FTZ R25, -R25, 1 ;  /* 0x3f80000019197421 */ /* 0x000fe20000010100 */
[----:B---3--:R-:W-:-:S03]  /*0650*/  HADD2.F32 R8, -RZ, R8.H0_H0 ;  /* 0x20000008ff087230 */ /* 0x008fc60000004100 */
[----:B------:R-:W-:-:S04]  /*0660*/  FFMA.FTZ R25, R25, -10000, R6 ;  /* 0xc61c400019197823 */ /* 0x000fc80000010006 */
[----:B------:R-:W-:-:S05]  /*0670*/  FFMA.FTZ R8, R8, c[0x0][0x190], R25 ;  /* 0x0000640008087a23 */ /* 0x000fca0000010019 */
[----:B------:R-:W-:Y:S01]  /*0680*/  FMNMX.FTZ R11, R8, R11, !PT ;  /* 0x0000000b080b7209 */ /* 0x000fe20007810000 */
[----:B------:R-:W-:Y:S05]  /*0690*/  @!P1 BRA `(.L_x_155) ;  /* 0xfffffe3000009947 */ /* 0x000fea000383ffff */
[----:B------:R-:W-:Y:S05]  /*06a0*/  BSYNC B1 ;  /* 0x0000000000017941 */ /* 0x000fea0003800000 */
.L_x_154:
[----:B------:R-:W-:Y:S01]  /*06b0*/  IMAD.MOV.U32 R0, RZ, RZ, R8 ;  /* 0x000000ffff007224 */ /* 0x000fe200078e0008 */
[----:B------:R-:W-:Y:S05]  /*06c0*/  BRA `(.L_x_152) ;  /* 0x0000020000007947 */ /* 0x000fea0003800000 */
.L_x_153:
[----:B------:R-:W-:Y:S01]  /*06d0*/  BSSY B1, `(.L_x_156) ;  /* 0x000001e000017945 */ /* 0x000fe20003800000 */
[----:B------:R-:W-:Y:S01]  /*06e0*/  IMAD.MOV.U32 R23, RZ, RZ, RZ ;  /* 0x000000ffff177224 */ /* 0x000fe200078e00ff */
[----:B------:R-:W-:Y:S01]  /*06f0*/  MOV R20, R18 ;  /* 0x0000001200147202 */ /* 0x000fe20000000f00 */
[----:B------:R-:W-:Y:S02]  /*0700*/  IMAD.MOV.U32 R17, RZ, RZ, RZ ;  /* 0x000000ffff117224 */ /* 0x000fe400078e00ff */
[----:B------:R-:W-:Y:S02]  /*0710*/  IMAD.MOV.U32 R19, RZ, RZ, RZ ;  /* 0x000000ffff137224 */ /* 0x000fe400078e00ff */
.L_x_157:
[----:B------:R-:W-:-:S04]  /*0720*/  IADD3 R7, P1, R20, R4, RZ ;  /* 0x0000000414077210 */ /* 0x000fc80007f3e0ff */
[----:B------:R-:W-:Y:S01]  /*0730*/  LEA R6, P3, R7, c[0x0][0x170], 0x1 ;  /* 0x00005c0007067a11 */ /* 0x000fe200078608ff */
[----:B------:R-:W-:Y:S01]  /*0740*/  IMAD.X R8, R19, 0x1, R0, P1 ;  /* 0x0000000113087824 */ /* 0x000fe200008e0600 */
[----:B------:R-:W-:-:S04]  /*0750*/  IADD3 R9, P1, R20, R2, RZ ;  /* 0x0000000214097210 */ /* 0x000fc80007f3e0ff */
[----:B------:R-:W-:Y:S01]  /*0760*/  LEA.HI.X R7, R7, c[0x0][0x174], R8, 0x1, P3 ;  /* 0x00005d0007077a11 */ /* 0x000fe200018f0c08 */
[----:B------:R-:W-:Y:S01]  /*0770*/  IMAD.X R20, R19, 0x1, R10, P1 ;  /* 0x0000000113147824 */ /* 0x000fe200008e060a */
[----:B------:R-:W-:-:S03]  /*0780*/  LEA R8, P1, R9, c[0x0][0x168], 0x1 ;  /* 0x00005a0009087a11 */ /* 0x000fc600078208ff */
[----:B------:R-:W2:Y:S01]  /*0790*/  LDG.E.U16.CONSTANT R6, [R6.64] ;  /* 0x0000000e06067981 */ /* 0x000ea2000c1e9500 */
[----:B------:R-:W-:-:S05]  /*07a0*/  LEA.HI.X R9, R9, c[0x0][0x16c], R20, 0x1, P1 ;  /* 0x00005b0009097a11 */ /* 0x000fca00008f0c14 */
[----:B------:R-:W3:Y:S01]  /*07b0*/  LDG.E.U16 R8, [R8.64] ;  /* 0x0000000e08087981 */ /* 0x000ee2000c1e1500 */
[----:B------:R-:W-:Y:S01]  /*07c0*/  IADD3 R23, P1, R23, 0x1, RZ ;  /* 0x0000000117177810 */ /* 0x000fe20007f3e0ff */
[----:B------:R-:W-:-:S03]  /*07d0*/  IMAD.MOV.U32 R19, RZ, RZ, RZ ;  /* 0x000000ffff137224 */ /* 0x000fc600078e00ff */
[----:B------:R-:W-:Y:S01]  /*07e0*/  IADD3.X R17, RZ, R17, RZ, P1, !PT ;  /* 0x00000011ff117210 */ /* 0x000fe20000ffe4ff */
[----:B------:R-:W-:-:S04]  /*07f0*/  IMAD.WIDE.U32 R20, R23, c[0x0][0x0], R18 ;  /* 0x0000000017147a25 */ /* 0x000fc800078e0012 */
[----:B------:R-:W-:Y:S01]  /*0800*/  IMAD R19, R17, c[0x0][0x0], RZ ;  /* 0x0000000011137a24 */ /* 0x000fe200078e02ff */
[----:B------:R-:W-:-:S03]  /*0810*/  ISETP.GE.U32.AND P1, PT, R20, c[0x0][0x18c], PT ;  /* 0x0000630014007a0c */ /* 0x000fc60003f26070 */
[----:B------:R-:W-:-:S05]  /*0820*/  IMAD.IADD R19, R21, 0x1, R19 ;  /* 0x0000000115137824 */ /* 0x000fca00078e0213 */
[----:B------:R-:W-:Y:S01]  /*0830*/  ISETP.GE.AND.EX P1, PT, R19, UR10, PT, P1 ;  /* 0x0000000a13007c0c */ /* 0x000fe2000bf26310 */
[----:B--2---:R-:W-:-:S05]  /*0840*/  HADD2.F32 R22, -RZ, R6.H0_H0 ;  /* 0x20000006ff167230 */ /* 0x004fca0000004100 */
[----:B------:R-:W-:Y:S01]  /*0850*/  FADD.FTZ R22, -R22, 1 ;  /* 0x3f80000016167421 */ /* 0x000fe20000010100 */
[----:B---3--:R-:W-:-:S03]  /*0860*/  HADD2.F32 R6, -RZ, R8.H0_H0 ;  /* 0x20000008ff067230 */ /* 0x008fc60000004100 */
[----:B------:R-:W-:-:S04]  /*0870*/  FFMA.FTZ R7, R22, -10000, RZ ;  /* 0xc61c400016077823 */ /* 0x000fc800000100ff */
[----:B------:R-:W-:-:S05]  /*0880*/  FFMA.FTZ R6, R6, c[0x0][0x190], R7 ;  /* 0x0000640006067a23 */ /* 0x000fca0000010007 */
[----:B------:R-:W-:Y:S01]  /*0890*/  FMNMX.FTZ R11, R6, R11, !PT ;  /* 0x0000000b060b7209 */ /* 0x000fe20007810000 */
[----:B------:R-:W-:Y:S05]  /*08a0*/  @!P1 BRA `(.L_x_157) ;  /* 0xfffffe7000009947 */ /* 0x000fea000383ffff */
[----:B------:R-:W-:Y:S05]  /*08b0*/  BSYNC B1 ;  /* 0x0000000000017941 */ /* 0x000fea0003800000 */
.L_x_156:
[----:B------:R-:W-:Y:S02]  /*08c0*/  IMAD.MOV.U32 R0, RZ, RZ, R6 ;  /* 0x000000ffff007224 */ /* 0x000fe400078e0006 */
.L_x_152:
[----:B------:R-:W-:Y:S05]  /*08d0*/  BSYNC B0 ;  /* 0x0000000000007941 */ /* 0x000fea0003800000 */
.L_x_151:
[----:B------:R-:W-:-:S04]  /*08e0*/  MOV R2, c[0x0][0x0] ;  /* 0x0000000000027a02 */ /* 0x000fc80000000f00 */
[----:B------:R-:W-:-:S13]  /*08f0*/  ISETP.GE.U32.AND P3, PT, R2, 0x21, PT ;  /* 0x000000210200780c */ /* 0x000fda0003f66070 */
[----:B------:R-:W-:Y:S05]  /*0900*/  @!P3 BRA `(.L_x_158) ;  /* 0x000001c00000b947 */ /* 0x000fea0003800000 */
[----:B------:R-:W0:Y:S01]  /*0910*/  SHFL.BFLY PT, R2, R11, 0x10, 0x1f ;  /* 0x0e001f000b027f89 */ /* 0x000e2200000e0000 */
[----:B------:R-:W-:Y:S01]  /*0920*/  ISETP.NE.AND P1, PT, R14, RZ, PT ;  /* 0x000000ff0e00720c */ /* 0x000fe20003f25270 */
[----:B------:R-:W-:-:S05]  /*0930*/  FMUL.FTZ R8, R16, 0.03125 ;  /* 0x3d00000010087820 */ /* 0x000fca0000410000 */
[----:B------:R-:W-:Y:S02]  /*0940*/  FSETP.GT.FTZ.AND P4, PT, R8, R15, PT ;  /* 0x0000000f0800720b */ /* 0x000fe40003f94000 */
[----:B0-----:R-:W-:-:S05]  /*0950*/  FMNMX.FTZ R2, R2, R11, !PT ;  /* 0x0000000b02027209 */ /* 0x001fca0007810000 */
[----:B------:R-:W0:Y:S02]  /*0960*/  SHFL.BFLY PT, R3, R2, 0x8, 0x1f ;  /* 0x0d001f0002037f89 */ /* 0x000e2400000e0000 */
        /* <DEDUP_REMOVED lines=22> */
.L_x_158:
        /* <DEDUP_REMOVED lines=10> */
.L_x_159:
[----:B------:R-:W-:Y:S01]  /*0b70*/  ISETP.NE.AND P4, PT, R18, RZ, PT ;  /* 0x000000ff1200720c */ /* 0x000fe20003f85270 */
[----:B------:R-:W-:Y:S01]  /*0b80*/  BSSY B0, `(.L_x_160) ;  /* 0x0000015000007945 */ /* 0x000fe20003800000 */
[----:B------:R-:W-:-:S11]  /*0b90*/  IMAD.MOV.U32 R5, RZ, RZ, RZ ;  /* 0x000000ffff057224 */ /* 0x000fd600078e00ff */
[----:B------:R0:W-:Y:S04]  /*0ba0*/  @!P4 STS [0x4], R6 ;  /* 0x00000406ff00c388 */ /* 0x0001e80000000800 */
[----:B------:R-:W-:Y:S06]  /*0bb0*/  BAR.SYNC.DEFER_BLOCKING 0x0 ;  /* 0x0000000000007b1d */ /* 0x000fec0000010000 */
[----:B------:R-:W-:Y:S05]  /*0bc0*/  @P0 BRA `(.L_x_161) ;  /* 0x0000010000000947 */ /* 0x000fea0003800000 */
[----:B0-----:R-:W0:Y:S01]  /*0bd0*/  LDS R7, [0x4] ;  /* 0x00000400ff077984 */ /* 0x001e220000000800 */
[----:B------:R-:W-:Y:S01]  /*0be0*/  CS2R R4, SRZ ;  /* 0x0000000000047805 */ /* 0x000fe2000001ff00 */
[----:B------:R-:W-:-:S05]  /*0bf0*/  IMAD.MOV.U32 R9, RZ, RZ, RZ ;  /* 0x000000ffff097224 */ /* 0x000fca00078e00ff */
.L_x_162:
[----:B------:R-:W-:Y:S01]  /*0c00*/  IADD3 R9, P1, R9, 0x1, RZ ;  /* 0x0000000109097810 */ /* 0x000fe20007f3e0ff */
[----:B------:R-:W-:-:S02]  /*0c10*/  IMAD.MOV.U32 R19, RZ, RZ, RZ ;  /* 0x000000ffff137224 */ /* 0x000fc400078e00ff */
[----:B0-----:R-:W-:Y:S01]  /*0c20*/  FADD.FTZ R0, -R7, R0 ;  /* 0x0000000007007221 */ /* 0x001fe20000010100 */
[----:B------:R-:W-:Y:S01]  /*0c30*/  IADD3.X R4, RZ, R4, RZ, P1, !PT ;  /* 0x00000004ff047210 */ /* 0x000fe20000ffe4ff */
[----:B------:R-:W-:-:S04]  /*0c40*/  IMAD.WIDE.U32 R2, R9, c[0x0][0x0], R18 ;  /* 0x0000000009027a25 */ /* 0x000fc800078e0012 */
[----:B------:R-:W-:Y:S01]  /*0c50*/  IMAD R11, R4, c[0x0][0x0], RZ ;  /* 0x00000000040b7a24 */ /* 0x000fe200078e02ff */
[----:B------:R-:W-:Y:S01]  /*0c60*/  ISETP.GE.U32.AND P1, PT, R2, c[0x0][0x18c], PT ;  /* 0x0000630002007a0c */ /* 0x000fe20003f26070 */
[----:B------:R-:W-:Y:S02]  /*0c70*/  FMUL.FTZ R0, R0, 1.4426950216293334961 ;  /* 0x3fb8aa3b00007820 */ /* 0x000fe40000410000 */
[----:B------:R-:W-:-:S04]  /*0c80*/  IMAD.IADD R2, R3, 0x1, R11 ;  /* 0x0000000103027824 */ /* 0x000fc800078e020b */
[----:B------:R-:W0:Y:S01]  /*0c90*/  MUFU.EX2 R0, R0 ;  /* 0x0000000000007308 */ /* 0x000e220000000800 */
[----:B------:R-:W-:Y:S01]  /*0ca0*/  ISETP.GE.AND.EX P1, PT, R2, UR10, PT, P1 ;  /* 0x0000000a02007c0c */ /* 0x000fe2000bf26310 */
[----:B0-----:R-:W-:-:S12]  /*0cb0*/  FADD.FTZ R5, R0, R5 ;  /* 0x0000000500057221 */ /* 0x001fd80000010000 */
[----:B------:R-:W-:Y:S05]  /*0cc0*/  @!P1 BRA `(.L_x_162) ;  /* 0xffffff3000009947 */ /* 0x000fea000383ffff */
.L_x_161:
[----:B0-----:R-:W-:Y:S05]  /*0cd0*/  BSYNC B0 ;  /* 0x0000000000007941 */ /* 0x001fea0003800000 */
.L_x_160:
        /* <DEDUP_REMOVED lines=29> */
.L_x_163:
        /* <DEDUP_REMOVED lines=10> */
.L_x_164:
        /* <DEDUP_REMOVED lines=8> */
[----:B------:R-:W-:Y:S01]  /*0fd0*/  UIADD3 UR6, UP0, UR13, UR18, URZ ;  /* 0x000000120d067290 */ /* 0x000fe2000ff1e03f */
[----:B------:R-:W-:Y:S01]  /*0fe0*/  IMAD.MOV.U32 R19, RZ, RZ, RZ ;  /* 0x000000ffff137224 */ /* 0x000fe200078e00ff */
[----:B------:R-:W-:Y:S01]  /*0ff0*/  ULDC UR8, c[0x0][0x18c] ;  /* 0x0000630000087ab9 */ /* 0x000fe20000000800 */
[----:B------:R-:W-:Y:S01]  /*1000*/  HFMA2.MMA R17, -RZ, RZ, 0, 0 ;  /* 0x00000000ff117435 */ /* 0x000fe200000001ff */
[----:B------:R-:W-:Y:S01]  /*1010*/  UIADD3.X UR7, UR5, UR12, URZ, UP0, !UPT ;  /* 0x0000000c05077290 */ /* 0x000fe200087fe43f */
[----:B------:R-:W-:Y:S01]  /*1020*/  IMAD.MOV.U32 R9, RZ, RZ, RZ ;  /* 0x000000ffff097224 */ /* 0x000fe200078e00ff */
[----:B------:R-:W-:-:S02]  /*1030*/  MOV R5, UR6 ;  /* 0x0000000600057c02 */ /* 0x000fc40008000f00 */
[----:B------:R-:W-:-:S04]  /*1040*/  UIMAD UR7, UR7, UR8, URZ ;  /* 0x00000008070772a4 */ /* 0x000fc8000f8e023f */
[----:B------:R-:W-:Y:S01]  /*1050*/  UIMAD UR7, UR10, UR6, UR7 ;  /* 0x000000060a0772a4 */ /* 0x000fe2000f8e0207 */
[----:B0-----:R-:W-:Y:S02]  /*1060*/  FMUL.FTZ R4, R0, R3 ;  /* 0x0000000300047220 */ /* 0x001fe40000410000 */
[----:B------:R-:W-:-:S03]  /*1070*/  IMAD.WIDE.U32 R2, R5, c[0x0][0x18c], R18 ;  /* 0x0000630005027a25 */ /* 0x000fc600078e0012 */
[----:B------:R-:W-:Y:S01]  /*1080*/  F2FP.PACK_AB R11, RZ, R4 ;  /* 0x00000004ff0b723e */ /* 0x000fe200000000ff */
[----:B------:R-:W-:Y:S01]  /*1090*/  IMAD.MOV.U32 R4, RZ, RZ, RZ ;  /* 0x000000ffff047224 */ /* 0x000fe200078e00ff */
[----:B------:R-:W-:-:S04]  /*10a0*/  IADD3 R10, R3, UR7, RZ ;  /* 0x00000007030a7c10 */ /* 0x000fc8000fffe0ff */
.L_x_167:
[----:B------:R-:W-:Y:S02]  /*10b0*/  IADD3 R4, P0, R4, R2, RZ ;  /* 0x0000000204047210 */ /* 0x000fe40007f1e0ff */
[----:B------:R-:W-:-:S03]  /*10c0*/  IADD3 R17, P1, R17, 0x1, RZ ;  /* 0x0000000111117810 */ /* 0x000fc60007f3e0ff */
[----:B------:R-:W-:Y:S01]  /*10d0*/  IMAD.X R5, R9, 0x1, R10, P0 ;  /* 0x0000000109057824 */ /* 0x000fe200000e060a */
[----:B------:R-:W-:Y:S01]  /*10e0*/  LEA R6, P0, R4, c[0x0][0x160], 0x1 ;  /* 0x0000580004067a11 */ /* 0x000fe200078008ff */
[----:B------:R-:W-:-:S03]  /*10f0*/  IMAD.X R19, RZ, RZ, R19, P1 ;  /* 0x000000ffff137224 */ /* 0x000fc600008e0613 */
[----:B------:R-:W-:Y:S01]  /*1100*/  LEA.HI.X R7, R4, c[0x0][0x164], R5, 0x1, P0 ;  /* 0x0000590004077a11 */ /* 0x000fe200000f0c05 */
[----:B------:R-:W-:-:S04]  /*1110*/  IMAD.WIDE.U32 R4, R17, c[0x0][0x0], RZ ;  /* 0x0000000011047a25 */ /* 0x000fc800078e00ff */
[----:B------:R-:W-:Y:S01]  /*1120*/  IMAD R9, R19, c[0x0][0x0], RZ ;  /* 0x0000000013097a24 */ /* 0x000fe200078e02ff */
[----:B------:R-:W-:Y:S01]  /*1130*/  IADD3 R8, P1, R18, R4, RZ ;  /* 0x0000000412087210 */ /* 0x000fe20007f3e0ff */
[----:B------:R0:W-:Y:S03]  /*1140*/  STG.E.U16 [R6.64], R11 ;  /* 0x0000000b06007986 */ /* 0x0001e6000c10150e */
[----:B------:R-:W-:Y:S02]  /*1150*/  IADD3 R9, R5, R9, RZ ;  /* 0x0000000905097210 */ /* 0x000fe40007ffe0ff */
[----:B------:R-:W-:-:S03]  /*1160*/  ISETP.GE.U32.AND P0, PT, R8, c[0x0][0x18c], PT ;  /* 0x0000630008007a0c */ /* 0x000fc60003f06070 */
[----:B------:R-:W-:-:S05]  /*1170*/  IMAD.X R5, RZ, RZ, R9, P1 ;  /* 0x000000ffff057224 */ /* 0x000fca00008e0609 */
[----:B------:R-:W-:-:S13]  /*1180*/  ISETP.GE.AND.EX P0, PT, R5, UR10, PT, P0 ;  /* 0x0000000a05007c0c */ /* 0x000fda000bf06300 */
[----:B0-----:R-:W-:Y:S05]  /*1190*/  @!P0 BRA `(.L_x_167) ;  /* 0xffffff1000008947 */ /* 0x001fea000383ffff */
.L_x_166:
[----:B0-----:R-:W-:Y:S05]  /*11a0*/  BSYNC B0 ;  /* 0x0000000000007941 */ /* 0x001fea0003800000 */
.L_x_165:
[----:B------:R-:W-:Y:S02]  /*11b0*/  ULDC UR6, c[0x0][0xc] ;  /* 0x0000030000067ab9 */ /* 0x000fe40000000800 */
[----:B------:R-:W-:-:S03]  /*11c0*/  UIADD3 UR13, UP0, UR13, UR6, URZ ;  /* 0x000000060d0d7290 */ /* 0x000fc6000ff1e03f */
[----:B------:R-:W-:Y:S02]  /*11d0*/  ULDC UR6, c[0x0][0x188] ;  /* 0x0000620000067ab9 */ /* 0x000fe40000000800 */
[----:B------:R-:W-:Y:S02]  /*11e0*/  UIADD3.X UR5, URZ, UR5, URZ, UP0, !UPT ;  /* 0x000000053f057290 */ /* 0x000fe400087fe43f */
[----:B------:R-:W-:-:S04]  /*11f0*/  UISETP.GE.U32.AND UP0, UPT, UR13, UR6, UPT ;  /* 0x000000060d00728c */ /* 0x000fc8000bf06070 */
[----:B------:R-:W-:-:S06]  /*1200*/  UISETP.GE.AND.EX UP0, UPT, UR5, UR21, UPT, UP0 ;  /* 0x000000150500728c */ /* 0x000fcc000bf06300 */
[----:B------:R-:W-:-:S13]  /*1210*/  PLOP3.LUT P0, PT, PT, PT, UP0, 0x80, 0x0 ;  /* 0x000000000000781c */ /* 0x000fda0003f0f008 */
[----:B------:R-:W-:Y:S01]  /*1220*/  @P0 CALL.REL.NOINC `(.L_x_168) ;  /* 0x0000001000000944 */ /* 0x000fe20003c00000 */
[----:B------:R-:W-:Y:S05]  /*1230*/  BRA `(.L_x_169) ;  /* 0xfffff0e000007947 */ /* 0x000fea000383ffff */
.L_x_168:
[----:B------:R-:W-:Y:S05]  /*1240*/  EXIT ;  /* 0x000000000000794d */ /* 0x000fea0003800000 */
.L_x_170:
        /* <DEDUP_REMOVED lines=11> */
.L_x_553:


//--------------------- .text._ZN17fastertransformer14softmax_kernelI6__halfS1_Li2EEEvPT_PKT0_PKS2_S8_iiiif --------------------------
	.section	.text._ZN17fastertransformer14softmax_kernelI6__halfS1_Li2EEEvPT_PKT0_PKS2_S8_iiiif,"ax",@progbits
	.sectioninfo	@"SHI_REGISTERS=27"
	.align	128
        .global         _ZN17fastertransformer14softmax_kernelI6__halfS1_Li2EEEvPT_PKT0_PKS2_S8_iiiif
        .type           _ZN17fastertransformer14softmax_kernelI6__halfS1_Li2EEEvPT_PKT0_PKS2_S8_iiiif,@function
        .size           _ZN17fastertransformer14softmax_kernelI6__halfS1_Li2EEEvPT_PKT0_PKS2_S8_iiiif,(.L_x_554 - _ZN17fastertransformer14softmax_kernelI6__halfS1_Li2EEEvPT_PKT0_PKS2_S8_iiiif)
        .other          _ZN17fastertransformer14softmax_kernelI6__halfS1_Li2EEEvPT_PKT0_PKS2_S8_iiiif,@"STO_CUDA_ENTRY STV_DEFAULT"
_ZN17fastertransformer14softmax_kernelI6__halfS1_Li2EEEvPT_PKT0_PKS2_S8_iiiif:
.text._ZN17fastertransformer14softmax_kernelI6__halfS1_Li2EEEvPT_PKT0_PKS2_S8_iiiif:
[----:B------:R-:W-:-:S03]  /*0000*/  IMAD.MOV.U32 R1, RZ, RZ, c[0x0][0x28] ;  /* 0x00000a00ff017624 */ /* 0x000fc600078e00ff */
[----:B------:R-:W0:Y:S01]  /*0010*/  S2UR UR6, SR_CTAID.Z ;  /* 0x00000000000679c3 */ /* 0x000e220000002700 */
[----:B------:R-:W-:Y:S01]  /*0020*/  ULDC.64 UR4, c[0x0][0x178] ;  /* 0x00005e0000047ab9 */ /* 0x000fe20000000a00 */
[----:B------:R-:W-:Y:S01]  /*0030*/  IADD3 R1, R1, -0x8, RZ ;  /* 0xfffffff801017810 */ /* 0x000fe20007ffe0ff */
        /* <DEDUP_REMOVED lines=29> */
[----:B------:R-:W-:Y:S01]  /*0210*/  SHF.R.U32.HI R7, RZ, 0x3, R12 ;  /* 0x00000003ff077819 */ /* 0x000fe2000001160c */
[----:B------:R-:W-:Y:S01]  /*0220*/  UIMAD.WIDE.U32 UR18, UR6, UR12, URZ ;  /* 0x0000000c061272a5 */ /* 0x000fe2000f8e003f */
[C---:B------:R-:W-:Y:S01]  /*0230*/  SHF.L.U32 R6, R12.reuse, 0x2, RZ ;  /* 0x000000020c067819 */ /* 0x040fe200000006ff */
[----:B------:R-:W-:Y:S01]  /*0240*/  UIADD3 UR4, UR7, UR4, URZ ;  /* 0x0000000407047290 */ /* 0x000fe2000fffe03f */
[----:B------:R-:W-:Y:S01]  /*0250*/  LOP3.LUT R8, R12, 0x1f, RZ, 0xc0, !PT ;  /* 0x0000001f0c087812 */ /* 0x000fe200078ec0ff */
[----:B------:R-:W-:Y:S01]  /*0260*/  UIMAD.WIDE.U32 UR16, UR9, UR12, URZ ;  /* 0x0000000c091072a5 */ /* 0x000fe2000f8e003f */
[----:B------:R-:W-:Y:S01]  /*0270*/  LOP3.LUT R7, R7, 0x1ffffffc, RZ, 0xc0, !PT ;  /* 0x1ffffffc07077812 */ /* 0x000fe200078ec0ff */
[----:B------:R-:W-:Y:S01]  /*0280*/  UIMAD UR5, UR4, UR12, URZ ;  /* 0x0000000c040572a4 */ /* 0x000fe2000f8e023f */
[----:B------:R-:W-:Y:S01]  /*0290*/  LOP3.LUT R6, R6, 0x7c, RZ, 0xc0, !PT ;  /* 0x0000007c06067812 */ /* 0x000fe200078ec0ff */
[----:B------:R-:W-:-:S02]  /*02a0*/  UIMAD UR11, UR21, UR9, URZ ;  /* 0x00000009150b72a4 */ /* 0x000fc4000f8e023f */
[----:B------:R-:W-:Y:S02]  /*02b0*/  UIMAD UR5, UR21, UR6, UR5 ;  /* 0x00000006150572a4 */ /* 0x000fe4000f8e0205 */
[----:B------:R-:W-:Y:S02]  /*02c0*/  USHF.R.S32.HI UR10, URZ, 0x1f, UR13 ;  /* 0x0000001f3f0a7899 */ /* 0x000fe4000801140d */
[----:B------:R-:W-:Y:S02]  /*02d0*/  UMOV UR4, URZ ;  /* 0x0000003f00047c82 */ /* 0x000fe40008000000 */
[----:B------:R-:W-:Y:S02]  /*02e0*/  UIADD3 UR12, UR19, UR5, URZ ;  /* 0x00000005130c7290 */ /* 0x000fe4000fffe03f */
[----:B------:R-:W-:Y:S02]  /*02f0*/  UMOV UR13, UR8 ;  /* 0x00000008000d7c82 */ /* 0x000fe40008000000 */
[----:B------:R-:W-:-:S02]  /*0300*/  UIADD3 UR11, UR17, UR11, URZ ;  /* 0x0000000b110b7290 */ /* 0x000fc4000fffe03f */
[----:B------:R-:W-:Y:S02]  /*0310*/  UMOV UR5, URZ ;  /* 0x0000003f00057c82 */ /* 0x000fe40008000000 */
[----:B0123--:R-:W-:Y:S02]  /*0320*/  @UP0 UMOV UR4, UR20 ;  /* 0x0000001400040c82 */ /* 0x00ffe40008000000 */
.L_x_187:
[----:B------:R-:W-:Y:S01]  /*0330*/  ISETP.GE.U32.AND P0, PT, R12, c[0x0][0x18c], PT ;  /* 0x000063000c007a0c */ /* 0x000fe20003f06070 */
[----:B------:R-:W-:Y:S01]  /*0340*/  BSSY B0, `(.L_x_171) ;  /* 0x000005c000007945 */ /* 0x000fe20003800000 */
[----:B------:R-:W-:Y:S02]  /*0350*/  IMAD.MOV.U32 R18, RZ, RZ, -0x1f528714 ;  /* 0xe0ad78ecff127424 */ /* 0x000fe400078e00ff */
[----:B------:R-:W-:-:S13]  /*0360*/  ISETP.GE.AND.EX P0, PT, RZ, UR10, PT, P0 ;  /* 0x0000000aff007c0c */ /* 0x000fda000bf06300 */
[----:B------:R-:W-:Y:S05]  /*0370*/  @P0 BRA `(.L_x_172) ;  /* 0x0000058000000947 */ /* 0x000fea0003800000 */
[----:B------:R-:W-:Y:S01]  /*0380*/  UIADD3 UR8, UP0, UR13, UR18, URZ ;  /* 0x000000120d087290 */ /* 0x000fe2000ff1e03f */
[----:B------:R-:W-:Y:S01]  /*0390*/  HFMA2.MMA R18, -RZ, RZ, -598.5, 40320 ;  /* 0xe0ad78ecff127435 */ /* 0x000fe200000001ff */
        /* <DEDUP_REMOVED lines=15> */
[----:B------:R-:W-:Y:S01]  /*0490*/  IMAD.MOV.U32 R0, RZ, RZ, RZ ;  /* 0x000000ffff007224 */ /* 0x000fe200078e00ff */
[----:B------:R-:W-:Y:S01]  /*04a0*/  MOV R22, RZ ;  /* 0x000000ff00167202 */ /* 0x000fe20000000f00 */
[----:B------:R-:W-:Y:S02]  /*04b0*/  IMAD.MOV.U32 R19, RZ, RZ, RZ ;  /* 0x000000ffff137224 */ /* 0x000fe400078e00ff */
[----:B------:R-:W-:-:S05]  /*04c0*/  IMAD.MOV.U32 R21, RZ, RZ, R12 ;  /* 0x000000ffff157224 */ /* 0x000fca00078e000c */
.L_x_174:
[----:B------:R-:W-:-:S04]  /*04d0*/  IADD3 R15, P1, R21, R4, RZ ;  /* 0x00000004150f7210 */ /* 0x000fc80007f3e0ff */
[----:B------:R-:W-:Y:S01]  /*04e0*/  LEA R14, P3, R15, c[0x0][0x170], 0x1 ;  /* 0x00005c000f0e7a11 */ /* 0x000fe200078608ff */
[----:B------:R-:W-:Y:S01]  /*04f0*/  IMAD.X R16, R22, 0x1, R13, P1 ;  /* 0x0000000116107824 */ /* 0x000fe200008e060d */
[----:B------:R-:W-:-:S04]  /*0500*/  IADD3 R17, P1, R21, R2, RZ ;  /* 0x0000000215117210 */ /* 0x000fc80007f3e0ff */
[----:B------:R-:W-:Y:S01]  /*0510*/  LEA.HI.X R15, R15, c[0x0][0x174], R16, 0x1, P3 ;  /* 0x00005d000f0f7a11 */ /* 0x000fe200018f0c10 */
[----:B------:R-:W-:Y:S01]  /*0520*/  IMAD.X R20, R22, 0x1, R11, P1 ;  /* 0x0000000116147824 */ /* 0x000fe200008e060b */
[----:B------:R-:W-:-:S03]  /*0530*/  LEA R16, P1, R17, c[0x0][0x168], 0x1 ;  /* 0x00005a0011107a11 */ /* 0x000fc600078208ff */
[----:B------:R0:W2:Y:S01]  /*0540*/  LDG.E.U16.CONSTANT R14, [R14.64] ;  /* 0x0000000e0e0e7981 */ /* 0x0000a2000c1e9500 */
[----:B------:R-:W-:-:S05]  /*0550*/  LEA.HI.X R17, R17, c[0x0][0x16c], R20, 0x1, P1 ;  /* 0x00005b0011117a11 */ /* 0x000fca00008f0c14 */
[----:B------:R-:W3:Y:S01]  /*0560*/  LDG.E.U16 R16, [R16.64] ;  /* 0x0000000e10107981 */ /* 0x000ee2000c1e1500 */
[----:B------:R-:W-:Y:S01]  /*0570*/  IADD3 R20, P1, R21, -UR13, RZ ;  /* 0x8000000d15147c10 */ /* 0x000fe2000ff3e0ff */
[----:B0-----:R-:W-:-:S03]  /*0580*/  IMAD.MOV.U32 R15, RZ, RZ, RZ ;  /* 0x000000ffff0f7224 */ /* 0x001fc600078e00ff */
[----:B------:R-:W-:-:S04]  /*0590*/  IADD3.X R21, R22, ~UR5, RZ, P1, !PT ;  /* 0x8000000516157c10 */ /* 0x000fc80008ffe4ff */
[----:B------:R-:W0:Y:S02]  /*05a0*/  I2F.S64 R20, R20 ;  /* 0x0000001400147312 */ /* 0x000e240000301400 */
[----:B0-----:R-:W-:Y:S01]  /*05b0*/  FFMA.FTZ R23, R20, UR4, RZ ;  /* 0x0000000414177c23 */ /* 0x001fe200080100ff */
[----:B--2---:R-:W-:Y:S01]  /*05c0*/  HADD2.F32 R22, -RZ, R14.H0_H0 ;  /* 0x2000000eff167230 */ /* 0x004fe20000004100 */
[----:B------:R-:W-:-:S04]  /*05d0*/  IMAD.MOV.U32 R14, RZ, RZ, R12 ;  /* 0x000000ffff0e7224 */ /* 0x000fc800078e000c */
[----:B------:R-:W-:Y:S01]  /*05e0*/  FADD.FTZ R24, -R22, 1 ;  /* 0x3f80000016187421 */ /* 0x000fe20000010100 */
[----:B---3--:R-:W-:-:S03]  /*05f0*/  HADD2.F32 R22, -RZ, R16.H0_H0 ;  /* 0x20000010ff167230 */ /* 0x008fc60000004100 */
[----:B------:R-:W-:Y:S02]  /*0600*/  FFMA.FTZ R23, R24, -10000, R23 ;  /* 0xc61c400018177823 */ /* 0x000fe40000010017 */
[C---:B------:R-:W-:Y:S01]  /*0610*/  IMAD.U32 R24, R0.reuse, 0x4, R1 ;  /* 0x0000000400187824 */ /* 0x040fe200078e0001 */
[----:B------:R-:W-:Y:S01]  /*0620*/  IADD3 R0, P1, R0, 0x1, RZ ;  /* 0x0000000100007810 */ /* 0x000fe20007f3e0ff */
[----:B------:R-:W-:-:S03]  /*0630*/  FFMA.FTZ R23, R22, c[0x0][0x190], R23 ;  /* 0x0000640016177a23 */ /* 0x000fc60000010017 */
[----:B------:R-:W-:Y:S01]  /*0640*/  IADD3.X R19, RZ, R19, RZ, P1, !PT ;  /* 0x00000013ff137210 */ /* 0x000fe20000ffe4ff */
[----:B------:R-:W-:Y:S01]  /*0650*/  IMAD.WIDE.U32 R14, R0, c[0x0][0x0], R14 ;  /* 0x00000000000e7a25 */ /* 0x000fe200078e000e */
[----:B------:R0:W-:Y:S01]  /*0660*/  STL [R24], R23 ;  /* 0x0000001718007387 */ /* 0x0001e20000100800 */
[----:B------:R-:W-:Y:S02]  /*0670*/  FMNMX.FTZ R18, R23, R18, !PT ;  /* 0x0000001217127209 */ /* 0x000fe40007810000 */
[----:B------:R-:W-:Y:S01]  /*0680*/  IMAD R17, R19, c[0x0][0x0], RZ ;  /* 0x0000000013117a24 */ /* 0x000fe200078e02ff */
[----:B------:R-:W-:Y:S02]  /*0690*/  ISETP.GE.U32.AND P1, PT, R14, c[0x0][0x18c], PT ;  /* 0x000063000e007a0c */ /* 0x000fe40003f26070 */
[----:B------:R-:W-:Y:S01]  /*06a0*/  MOV R21, R14 ;  /* 0x0000000e00157202 */ /* 0x000fe20000000f00 */
[----:B------:R-:W-:-:S05]  /*06b0*/  IMAD.IADD R22, R15, 0x1, R17 ;  /* 0x000000010f167824 */ /* 0x000fca00078e0211 */
[----:B------:R-:W-:-:S13]  /*06c0*/  ISETP.GE.AND.EX P1, PT, R22, UR10, PT, P1 ;  /* 0x0000000a16007c0c */ /* 0x000fda000bf26310 */
[----:B0-----:R-:W-:Y:S05]  /*06d0*/  @!P1 BRA `(.L_x_174) ;  /* 0xfffffdf000009947 */ /* 0x001fea000383ffff */
[----:B------:R-:W-:Y:S05]  /*06e0*/  BRA `(.L_x_172) ;  /* 0x0000021000007947 */ /* 0x000fea0003800000 */
.L_x_173:
[----:B------:R-:W-:Y:S01]  /*06f0*/  IMAD.MOV.U32 R0, RZ, RZ, RZ ;  /* 0x000000ffff007224 */ /* 0x000fe200078e00ff */
[----:B------:R-:W-:Y:S01]  /*0700*/  MOV R20, RZ ;  /* 0x000000ff00147202 */ /* 0x000fe20000000f00 */
[----:B------:R-:W-:Y:S02]  /*0710*/  IMAD.MOV.U32 R19, RZ, RZ, RZ ;  /* 0x000000ffff137224 */ /* 0x000fe400078e00ff */
[----:B------:R-:W-:-:S05]  /*0720*/  IMAD.MOV.U32 R17, RZ, RZ, R12 ;  /* 0x000000ffff117224 */ /* 0x000fca00078e000c */
.L_x_175:
        /* <DEDUP_REMOVED lines=9> */
[----:B------:R1:W3:Y:S01]  /*07c0*/  LDG.E.U16 R16, [R16.64] ;  /* 0x0000000e10107981 */ /* 0x0002e2000c1e1500 */
[C---:B------:R-:W-:Y:S01]  /*07d0*/  IMAD.U32 R22, R0.reuse, 0x4, R1 ;  /* 0x0000000400167824 */ /* 0x040fe200078e0001 */
[----:B------:R-:W-:Y:S01]  /*07e0*/  IADD3 R0, P1, R0, 0x1, RZ ;  /* 0x0000000100007810 */ /* 0x000fe20007f3e0ff */
[----:B0-----:R-:W-:-:S03]  /*07f0*/  IMAD.MOV.U32 R15, RZ, RZ, RZ ;  /* 0x000000ffff0f7224 */ /* 0x001fc600078e00ff */
[----:B------:R-:W-:-:S05]  /*0800*/  IADD3.X R19, RZ, R19, RZ, P1, !PT ;  /* 0x00000013ff137210 */ /* 0x000fca0000ffe4ff */
[----:B-1----:R-:W-:Y:S01]  /*0810*/  IMAD R17, R19, c[0x0][0x0], RZ ;  /* 0x0000000013117a24 */ /* 0x002fe200078e02ff */
[----:B--2---:R-:W-:Y:S01]  /*0820*/  HADD2.F32 R20, -RZ, R14.H0_H0 ;  /* 0x2000000eff147230 */ /* 0x004fe20000004100 */
[----:B------:R-:W-:-:S04]  /*0830*/  IMAD.MOV.U32 R14, RZ, RZ, R12 ;  /* 0x000000ffff0e7224 */ /* 0x000fc800078e000c */
[----:B------:R-:W-:Y:S01]  /*0840*/  FADD.FTZ R21, -R20, 1 ;  /* 0x3f80000014157421 */ /* 0x000fe20000010100 */
[----:B---3--:R-:W-:Y:S01]  /*0850*/  HADD2.F32 R20, -RZ, R16.H0_H0 ;  /* 0x20000010ff147230 */ /* 0x008fe20000004100 */
[----:B------:R-:W-:-:S04]  /*0860*/  IMAD.WIDE.U32 R14, R0, c[0x0][0x0], R14 ;  /* 0x00000000000e7a25 */ /* 0x000fc800078e000e */
[----:B------:R-:W-:Y:S01]  /*0870*/  FFMA.FTZ R21, R21, -10000, RZ ;  /* 0xc61c400015157823 */ /* 0x000fe200000100ff */
[----:B------:R-:W-:-:S03]  /*0880*/  ISETP.GE.U32.AND P1, PT, R14, c[0x0][0x18c], PT ;  /* 0x000063000e007a0c */ /* 0x000fc60003f26070 */
[----:B------:R-:W-:Y:S02]  /*0890*/  FFMA.FTZ R21, R20, c[0x0][0x190], R21 ;  /* 0x0000640014157a23 */ /* 0x000fe40000010015 */
[----:B------:R-:W-:Y:S01]  /*08a0*/  IMAD.IADD R20, R15, 0x1, R17 ;  /* 0x000000010f147824 */ /* 0x000fe200078e0211 */
[----:B------:R-:W-:Y:S02]  /*08b0*/  MOV R17, R14 ;  /* 0x0000000e00117202 */ /* 0x000fe40000000f00 */
[----:B------:R0:W-:Y:S01]  /*08c0*/  STL [R22], R21 ;  /* 0x0000001516007387 */ /* 0x0001e20000100800 */
[----:B------:R-:W-:Y:S02]  /*08d0*/  FMNMX.FTZ R18, R21, R18, !PT ;  /* 0x0000001215127209 */ /* 0x000fe40007810000 */
[----:B------:R-:W-:-:S13]  /*08e0*/  ISETP.GE.AND.EX P1, PT, R20, UR10, PT, P1 ;  /* 0x0000000a14007c0c */ /* 0x000fda000bf26310 */
[----:B0-----:R-:W-:Y:S05]  /*08f0*/  @!P1 BRA `(.L_x_175) ;  /* 0xfffffe3000009947 */ /* 0x001fea000383ffff */
.L_x_172:
[----:B------:R-:W-:Y:S05]  /*0900*/  BSYNC B0 ;  /* 0x0000000000007941 */ /* 0x000fea0003800000 */
.L_x_171:
[----:B------:R-:W-:-:S05]  /*0910*/  IMAD.MOV.U32 R0, RZ, RZ, c[0x0][0x0] ;  /* 0x00000000ff007624 */ /* 0x000fca00078e00ff */
        /* <DEDUP_REMOVED lines=30> */
.L_x_176:
        /* <DEDUP_REMOVED lines=10> */
.L_x_177:
[----:B------:R-:W-:Y:S01]  /*0ba0*/  ISETP.NE.AND P4, PT, R12, RZ, PT ;  /* 0x000000ff0c00720c */ /* 0x000fe20003f85270 */
[----:B------:R-:W-:Y:S01]  /*0bb0*/  BSSY B0, `(.L_x_178) ;  /* 0x0000019000007945 */ /* 0x000fe20003800000 */
[----:B------:R-:W-:-:S11]  /*0bc0*/  IMAD.MOV.U32 R4, RZ, RZ, RZ ;  /* 0x000000ffff047224 */ /* 0x000fd600078e00ff */
[----:B------:R0:W-:Y:S04]  /*0bd0*/  @!P4 STS [0x4], R11 ;  /* 0x0000040bff00c388 */ /* 0x0001e80000000800 */
[----:B------:R-:W-:Y:S06]  /*0be0*/  BAR.SYNC.DEFER_BLOCKING 0x0 ;  /* 0x0000000000007b1d */ /* 0x000fec0000010000 */
[----:B------:R-:W-:Y:S05]  /*0bf0*/  @P0 BRA `(.L_x_179) ;  /* 0x0000014000000947 */ /* 0x000fea0003800000 */
[----:B0-----:R-:W0:Y:S01]  /*0c00*/  LDS R5, [0x4] ;  /* 0x00000400ff057984 */ /* 0x001e220000000800 */
[----:B------:R-:W-:Y:S01]  /*0c10*/  HFMA2.MMA R4, -RZ, RZ, 0, 0 ;  /* 0x00000000ff047435 */ /* 0x000fe200000001ff */
[----:B------:R-:W-:-:S02]  /*0c20*/  IMAD.MOV.U32 R0, RZ, RZ, RZ ;  /* 0x000000ffff007224 */ /* 0x000fc400078e00ff */
[----:B------:R-:W-:-:S03]  /*0c30*/  IMAD.MOV.U32 R15, RZ, RZ, RZ ;  /* 0x000000ffff0f7224 */ /* 0x000fc600078e00ff */
.L_x_180:
[----:B0-----:R-:W-:-:S05]  /*0c40*/  LEA R14, R0, R1, 0x2 ;  /* 0x00000001000e7211 */ /* 0x001fca00078e10ff */
[----:B------:R-:W2:Y:S01]  /*0c50*/  LDL R2, [R14] ;  /* 0x000000000e027983 */ /* 0x000ea20000100800 */
[----:B------:R-:W-:Y:S01]  /*0c60*/  IADD3 R0, P1, R0, 0x1, RZ ;  /* 0x0000000100007810 */ /* 0x000fe20007f3e0ff */
[----:B------:R-:W-:-:S04]  /*0c70*/  IMAD.MOV.U32 R13, RZ, RZ, RZ ;  /* 0x000000ffff0d7224 */ /* 0x000fc800078e00ff */
[----:B------:R-:W-:Y:S02]  /*0c80*/  IMAD.X R15, RZ, RZ, R15, P1 ;  /* 0x000000ffff0f7224 */ /* 0x000fe400008e060f */
[----:B0-2---:R-:W-:-:S04]  /*0c90*/  FADD.FTZ R2, -R5, R2 ;  /* 0x0000000205027221 */ /* 0x005fc80000010100 */
[----:B------:R-:W-:Y:S02]  /*0ca0*/  FMUL.FTZ R11, R2, 1.4426950216293334961 ;  /* 0x3fb8aa3b020b7820 */ /* 0x000fe40000410000 */
[----:B------:R-:W-:-:S04]  /*0cb0*/  IMAD.WIDE.U32 R2, R0, c[0x0][0x0], R12 ;  /* 0x0000000000027a25 */ /* 0x000fc800078e000c */
[----:B------:R-:W0:Y:S01]  /*0cc0*/  MUFU.EX2 R11, R11 ;  /* 0x0000000b000b7308 */ /* 0x000e220000000800 */
[----:B------:R-:W-:Y:S01]  /*0cd0*/  IMAD R13, R15, c[0x0][0x0], RZ ;  /* 0x000000000f0d7a24 */ /* 0x000fe200078e02ff */
[----:B------:R-:W-:-:S04]  /*0ce0*/  ISETP.GE.U32.AND P1, PT, R2, c[0x0][0x18c], PT ;  /* 0x0000630002007a0c */ /* 0x000fc80003f26070 */
[----:B------:R-:W-:-:S04]  /*0cf0*/  IADD3 R2, R3, R13, RZ ;  /* 0x0000000d03027210 */ /* 0x000fc80007ffe0ff */
[----:B------:R-:W-:Y:S01]  /*0d00*/  ISETP.GE.AND.EX P1, PT, R2, UR10, PT, P1 ;  /* 0x0000000a02007c0c */ /* 0x000fe2000bf26310 */
[----:B0-----:R0:W-:Y:S01]  /*0d10*/  STL [R14], R11 ;  /* 0x0000000b0e007387 */ /* 0x0011e20000100800 */
[----:B------:R-:W-:-:S11]  /*0d20*/  FADD.FTZ R4, R11, R4 ;  /* 0x000000040b047221 */ /* 0x000fd60000010000 */
[----:B------:R-:W-:Y:S05]  /*0d30*/  @!P1 BRA `(.L_x_180) ;  /* 0xffffff0000009947 */ /* 0x000fea000383ffff */
.L_x_179:
[----:B0-----:R-:W-:Y:S05]  /*0d40*/  BSYNC B0 ;  /* 0x0000000000007941 */ /* 0x001fea0003800000 */
.L_x_178:
        /* <DEDUP_REMOVED lines=29> */
.L_x_181:
        /* <DEDUP_REMOVED lines=10> */
.L_x_182:
        /* <DEDUP_REMOVED lines=9> */
[----:B------:R-:W-:Y:S01]  /*1050*/  HFMA2.MMA R13, -RZ, RZ, 0, 0 ;  /* 0x00000000ff0d7435 */ /* 0x000fe200000001ff */
[----:B------:R-:W-:Y:S01]  /*1060*/  ULDC UR8, c[0x0][0x18c] ;  /* 0x0000630000087ab9 */ /* 0x000fe20000000800 */
[----:B------:R-:W-:Y:S01]  /*1070*/  CS2R R14, SRZ ;  /* 0x00000000000e7805 */ /* 0x000fe2000001ff00 */
[----:B------:R-:W-:Y:S01]  /*1080*/  UIADD3.X UR7, UR5, UR12, URZ, UP0, !UPT ;  /* 0x0000000c05077290 */ /* 0x000fe200087fe43f */
[----:B------:R-:W-:-:S02]  /*1090*/  IMAD.MOV.U32 R0, RZ, RZ, RZ ;  /* 0x000000ffff007224 */ /* 0x000fc400078e00ff */
[----:B------:R-:W-:Y:S01]  /*10a0*/  IMAD.U32 R3, RZ, RZ, UR6 ;  /* 0x00000006ff037e24 */ /* 0x000fe2000f8e00ff */
[----:B------:R-:W-:Y:S01]  /*10b0*/  UIMAD UR7, UR7, UR8, URZ ;  /* 0x00000008070772a4 */ /* 0x000fe2000f8e023f */
[----:B------:R-:W-:Y:S02]  /*10c0*/  IMAD.MOV.U32 R17, RZ, RZ, RZ ;  /* 0x000000ffff117224 */ /* 0x000fe400078e00ff */
[----:B------:R-:W-:Y:S01]  /*10d0*/  IMAD.WIDE.U32 R2, R3, c[0x0][0x18c], R12 ;  /* 0x0000630003027a25 */ /* 0x000fe200078e000c */
[----:B------:R-:W-:-:S06]  /*10e0*/  UIMAD UR7, UR10, UR6, UR7 ;  /* 0x000000060a0772a4 */ /* 0x000fcc000f8e0207 */
[----:B------:R-:W-:Y:S02]  /*10f0*/  IADD3 R18, R3, UR7, RZ ;  /* 0x0000000703127c10 */ /* 0x000fe4000fffe0ff */
.L_x_185:
[----:B------:R-:W-:-:S05]  /*1100*/  LEA R16, R0, R1, 0x2 ;  /* 0x0000000100107211 */ /* 0x000fca00078e10ff */
[----:B------:R-:W2:Y:S01]  /*1110*/  LDL R4, [R16] ;  /* 0x0000000010047983 */ /* 0x000ea20000100800 */
[----:B------:R-:W-:Y:S02]  /*1120*/  IADD3 R14, P0, R14, R2, RZ ;  /* 0x000000020e0e7210 */ /* 0x000fe40007f1e0ff */
[----:B------:R-:W-:-:S03]  /*1130*/  IADD3 R0, P1, R0, 0x1, RZ ;  /* 0x0000000100007810 */ /* 0x000fc60007f3e0ff */
[----:B------:R-:W-:Y:S02]  /*1140*/  IMAD.X R15, R15, 0x1, R18, P0 ;  /* 0x000000010f0f7824 */ /* 0x000fe400000e0612 */
[----:B------:R-:W-:-:S04]  /*1150*/  IMAD.X R17, RZ, RZ, R17, P1 ;  /* 0x000000ffff117224 */ /* 0x000fc800008e0611 */
[----:B------:R-:W-:Y:S02]  /*1160*/  IMAD R19, R17, c[0x0][0x0], RZ ;  /* 0x0000000011137a24 */ /* 0x000fe400078e02ff */
[----:B0-2---:R-:W-:Y:S01]  /*1170*/  FMUL.FTZ R5, R11, R4 ;  /* 0x000000040b057220 */ /* 0x005fe20000410000 */
[----:B------:R-:W-:-:S04]  /*1180*/  LEA R4, P0, R14, c[0x0][0x160], 0x1 ;  /* 0x000058000e047a11 */ /* 0x000fc800078008ff */
[----:B------:R-:W-:Y:S02]  /*1190*/  F2FP.PACK_AB R13, RZ, R5 ;  /* 0x00000005ff0d723e */ /* 0x000fe400000000ff */
[----:B------:R-:W-:Y:S01]  /*11a0*/  LEA.HI.X R5, R14, c[0x0][0x164], R15, 0x1, P0 ;  /* 0x000059000e057a11 */ /* 0x000fe200000f0c0f */
[----:B------:R-:W-:Y:S01]  /*11b0*/  IMAD.WIDE.U32 R14, R0, c[0x0][0x0], RZ ;  /* 0x00000000000e7a25 */ /* 0x000fe200078e00ff */
[----:B------:R-:W-:-:S04]  /*11c0*/  PRMT R20, R13, 0x7610, R20 ;  /* 0x000076100d147816 */ /* 0x000fc80000000014 */
[----:B------:R-:W-:Y:S01]  /*11d0*/  IADD3 R13, P1, R12, R14, RZ ;  /* 0x0000000e0c0d7210 */ /* 0x000fe20007f3e0ff */
[----:B------:R0:W-:Y:S01]  /*11e0*/  STG.E.U16 [R4.64], R20 ;  /* 0x0000001404007986 */ /* 0x0001e2000c10150e */
[----:B------:R-:W-:Y:S02]  /*11f0*/  IADD3 R15, R15, R19, RZ ;  /* 0x000000130f0f7210 */ /* 0x000fe40007ffe0ff */
[----:B------:R-:W-:-:S03]  /*1200*/  ISETP.GE.U32.AND P0, PT, R13, c[0x0][0x18c], PT ;  /* 0x000063000d007a0c */ /* 0x000fc60003f06070 */
[----:B------:R-:W-:-:S05]  /*1210*/  IMAD.X R13, RZ, RZ, R15, P1 ;  /* 0x000000ffff0d7224 */ /* 0x000fca00008e060f */
[----:B------:R-:W-:-:S13]  /*1220*/  ISETP.GE.AND.EX P0, PT, R13, UR10, PT, P0 ;  /* 0x0000000a0d007c0c */ /* 0x000fda000bf06300 */
[----:B0-----:R-:W-:Y:S05]  /*1230*/  @!P0 BRA `(.L_x_185) ;  /* 0xfffffec000008947 */ /* 0x001fea000383ffff */
.L_x_184:
[----:B0-----:R-:W-:Y:S05]  /*1240*/  BSYNC B0 ;  /* 0x0000000000007941 */ /* 0x001fea0003800000 */
.L_x_183:
        /* <DEDUP_REMOVED lines=9> */
.L_x_186:
[----:B------:R-:W-:Y:S05]  /*12e0*/  EXIT ;  /* 0x000000000000794d */ /* 0x000fea0003800000 */
.L_x_188:
        /* <DEDUP_REMOVED lines=9> */
.L_x_554:


//--------------------- .text._ZN17fastertransformer14softmax_kernelI6__halfS1_Li4EEEvPT_PKT0_PKS2_S8_iiiif --------------------------
	.section	.text._ZN17fastertransformer14softmax_kernelI6__halfS1_Li4EEEvPT_PKT0_PKS2_S8_iiiif,"ax",@progbits
	.sectioninfo	@"SHI_REGISTERS=27"
	.align	128
        .global         _ZN17fastertransformer14softmax_kernelI6__halfS1_Li4EEEvPT_PKT0_PKS2_S8_iiiif
        .type           _ZN17fastertransformer14softmax_kernelI6__halfS1_Li4EEEvPT_PKT0_PKS2_S8_iiiif,@function
        .size           _ZN17fastertransformer14softmax_kernelI6__halfS1_Li4EEEvPT_PKT0_PKS2_S8_iiiif,(.L_x_555 - _ZN17fastertransformer14softmax_kernelI6__halfS1_Li4EEEvPT_PKT0_PKS2_S8_iiiif)
        .other          _ZN17fastertransformer14softmax_kernelI6__halfS1_Li4EEEvPT_PKT0_PKS2_S8_iiiif,@"STO_CUDA_ENTRY STV_DEFAULT"
_ZN17fastertransformer14softmax_kernelI6__halfS1_Li4EEEvPT_PKT0_PKS2_S8_iiiif:
.text._ZN17fastertransformer14softmax_kernelI6__halfS1_Li4EEEvPT_PKT0_PKS2_S8_iiiif:
        /* <DEDUP_REMOVED lines=51> */
.L_x_205:
        /* <DEDUP_REMOVED lines=26> */
.L_x_192:
        /* <DEDUP_REMOVED lines=34> */
.L_x_191:
[----:B------:R-:W-:Y:S01]  /*06f0*/  IMAD.MOV.U32 R0, RZ, RZ, RZ ;  /* 0x000000ffff007224 */ /* 0x000fe200078e00ff */
[----:B------:R-:W-:Y:S01]  /*0700*/  MOV R20, RZ ;  /* 0x000000ff00147202 */ /* 0x000fe20000000f00 */
[----:B------:R-:W-:Y:S02]  /*0710*/  IMAD.MOV.U32 R19, RZ, RZ, RZ ;  /* 0x000000ffff137224 */ /* 0x000fe400078e00ff */
[----:B------:R-:W-:-:S05]  /*0720*/  IMAD.MOV.U32 R17, RZ, RZ, R12 ;  /* 0x000000ffff117224 */ /* 0x000fca00078e000c */
.L_x_193:
        /* <DEDUP_REMOVED lines=29> */
.L_x_190:
[----:B------:R-:W-:Y:S05]  /*0900*/  BSYNC B0 ;  /* 0x0000000000007941 */ /* 0x000fea0003800000 */
.L_x_189:
        /* <DEDUP_REMOVED lines=31> */
.L_x_194:
        /* <DEDUP_REMOVED lines=10> */
.L_x_195:
        /* <DEDUP_REMOVED lines=10> */
.L_x_198:
        /* <DEDUP_REMOVED lines=16> */
.L_x_197:
[----:B0-----:R-:W-:Y:S05]  /*0d40*/  BSYNC B0 ;  /* 0x0000000000007941 */ /* 0x001fea0003800000 */
.L_x_196:
        /* <DEDUP_REMOVED lines=29> */
.L_x_199:
        /* <DEDUP_REMOVED lines=10> */
.L_x_200:
        /* <DEDUP_REMOVED lines=20> */
.L_x_203:
        /* <DEDUP_REMOVED lines=20> */
.L_x_202:
[----:B0-----:R-:W-:Y:S05]  /*1240*/  BSYNC B0 ;  /* 0x0000000000007941 */ /* 0x001fea0003800000 */
.L_x_201:
        /* <DEDUP_REMOVED lines=9> */
.L_x_204:
[----:B------:R-:W-:Y:S05]  /*12e0*/  EXIT ;  /* 0x000000000000794d */ /* 0x000fea0003800000 */
.L_x_206:
        /* <DEDUP_REMOVED lines=9> */
.L_x_555:


//--------------------- .text._ZN17fastertransformer14softmax_kernelI6__halffLi1EEEvPT_PKT0_PKS2_S8_iiiif --------------------------
	.section	.text._ZN17fastertransformer14softmax_kernelI6__halffLi1EEEvPT_PKT0_PKS2_S8_iiiif,"ax",@progbits
	.sectioninfo	@"SHI_REGISTERS=28"
	.align	128
        .global         _ZN17fastertransformer14softmax_kernelI6__halffLi1EEEvPT_PKT0_PKS2_S8_iiiif
        .type           _ZN17fastertransformer14softmax_kernelI6__halffLi1EEEvPT_PKT0_PKS2_S8_iiiif,@function
        .size           _ZN17fastertransformer14softmax_kernelI6__halffLi1EEEvPT_PKT0_PKS2_S8_iiiif,(.L_x_556 - _ZN17fastertransformer14softmax_kernelI6__halffLi1EEEvPT_PKT0_PKS2_S8_iiiif)
        .other          _ZN17fastertransformer14softmax_kernelI6__halffLi1EEEvPT_PKT0_PKS2_S8_iiiif,@"STO_CUDA_ENTRY STV_DEFAULT"
_ZN17fastertransformer14softmax_kernelI6__halffLi1EEEvPT_PKT0_PKS2_S8_iiiif:
.text._ZN17fastertransformer14softmax_kernelI6__halffLi1EEEvPT_PKT0_PKS2_S8_iiiif:
        /* <DEDUP_REMOVED lines=50> */
.L_x_225:
        /* <DEDUP_REMOVED lines=23> */
[----:B------:R-:W-:Y:S01]  /*0490*/  CS2R R20, SRZ ;  /* 0x0000000000147805 */ /* 0x000fe2000001ff00 */
[----:B------:R-:W-:Y:S02]  /*04a0*/  IMAD.MOV.U32 R11, RZ, RZ, R0 ;  /* 0x000000ffff0b7224 */ /* 0x000fe400078e0000 */
[----:B------:R-:W-:-:S03]  /*04b0*/  IMAD.MOV.U32 R22, RZ, RZ, RZ ;  /* 0x000000ffff167224 */ /* 0x000fc600078e00ff */
.L_x_211:
[----:B------:R-:W-:-:S05]  /*04c0*/  IADD3 R7, P1, R11, R4, RZ ;  /* 0x000000040b077210 */ /* 0x000fca0007f3e0ff */
[----:B------:R-:W-:Y:S01]  /*04d0*/  IMAD.X R8, R22, 0x1, R18, P1 ;  /* 0x0000000116087824 */ /* 0x000fe200008e0612 */
[----:B------:R-:W-:-:S04]  /*04e0*/  LEA R6, P1, R7, c[0x0][0x170], 0x1 ;  /* 0x00005c0007067a11 */ /* 0x000fc800078208ff */
[----:B------:R-:W-:Y:S02]  /*04f0*/  LEA.HI.X R7, R7, c[0x0][0x174], R8, 0x1, P1 ;  /* 0x00005d0007077a11 */ /* 0x000fe400008f0c08 */
[----:B------:R-:W-:-:S03]  /*0500*/  IADD3 R9, P1, R11, R2, RZ ;  /* 0x000000020b097210 */ /* 0x000fc60007f3e0ff */
[----:B------:R0:W2:Y:S01]  /*0510*/  LDG.E.U16.CONSTANT R6, [R6.64] ;  /* 0x0000000e06067981 */ /* 0x0000a2000c1e9500 */
[----:B------:R-:W-:Y:S02]  /*0520*/  IADD3.X R10, R22, R17, RZ, P1, !PT ;  /* 0x00000011160a7210 */ /* 0x000fe40000ffe4ff */
[----:B------:R-:W-:-:S04]  /*0530*/  LEA R8, P1, R9, c[0x0][0x168], 0x2 ;  /* 0x00005a0009087a11 */ /* 0x000fc800078210ff */
[----:B------:R-:W-:-:S05]  /*0540*/  LEA.HI.X R9, R9, c[0x0][0x16c], R10, 0x2, P1 ;  /* 0x00005b0009097a11 */ /* 0x000fca00008f140a */
[----:B------:R-:W3:Y:S01]  /*0550*/  LDG.E R8, [R8.64] ;  /* 0x0000000e08087981 */ /* 0x000ee2000c1e1900 */
[----:B------:R-:W-:Y:S01]  /*0560*/  IADD3 R10, P1, R11, -UR13, RZ ;  /* 0x8000000d0b0a7c10 */ /* 0x000fe2000ff3e0ff */
[----:B0-----:R-:W-:-:S03]  /*0570*/  IMAD.MOV.U32 R7, RZ, RZ, RZ ;  /* 0x000000ffff077224 */ /* 0x001fc600078e00ff */
[----:B------:R-:W-:Y:S02]  /*0580*/  IADD3.X R11, R22, ~UR5, RZ, P1, !PT ;  /* 0x80000005160b7c10 */ /* 0x000fe40008ffe4ff */
[----:B------:R-:W-:Y:S02]  /*0590*/  IADD3 R21, P1, R21, 0x1, RZ ;  /* 0x0000000115157810 */ /* 0x000fe40007f3e0ff */
[----:B------:R-:W0:Y:S03]  /*05a0*/  I2F.S64 R10, R10 ;  /* 0x0000000a000a7312 */ /* 0x000e260000301400 */
[----:B------:R-:W-:-:S04]  /*05b0*/  IMAD.X R20, RZ, RZ, R20, P1 ;  /* 0x000000ffff147224 */ /* 0x000fc800008e0614 */
[----:B------:R-:W-:Y:S02]  /*05c0*/  IMAD R25, R20, c[0x0][0x0], RZ ;  /* 0x0000000014197a24 */ /* 0x000fe400078e02ff */
[----:B0-----:R-:W-:Y:S01]  /*05d0*/  FFMA.FTZ R23, R10, UR4, RZ ;  /* 0x000000040a177c23 */ /* 0x001fe200080100ff */
[----:B--2---:R-:W-:Y:S01]  /*05e0*/  HADD2.F32 R22, -RZ, R6.H0_H0 ;  /* 0x20000006ff167230 */ /* 0x004fe20000004100 */
[----:B------:R-:W-:-:S04]  /*05f0*/  IMAD.MOV.U32 R6, RZ, RZ, R0 ;  /* 0x000000ffff067224 */ /* 0x000fc800078e0000 */
[----:B------:R-:W-:-:S04]  /*0600*/  IMAD.WIDE.U32 R6, R21, c[0x0][0x0], R6 ;  /* 0x0000000015067a25 */ /* 0x000fc800078e0006 */
[----:B------:R-:W-:Y:S01]  /*0610*/  FADD.FTZ R24, -R22, 1 ;  /* 0x3f80000016187421 */ /* 0x000fe20000010100 */
[----:B------:R-:W-:Y:S01]  /*0620*/  ISETP.GE.U32.AND P1, PT, R6, c[0x0][0x18c], PT ;  /* 0x0000630006007a0c */ /* 0x000fe20003f26070 */
[----:B------:R-:W-:Y:S01]  /*0630*/  IMAD.MOV.U32 R11, RZ, RZ, R6 ;  /* 0x000000ffff0b7224 */ /* 0x000fe200078e0006 */
[----:B------:R-:W-:Y:S01]  /*0640*/  IADD3 R22, R7, R25, RZ ;  /* 0x0000001907167210 */ /* 0x000fe20007ffe0ff */
[----:B------:R-:W-:-:S03]  /*0650*/  FFMA.FTZ R23, R24, -10000, R23 ;  /* 0xc61c400018177823 */ /* 0x000fc60000010017 */
[----:B------:R-:W-:Y:S01]  /*0660*/  ISETP.GE.AND.EX P1, PT, R22, UR10, PT, P1 ;  /* 0x0000000a16007c0c */ /* 0x000fe2000bf26310 */
[----:B---3--:R-:W-:-:S05]  /*0670*/  FFMA.FTZ R8, R8, c[0x0][0x190], R23 ;  /* 0x0000640008087a23 */ /* 0x008fca0000010017 */
[----:B------:R-:W-:-:S07]  /*0680*/  FMNMX.FTZ R19, R8, R19, !PT ;  /* 0x0000001308137209 */ /* 0x000fce0007810000 */
[----:B------:R-:W-:Y:S05]  /*0690*/  @!P1 BRA `(.L_x_211) ;  /* 0xfffffe2000009947 */ /* 0x000fea000383ffff */
[----:B------:R-:W-:Y:S05]  /*06a0*/  BSYNC B1 ;  /* 0x0000000000017941 */ /* 0x000fea0003800000 */
.L_x_210:
[----:B------:R-:W-:Y:S01]  /*06b0*/  IMAD.MOV.U32 R2, RZ, RZ, R8 ;  /* 0x000000ffff027224 */ /* 0x000fe200078e0008 */
[----:B------:R-:W-:Y:S05]  /*06c0*/  BRA `(.L_x_208) ;  /* 0x0000020000007947 */ /* 0x000fea0003800000 */
.L_x_209:
[----:B------:R-:W-:Y:S01]  /*06d0*/  BSSY B1, `(.L_x_212) ;  /* 0x000001e000017945 */ /* 0x000fe20003800000 */
[----:B------:R-:W-:Y:S01]  /*06e0*/  CS2R R10, SRZ ;  /* 0x00000000000a7805 */ /* 0x000fe2000001ff00 */
[----:B------:R-:W-:Y:S01]  /*06f0*/  IMAD.MOV.U32 R9, RZ, RZ, R0 ;  /* 0x000000ffff097224 */ /* 0x000fe200078e0000 */
[----:B------:R-:W-:-:S04]  /*0700*/  MOV R23, RZ ;  /* 0x000000ff00177202 */ /* 0x000fc80000000f00 */
.L_x_213:
[----:B------:R-:W-:-:S05]  /*0710*/  IADD3 R6, P1, R9, R4, RZ ;  /* 0x0000000409067210 */ /* 0x000fca0007f3e0ff */
[----:B------:R-:W-:Y:S01]  /*0720*/  IMAD.X R7, R23, 0x1, R18, P1 ;  /* 0x0000000117077824 */ /* 0x000fe200008e0612 */
[----:B------:R-:W-:-:S04]  /*0730*/  LEA R20, P1, R6, c[0x0][0x170], 0x1 ;  /* 0x00005c0006147a11 */ /* 0x000fc800078208ff */
[----:B------:R-:W-:Y:S02]  /*0740*/  LEA.HI.X R21, R6, c[0x0][0x174], R7, 0x1, P1 ;  /* 0x00005d0006157a11 */ /* 0x000fe400008f0c07 */
[----:B------:R-:W-:-:S03]  /*0750*/  IADD3 R6, P1, R9, R2, RZ ;  /* 0x0000000209067210 */ /* 0x000fc60007f3e0ff */
[----:B------:R-:W2:Y:S02]  /*0760*/  LDG.E.U16.CONSTANT R20, [R20.64] ;  /* 0x0000000e14147981 */ /* 0x000ea4000c1e9500 */
[----:B------:R-:W-:Y:S01]  /*0770*/  IMAD.X R7, R23, 0x1, R17, P1 ;  /* 0x0000000117077824 */ /* 0x000fe200008e0611 */
[----:B------:R-:W-:-:S04]  /*0780*/  LEA R8, P1, R6, c[0x0][0x168], 0x2 ;  /* 0x00005a0006087a11 */ /* 0x000fc800078210ff */
[----:B------:R-:W-:-:S05]  /*0790*/  LEA.HI.X R9, R6, c[0x0][0x16c], R7, 0x2, P1 ;  /* 0x00005b0006097a11 */ /* 0x000fca00008f1407 */
[----:B------:R0:W3:Y:S01]  /*07a0*/  LDG.E R8, [R8.64] ;  /* 0x0000000e08087981 */ /* 0x0000e2000c1e1900 */
[----:B------:R-:W-:Y:S01]  /*07b0*/  IADD3 R11, P1, R11, 0x1, RZ ;  /* 0x000000010b0b7810 */ /* 0x000fe20007f3e0ff */
[----:B------:R-:W-:Y:S01]  /*07c0*/  IMAD.MOV.U32 R7, RZ, RZ, RZ ;  /* 0x000000ffff077224 */ /* 0x000fe200078e00ff */
[----:B------:R-:W-:-:S03]  /*07d0*/  MOV R6, R0 ;  /* 0x0000000000067202 */ /* 0x000fc60000000f00 */
[----:B------:R-:W-:Y:S02]  /*07e0*/  IMAD.X R10, RZ, RZ, R10, P1 ;  /* 0x000000ffff0a7224 */ /* 0x000fe400008e060a */
[----:B------:R-:W-:-:S04]  /*07f0*/  IMAD.WIDE.U32 R6, R11, c[0x0][0x0], R6 ;  /* 0x000000000b067a25 */ /* 0x000fc800078e0006 */
[----:B------:R-:W-:Y:S01]  /*0800*/  IMAD R23, R10, c[0x0][0x0], RZ ;  /* 0x000000000a177a24 */ /* 0x000fe200078e02ff */
[----:B------:R-:W-:Y:S01]  /*0810*/  ISETP.GE.U32.AND P1, PT, R6, c[0x0][0x18c], PT ;  /* 0x0000630006007a0c */ /* 0x000fe20003f26070 */
[----:B0-----:R-:W-:Y:S02]  /*0820*/  IMAD.MOV.U32 R9, RZ, RZ, R6 ;  /* 0x000000ffff097224 */ /* 0x001fe400078e0006 */
[----:B------:R-:W-:-:S05]  /*0830*/  IMAD.IADD R23, R7, 0x1, R23 ;  /* 0x0000000107177824 */ /* 0x000fca00078e0217 */
[----:B------:R-:W-:Y:S01]  /*0840*/  ISETP.GE.AND.EX P1, PT, R23, UR10, PT, P1 ;  /* 0x0000000a17007c0c */ /* 0x000fe2000bf26310 */
[----:B--2---:R-:W-:-:S05]  /*0850*/  HADD2.F32 R22, -RZ, R20.H0_H0 ;  /* 0x20000014ff167230 */ /* 0x004fca0000004100 */
[----:B------:R-:W-:-:S04]  /*0860*/  FADD.FTZ R22, -R22, 1 ;  /* 0x3f80000016167421 */ /* 0x000fc80000010100 */
[----:B------:R-:W-:-:S04]  /*0870*/  FFMA.FTZ R7, R22, -10000, RZ ;  /* 0xc61c400016077823 */ /* 0x000fc800000100ff */
[----:B---3--:R-:W-:-:S05]  /*0880*/  FFMA.FTZ R8, R8, c[0x0][0x190], R7 ;  /* 0x0000640008087a23 */ /* 0x008fca0000010007 */
[----:B------:R-:W-:Y:S01]  /*0890*/  FMNMX.FTZ R19, R8, R19, !PT ;  /* 0x0000001308137209 */ /* 0x000fe20007810000 */
[----:B------:R-:W-:Y:S05]  /*08a0*/  @!P1 BRA `(.L_x_213) ;  /* 0xfffffe6000009947 */ /* 0x000fea000383ffff */
[----:B------:R-:W-:Y:S05]  /*08b0*/  BSYNC B1 ;  /* 0x0000000000017941 */ /* 0x000fea0003800000 */
.L_x_212:
[----:B------:R-:W-:Y:S02]  /*08c0*/  MOV R2, R8 ;  /* 0x0000000800027202 */ /* 0x000fe40000000f00 */
.L_x_208:
[----:B------:R-:W-:Y:S05]  /*08d0*/  BSYNC B0 ;  /* 0x0000000000007941 */ /* 0x000fea0003800000 */
.L_x_207:
        /* <DEDUP_REMOVED lines=31> */
.L_x_214:
        /* <DEDUP_REMOVED lines=10> */
.L_x_215:
        /* <DEDUP_REMOVED lines=9> */
[----:B------:R-:W-:Y:S02]  /*0c00*/  IMAD.MOV.U32 R8, RZ, RZ, RZ ;  /* 0x000000ffff087224 */ /* 0x000fe400078e00ff */
.L_x_218:
[----:B0-----:R-:W-:Y:S01]  /*0c10*/  FADD.FTZ R2, -R9, R2 ;  /* 0x0000000209027221 */ /* 0x001fe20000010100 */
[----:B------:R-:W-:Y:S01]  /*0c20*/  IADD3 R11, P1, R11, 0x1, RZ ;  /* 0x000000010b0b7810 */ /* 0x000fe20007f3e0ff */
[----:B------:R-:W-:Y:S02]  /*0c30*/  IMAD.MOV.U32 R3, RZ, RZ, RZ ;  /* 0x000000ffff037224 */ /* 0x000fe400078e00ff */
[----:B------:R-:W-:Y:S01]  /*0c40*/  FMUL.FTZ R6, R2, 1.4426950216293334961 ;  /* 0x3fb8aa3b02067820 */ /* 0x000fe20000410000 */
[----:B------:R-:W-:Y:S01]  /*0c50*/  MOV R2, R0 ;  /* 0x0000000000027202 */ /* 0x000fe20000000f00 */
[----:B------:R-:W-:-:S04]  /*0c60*/  IMAD.X R8, RZ, RZ, R8, P1 ;  /* 0x000000ffff087224 */ /* 0x000fc800008e0608 */
[----:B------:R-:W-:Y:S02]  /*0c70*/  IMAD.WIDE.U32 R4, R11, c[0x0][0x0], R2 ;  /* 0x000000000b047a25 */ /* 0x000fe400078e0002 */
[----:B------:R-:W0:Y:S02]  /*0c80*/  MUFU.EX2 R2, R6 ;  /* 0x0000000600027308 */ /* 0x000e240000000800 */
[----:B------:R-:W-:Y:S01]  /*0c90*/  IMAD R3, R8, c[0x0][0x0], RZ ;  /* 0x0000000008037a24 */ /* 0x000fe200078e02ff */
[----:B------:R-:W-:-:S03]  /*0ca0*/  ISETP.GE.U32.AND P1, PT, R4, c[0x0][0x18c], PT ;  /* 0x0000630004007a0c */ /* 0x000fc60003f26070 */
[----:B------:R-:W-:-:S05]  /*0cb0*/  IMAD.IADD R4, R5, 0x1, R3 ;  /* 0x0000000105047824 */ /* 0x000fca00078e0203 */
[----:B------:R-:W-:Y:S01]  /*0cc0*/  ISETP.GE.AND.EX P1, PT, R4, UR10, PT, P1 ;  /* 0x0000000a04007c0c */ /* 0x000fe2000bf26310 */
[----:B0-----:R-:W-:-:S12]  /*0cd0*/  FADD.FTZ R7, R2, R7 ;  /* 0x0000000702077221 */ /* 0x001fd80000010000 */
[----:B------:R-:W-:Y:S05]  /*0ce0*/  @!P1 BRA `(.L_x_218) ;  /* 0xffffff2000009947 */ /* 0x000fea000383ffff */
.L_x_217:
[----:B0-----:R-:W-:Y:S05]  /*0cf0*/  BSYNC B0 ;  /* 0x0000000000007941 */ /* 0x001fea0003800000 */
.L_x_216:
        /* <DEDUP_REMOVED lines=29> */
.L_x_219:
        /* <DEDUP_REMOVED lines=10> */
.L_x_220:
        /* <DEDUP_REMOVED lines=11> */
[----:B------:R-:W-:Y:S01]  /*1020*/  IMAD.MOV.U32 R4, RZ, RZ, R0 ;  /* 0x000000ffff047224 */ /* 0x000fe200078e0000 */
[----:B------:R-:W-:Y:S01]  /*1030*/  UIADD3.X UR7, UR5, UR12, URZ, UP0, !UPT ;  /* 0x0000000c05077290 */ /* 0x000fe200087fe43f */
[----:B------:R-:W-:Y:S01]  /*1040*/  CS2R R18, SRZ ;  /* 0x0000000000127805 */ /* 0x000fe2000001ff00 */
[----:B------:R-:W-:-:S02]  /*1050*/  IMAD.U32 R7, RZ, RZ, UR6 ;  /* 0x00000006ff077e24 */ /* 0x000fc4000f8e00ff */
[----:B------:R-:W-:-:S03]  /*1060*/  UIMAD UR7, UR7, UR8, URZ ;  /* 0x00000008070772a4 */ /* 0x000fc6000f8e023f */
[----:B------:R-:W-:Y:S01]  /*1070*/  IMAD.WIDE.U32 R4, R7, c[0x0][0x18c], R4 ;  /* 0x0000630007047a25 */ /* 0x000fe200078e0004 */
[----:B------:R-:W-:Y:S01]  /*1080*/  UIMAD UR7, UR10, UR6, UR7 ;  /* 0x000000060a0772a4 */ /* 0x000fe2000f8e0207 */
[----:B------:R-:W-:-:S05]  /*1090*/  CS2R R6, SRZ ;  /* 0x0000000000067805 */ /* 0x000fca000001ff00 */
[----:B------:R-:W-:Y:S01]  /*10a0*/  IADD3 R10, R5, UR7, RZ ;  /* 0x00000007050a7c10 */ /* 0x000fe2000fffe0ff */
[----:B0-----:R-:W-:-:S05]  /*10b0*/  FMUL.FTZ R3, R2, R3 ;  /* 0x0000000302037220 */ /* 0x001fca0000410000 */
[----:B------:R-:W-:Y:S02]  /*10c0*/  F2FP.PACK_AB R17, RZ, R3 ;  /* 0x00000003ff11723e */ /* 0x000fe400000000ff */
.L_x_223:
        /* <DEDUP_REMOVED lines=15> */
.L_x_222:
[----:B0-----:R-:W-:Y:S05]  /*11c0*/  BSYNC B0 ;  /* 0x0000000000007941 */ /* 0x001fea0003800000 */
.L_x_221:
        /* <DEDUP_REMOVED lines=9> */
.L_x_224:
[----:B------:R-:W-:Y:S05]  /*1260*/  EXIT ;  /* 0x000000000000794d */ /* 0x000fea0003800000 */
.L_x_226:
        /* <DEDUP_REMOVED lines=9> */
.L_x_556:


//--------------------- .text._ZN17fastertransformer14softmax_kernelI6__halffLi2EEEvPT_PKT0_PKS2_S8_iiiif --------------------------
	.section	.text._ZN17fastertransformer14softmax_kernelI6__halffLi2EEEvPT_PKT0_PKS2_S8_iiiif,"ax",@progbits
	.sectioninfo	@"SHI_REGISTERS=28"
	.align	128
        .global         _ZN17fastertransformer14softmax_kernelI6__halffLi2EEEvPT_PKT0_PKS2_S8_iiiif
        .type           _ZN17fastertransformer14softmax_kernelI6__halffLi2EEEvPT_PKT0_PKS2_S8_iiiif,@function
        .size           _ZN17fastertransformer14softmax_kernelI6__halffLi2EEEvPT_PKT0_PKS2_S8_iiiif,(.L_x_557 - _ZN17fastertransformer14softmax_kernelI6__halffLi2EEEvPT_PKT0_PKS2_S8_iiiif)
        .other          _ZN17fastertransformer14softmax_kernelI6__halffLi2EEEvPT_PKT0_PKS2_S8_iiiif,@"STO_CUDA_ENTRY STV_DEFAULT"
_ZN17fastertransformer14softmax_kernelI6__halffLi2EEEvPT_PKT0_PKS2_S8_iiiif:
.text._ZN17fastertransformer14softmax_kernelI6__halffLi2EEEvPT_PKT0_PKS2_S8_iiiif:
        /* <DEDUP_REMOVED lines=51> */
.L_x_243:
        /* <DEDUP_REMOVED lines=26> */
.L_x_230:
[----:B------:R-:W-:-:S05]  /*04d0*/  IADD3 R17, P1, R25, R4, RZ ;  /* 0x0000000419117210 */ /* 0x000fca0007f3e0ff */
[----:B------:R-:W-:Y:S01]  /*04e0*/  IMAD.X R18, R21, 0x1, R13, P1 ;  /* 0x0000000115127824 */ /* 0x000fe200008e060d */
[----:B------:R-:W-:-:S04]  /*04f0*/  LEA R16, P1, R17, c[0x0][0x170], 0x1 ;  /* 0x00005c0011107a11 */ /* 0x000fc800078208ff */
[----:B------:R-:W-:Y:S02]  /*0500*/  LEA.HI.X R17, R17, c[0x0][0x174], R18, 0x1, P1 ;  /* 0x00005d0011117a11 */ /* 0x000fe400008f0c12 */
[----:B------:R-:W-:-:S03]  /*0510*/  IADD3 R19, P1, R25, R2, RZ ;  /* 0x0000000219137210 */ /* 0x000fc60007f3e0ff */
[----:B------:R0:W2:Y:S02]  /*0520*/  LDG.E.U16.CONSTANT R16, [R16.64] ;  /* 0x0000000e10107981 */ /* 0x0000a4000c1e9500 */
[----:B------:R-:W-:Y:S01]  /*0530*/  IMAD.X R20, R21, 0x1, R12, P1 ;  /* 0x0000000115147824 */ /* 0x000fe200008e060c */
[----:B------:R-:W-:-:S04]  /*0540*/  LEA R18, P1, R19, c[0x0][0x168], 0x2 ;  /* 0x00005a0013127a11 */ /* 0x000fc800078210ff */
[----:B------:R-:W-:-:S05]  /*0550*/  LEA.HI.X R19, R19, c[0x0][0x16c], R20, 0x2, P1 ;  /* 0x00005b0013137a11 */ /* 0x000fca00008f1414 */
[----:B------:R-:W3:Y:S01]  /*0560*/  LDG.E R18, [R18.64] ;  /* 0x0000000e12127981 */ /* 0x000ee2000c1e1900 */
[----:B------:R-:W-:Y:S01]  /*0570*/  IADD3 R20, P1, R25, -UR13, RZ ;  /* 0x8000000d19147c10 */ /* 0x000fe2000ff3e0ff */
[----:B0-----:R-:W-:-:S03]  /*0580*/  IMAD.MOV.U32 R17, RZ, RZ, RZ ;  /* 0x000000ffff117224 */ /* 0x001fc600078e00ff */
[----:B------:R-:W-:-:S04]  /*0590*/  IADD3.X R21, R21, ~UR5, RZ, P1, !PT ;  /* 0x8000000515157c10 */ /* 0x000fc80008ffe4ff */
[----:B------:R-:W0:Y:S02]  /*05a0*/  I2F.S64 R20, R20 ;  /* 0x0000001400147312 */ /* 0x000e240000301400 */
[----:B0-----:R-:W-:Y:S01]  /*05b0*/  FFMA.FTZ R22, R20, UR4, RZ ;  /* 0x0000000414167c23 */ /* 0x001fe200080100ff */
[----:B--2---:R-:W-:Y:S01]  /*05c0*/  HADD2.F32 R23, -RZ, R16.H0_H0 ;  /* 0x20000010ff177230 */ /* 0x004fe20000004100 */
[----:B------:R-:W-:-:S04]  /*05d0*/  IMAD.MOV.U32 R16, RZ, RZ, R6 ;  /* 0x000000ffff107224 */ /* 0x000fc800078e0006 */
[----:B------:R-:W-:-:S04]  /*05e0*/  FADD.FTZ R23, -R23, 1 ;  /* 0x3f80000017177421 */ /* 0x000fc80000010100 */
[----:B------:R-:W-:Y:S02]  /*05f0*/  FFMA.FTZ R23, R23, -10000, R22 ;  /* 0xc61c400017177823 */ /* 0x000fe40000010016 */
[C---:B------:R-:W-:Y:S01]  /*0600*/  IMAD.U32 R22, R0.reuse, 0x4, R1 ;  /* 0x0000000400167824 */ /* 0x040fe200078e0001 */
[----:B------:R-:W-:Y:S01]  /*0610*/  IADD3 R0, P1, R0, 0x1, RZ ;  /* 0x0000000100007810 */ /* 0x000fe20007f3e0ff */
[----:B---3--:R-:W-:-:S03]  /*0620*/  FFMA.FTZ R23, R18, c[0x0][0x190], R23 ;  /* 0x0000640012177a23 */ /* 0x008fc60000010017 */
        /* <DEDUP_REMOVED lines=11> */
.L_x_229:
[----:B------:R-:W-:Y:S01]  /*06e0*/  IMAD.MOV.U32 R0, RZ, RZ, RZ ;  /* 0x000000ffff007224 */ /* 0x000fe200078e00ff */
[----:B------:R-:W-:Y:S01]  /*06f0*/  MOV R22, RZ ;  /* 0x000000ff00167202 */ /* 0x000fe20000000f00 */
[----:B------:R-:W-:Y:S02]  /*0700*/  IMAD.MOV.U32 R15, RZ, RZ, RZ ;  /* 0x000000ffff0f7224 */ /* 0x000fe400078e00ff */
[----:B------:R-:W-:-:S05]  /*0710*/  IMAD.MOV.U32 R23, RZ, RZ, R6 ;  /* 0x000000ffff177224 */ /* 0x000fca00078e0006 */
.L_x_231:
        /* <DEDUP_REMOVED lines=9> */
[----:B------:R0:W3:Y:S02]  /*07b0*/  LDG.E R16, [R16.64] ;  /* 0x0000000e10107981 */ /* 0x0000e4000c1e1900 */
[----:B0-----:R-:W-:Y:S01]  /*07c0*/  IMAD.MOV.U32 R17, RZ, RZ, RZ ;  /* 0x000000ffff117224 */ /* 0x001fe200078e00ff */
[----:B--2---:R-:W-:-:S05]  /*07d0*/  HADD2.F32 R20, -RZ, R18.H0_H0 ;  /* 0x20000012ff147230 */ /* 0x004fca0000004100 */
[----:B------:R-:W-:-:S04]  /*07e0*/  FADD.FTZ R20, -R20, 1 ;  /* 0x3f80000014147421 */ /* 0x000fc80000010100 */
[----:B------:R-:W-:Y:S02]  /*07f0*/  FFMA.FTZ R21, R20, -10000, RZ ;  /* 0xc61c400014157823 */ /* 0x000fe400000100ff */
[C---:B------:R-:W-:Y:S01]  /*0800*/  IMAD.U32 R20, R0.reuse, 0x4, R1 ;  /* 0x0000000400147824 */ /* 0x040fe200078e0001 */
[----:B------:R-:W-:Y:S01]  /*0810*/  IADD3 R0, P1, R0, 0x1, RZ ;  /* 0x0000000100007810 */ /* 0x000fe20007f3e0ff */
[----:B---3--:R-:W-:Y:S02]  /*0820*/  FFMA.FTZ R21, R16, c[0x0][0x190], R21 ;  /* 0x0000640010157a23 */ /* 0x008fe40000010015 */
[----:B------:R-:W-:Y:S01]  /*0830*/  IMAD.MOV.U32 R16, RZ, RZ, R6 ;  /* 0x000000ffff107224 */ /* 0x000fe200078e0006 */
[----:B------:R-:W-:Y:S02]  /*0840*/  IADD3.X R15, RZ, R15, RZ, P1, !PT ;  /* 0x0000000fff0f7210 */ /* 0x000fe40000ffe4ff */
[----:B------:R0:W-:Y:S01]  /*0850*/  STL [R20], R21 ;  /* 0x0000001514007387 */ /* 0x0001e20000100800 */
[----:B------:R-:W-:Y:S01]  /*0860*/  IMAD.WIDE.U32 R18, R0, c[0x0][0x0], R16 ;  /* 0x0000000000127a25 */ /* 0x000fe200078e0010 */
[----:B------:R-:W-:-:S03]  /*0870*/  FMNMX.FTZ R14, R21, R14, !PT ;  /* 0x0000000e150e7209 */ /* 0x000fc60007810000 */
[----:B------:R-:W-:Y:S01]  /*0880*/  IMAD R17, R15, c[0x0][0x0], RZ ;  /* 0x000000000f117a24 */ /* 0x000fe200078e02ff */
[----:B------:R-:W-:Y:S02]  /*0890*/  ISETP.GE.U32.AND P1, PT, R18, c[0x0][0x18c], PT ;  /* 0x0000630012007a0c */ /* 0x000fe40003f26070 */
[----:B------:R-:W-:Y:S01]  /*08a0*/  MOV R23, R18 ;  /* 0x0000001200177202 */ /* 0x000fe20000000f00 */
[----:B------:R-:W-:-:S05]  /*08b0*/  IMAD.IADD R22, R19, 0x1, R17 ;  /* 0x0000000113167824 */ /* 0x000fca00078e0211 */
[----:B------:R-:W-:-:S13]  /*08c0*/  ISETP.GE.AND.EX P1, PT, R22, UR10, PT, P1 ;  /* 0x0000000a16007c0c */ /* 0x000fda000bf26310 */
[----:B0-----:R-:W-:Y:S05]  /*08d0*/  @!P1 BRA `(.L_x_231) ;  /* 0xfffffe4000009947 */ /* 0x001fea000383ffff */
.L_x_228:
[----:B------:R-:W-:Y:S05]  /*08e0*/  BSYNC B0 ;  /* 0x0000000000007941 */ /* 0x000fea0003800000 */
.L_x_227:
        /* <DEDUP_REMOVED lines=31> */
.L_x_232:
        /* <DEDUP_REMOVED lines=10> */
.L_x_233:
[----:B------:R-:W-:Y:S01]  /*0b80*/  ISETP.NE.AND P4, PT, R6, RZ, PT ;  /* 0x000000ff0600720c */ /* 0x000fe20003f85270 */
[----:B------:R-:W-:Y:S01]  /*0b90*/  BSSY B0, `(.L_x_234) ;  /* 0x000001a000007945 */ /* 0x000fe20003800000 */
[----:B------:R-:W-:-:S11]  /*0ba0*/  HFMA2.MMA R4, -RZ, RZ, 0, 0 ;  /* 0x00000000ff047435 */ /* 0x000fd600000001ff */
[----:B------:R0:W-:Y:S04]  /*0bb0*/  @!P4 STS [0x4], R13 ;  /* 0x0000040dff00c388 */ /* 0x0001e80000000800 */
[----:B------:R-:W-:Y:S06]  /*0bc0*/  BAR.SYNC.DEFER_BLOCKING 0x0 ;  /* 0x0000000000007b1d */ /* 0x000fec0000010000 */
[----:B------:R-:W-:Y:S05]  /*0bd0*/  @P0 BRA `(.L_x_235) ;  /* 0x0000015000000947 */ /* 0x000fea0003800000 */
[----:B0-----:R-:W0:Y:S01]  /*0be0*/  LDS R5, [0x4] ;  /* 0x00000400ff057984 */ /* 0x001e220000000800 */
[----:B------:R-:W-:Y:S01]  /*0bf0*/  IMAD.MOV.U32 R4, RZ, RZ, RZ ;  /* 0x000000ffff047224 */ /* 0x000fe200078e00ff */
[----:B------:R-:W-:Y:S01]  /*0c00*/  MOV R15, RZ ;  /* 0x000000ff000f7202 */ /* 0x000fe20000000f00 */
[----:B------:R-:W-:-:S04]  /*0c10*/  IMAD.MOV.U32 R0, RZ, RZ, RZ ;  /* 0x000000ffff007224 */ /* 0x000fc800078e00ff */
.L_x_236:
[----:B------:R-:W-:-:S05]  /*0c20*/  IMAD.U32 R14, R0, 0x4, R1 ;  /* 0x00000004000e7824 */ /* 0x000fca00078e0001 */
[----:B------:R-:W2:Y:S01]  /*0c30*/  LDL R2, [R14] ;  /* 0x000000000e027983 */ /* 0x000ea20000100800 */
[----:B------:R-:W-:Y:S01]  /*0c40*/  IADD3 R0, P1, R0, 0x1, RZ ;  /* 0x0000000100007810 */ /* 0x000fe20007f3e0ff */
[----:B------:R-:W-:-:S04]  /*0c50*/  IMAD.MOV.U32 R3, RZ, RZ, RZ ;  /* 0x000000ffff037224 */ /* 0x000fc800078e00ff */
[----:B------:R-:W-:-:S04]  /*0c60*/  IMAD.X R15, RZ, RZ, R15, P1 ;  /* 0x000000ffff0f7224 */ /* 0x000fc800008e060f */
[----:B------:R-:W-:Y:S02]  /*0c70*/  IMAD R17, R15, c[0x0][0x0], RZ ;  /* 0x000000000f117a24 */ /* 0x000fe400078e02ff */
[----:B0-2---:R-:W-:-:S04]  /*0c80*/  FADD.FTZ R2, -R5, R2 ;  /* 0x0000000205027221 */ /* 0x005fc80000010100 */
[----:B------:R-:W-:Y:S01]  /*0c90*/  FMUL.FTZ R12, R2, 1.4426950216293334961 ;  /* 0x3fb8aa3b020c7820 */ /* 0x000fe20000410000 */
[----:B------:R-:W-:-:S03]  /*0ca0*/  MOV R2, R6 ;  /* 0x0000000600027202 */ /* 0x000fc60000000f00 */
[----:B------:R-:W0:Y:S02]  /*0cb0*/  MUFU.EX2 R13, R12 ;  /* 0x0000000c000d7308 */ /* 0x000e240000000800 */
[----:B------:R-:W-:-:S05]  /*0cc0*/  IMAD.WIDE.U32 R2, R0, c[0x0][0x0], R2 ;  /* 0x0000000000027a25 */ /* 0x000fca00078e0002 */
[----:B------:R-:W-:Y:S01]  /*0cd0*/  ISETP.GE.U32.AND P1, PT, R2, c[0x0][0x18c], PT ;  /* 0x0000630002007a0c */ /* 0x000fe20003f26070 */
[----:B------:R-:W-:-:S05]  /*0ce0*/  IMAD.IADD R2, R3, 0x1, R17 ;  /* 0x0000000103027824 */ /* 0x000fca00078e0211 */
[----:B------:R-:W-:Y:S01]  /*0cf0*/  ISETP.GE.AND.EX P1, PT, R2, UR10, PT, P1 ;  /* 0x0000000a02007c0c */ /* 0x000fe2000bf26310 */
[----:B0-----:R0:W-:Y:S01]  /*0d00*/  STL [R14], R13 ;  /* 0x0000000d0e007387 */ /* 0x0011e20000100800 */
[----:B------:R-:W-:-:S11]  /*0d10*/  FADD.FTZ R4, R13, R4 ;  /* 0x000000040d047221 */ /* 0x000fd60000010000 */
[----:B0-----:R-:W-:Y:S05]  /*0d20*/  @!P1 BRA `(.L_x_236) ;  /* 0xfffffef000009947 */ /* 0x001fea000383ffff */
.L_x_235:
[----:B0-----:R-:W-:Y:S05]  /*0d30*/  BSYNC B0 ;  /* 0x0000000000007941 */ /* 0x001fea0003800000 */
.L_x_234:
        /* <DEDUP_REMOVED lines=8> */
[----:B------:R-:W-:-:S04]  /*0dc0*/  HFMA2.MMA R3, -RZ, RZ, 0, 0 ;  /* 0x00000000ff037435 */ /* 0x000fc800000001ff */
        /* <DEDUP_REMOVED lines=20> */
.L_x_237:
        /* <DEDUP_REMOVED lines=10> */
.L_x_238:
        /* <DEDUP_REMOVED lines=13> */
[----:B------:R-:W-:Y:S01]  /*1080*/  IMAD.MOV.U32 R12, RZ, RZ, RZ ;  /* 0x000000ffff0c7224 */ /* 0x000fe200078e00ff */
[----:B------:R-:W-:Y:S01]  /*1090*/  CS2R R16, SRZ ;  /* 0x0000000000107805 */ /* 0x000fe2000001ff00 */
[----:B------:R-:W-:Y:S01]  /*10a0*/  IMAD.U32 R5, RZ, RZ, UR6 ;  /* 0x00000006ff057e24 */ /* 0x000fe2000f8e00ff */
[----:B------:R-:W-:Y:S01]  /*10b0*/  UIMAD UR7, UR7, UR8, URZ ;  /* 0x00000008070772a4 */ /* 0x000fe2000f8e023f */
[----:B------:R-:W-:-:S02]  /*10c0*/  IMAD.MOV.U32 R0, RZ, RZ, RZ ;  /* 0x000000ffff007224 */ /* 0x000fc400078e00ff */
[----:B------:R-:W-:Y:S01]  /*10d0*/  IMAD.WIDE.U32 R2, R5, c[0x0][0x18c], R2 ;  /* 0x0000630005027a25 */ /* 0x000fe200078e0002 */
[----:B------:R-:W-:-:S06]  /*10e0*/  UIMAD UR7, UR10, UR6, UR7 ;  /* 0x000000060a0772a4 */ /* 0x000fcc000f8e0207 */
[----:B------:R-:W-:Y:S02]  /*10f0*/  IADD3 R21, R3, UR7, RZ ;  /* 0x0000000703157c10 */ /* 0x000fe4000fffe0ff */
.L_x_241:
[----:B------:R-:W-:-:S05]  /*1100*/  LEA R15, R0, R1, 0x2 ;  /* 0x00000001000f7211 */ /* 0x000fca00078e10ff */
[----:B------:R-:W2:Y:S01]  /*1110*/  LDL R5, [R15] ;  /* 0x000000000f057983 */ /* 0x000ea20000100800 */
[----:B------:R-:W-:Y:S02]  /*1120*/  IADD3 R13, P0, R12, R2, RZ ;  /* 0x000000020c0d7210 */ /* 0x000fe40007f1e0ff */
[----:B------:R-:W-:-:S03]  /*1130*/  IADD3 R0, P1, R0, 0x1, RZ ;  /* 0x0000000100007810 */ /* 0x000fc60007f3e0ff */
[----:B------:R-:W-:Y:S01]  /*1140*/  IMAD.X R16, R16, 0x1, R21, P0 ;  /* 0x0000000110107824 */ /* 0x000fe200000e0615 */
[----:B------:R-:W-:Y:S01]  /*1150*/  LEA R4, P0, R13, c[0x0][0x160], 0x1 ;  /* 0x000058000d047a11 */ /* 0x000fe200078008ff */
[----:B------:R-:W-:-:S04]  /*1160*/  IMAD.X R17, RZ, RZ, R17, P1 ;  /* 0x000000ffff117224 */ /* 0x000fc800008e0611 */
[----:B------:R-:W-:Y:S02]  /*1170*/  IMAD R19, R17, c[0x0][0x0], RZ ;  /* 0x0000000011137a24 */ /* 0x000fe400078e02ff */
[----:B0-2---:R-:W-:-:S05]  /*1180*/  FMUL.FTZ R5, R14, R5 ;  /* 0x000000050e057220 */ /* 0x005fca0000410000 */
[----:B------:R-:W-:Y:S02]  /*1190*/  F2FP.PACK_AB R12, RZ, R5 ;  /* 0x00000005ff0c723e */ /* 0x000fe400000000ff */
[----:B------:R-:W-:Y:S02]  /*11a0*/  LEA.HI.X R5, R13, c[0x0][0x164], R16, 0x1, P0 ;  /* 0x000059000d057a11 */ /* 0x000fe400000f0c10 */
[----:B------:R-:W-:Y:S01]  /*11b0*/  PRMT R18, R12, 0x7610, R18 ;  /* 0x000076100c127816 */ /* 0x000fe20000000012 */
[----:B------:R-:W-:-:S04]  /*11c0*/  IMAD.WIDE.U32 R12, R0, c[0x0][0x0], RZ ;  /* 0x00000000000c7a25 */ /* 0x000fc800078e00ff */
[----:B------:R0:W-:Y:S01]  /*11d0*/  STG.E.U16 [R4.64], R18 ;  /* 0x0000001204007986 */ /* 0x0001e2000c10150e */
[----:B------:R-:W-:Y:S02]  /*11e0*/  IADD3 R15, P1, R6, R12, RZ ;  /* 0x0000000c060f7210 */ /* 0x000fe40007f3e0ff */
[----:B------:R-:W-:Y:S02]  /*11f0*/  IADD3 R16, R13, R19, RZ ;  /* 0x000000130d107210 */ /* 0x000fe40007ffe0ff */
[----:B------:R-:W-:-:S03]  /*1200*/  ISETP.GE.U32.AND P0, PT, R15, c[0x0][0x18c], PT ;  /* 0x000063000f007a0c */ /* 0x000fc60003f06070 */
[----:B------:R-:W-:-:S05]  /*1210*/  IMAD.X R13, RZ, RZ, R16, P1 ;  /* 0x000000ffff0d7224 */ /* 0x000fca00008e0610 */
[----:B------:R-:W-:-:S13]  /*1220*/  ISETP.GE.AND.EX P0, PT, R13, UR10, PT, P0 ;  /* 0x0000000a0d007c0c */ /* 0x000fda000bf06300 */
[----:B0-----:R-:W-:Y:S05]  /*1230*/  @!P0 BRA `(.L_x_241) ;  /* 0xfffffec000008947 */ /* 0x001fea000383ffff */
.L_x_240:
[----:B0-----:R-:W-:Y:S05]  /*1240*/  BSYNC B0 ;  /* 0x0000000000007941 */ /* 0x001fea0003800000 */
.L_x_239:
        /* <DEDUP_REMOVED lines=9> */
.L_x_242:
[----:B------:R-:W-:Y:S05]  /*12e0*/  EXIT ;  /* 0x000000000000794d */ /* 0x000fea0003800000 */
.L_x_244:
        /* <DEDUP_REMOVED lines=9> */
.L_x_557:


//--------------------- .text._ZN17fastertransformer14softmax_kernelI6__halffLi4EEEvPT_PKT0_PKS2_S8_iiiif --------------------------
	.section	.text._ZN17fastertransformer14softmax_kernelI6__halffLi4EEEvPT_PKT0_PKS2_S8_iiiif,"ax",@progbits
	.sectioninfo	@"SHI_REGISTERS=28"
	.align	128
        .global         _ZN17fastertransformer14softmax_kernelI6__halffLi4EEEvPT_PKT0_PKS2_S8_iiiif
        .type           _ZN17fastertransformer14softmax_kernelI6__halffLi4EEEvPT_PKT0_PKS2_S8_iiiif,@function
        .size           _ZN17fastertransformer14softmax_kernelI6__halffLi4EEEvPT_PKT0_PKS2_S8_iiiif,(.L_x_558 - _ZN17fastertransformer14softmax_kernelI6__halffLi4EEEvPT_PKT0_PKS2_S8_iiiif)
        .other          _ZN17fastertransformer14softmax_kernelI6__halffLi4EEEvPT_PKT0_PKS2_S8_iiiif,@"STO_CUDA_ENTRY STV_DEFAULT"
_ZN17fastertransformer14softmax_kernelI6__halffLi4EEEvPT_PKT0_PKS2_S8_iiiif:
.text._ZN17fastertransformer14softmax_kernelI6__halffLi4EEEvPT_PKT0_PKS2_S8_iiiif:
        /* <DEDUP_REMOVED lines=51> */
.L_x_261:
        /* <DEDUP_REMOVED lines=26> */
.L_x_248:
        /* <DEDUP_REMOVED lines=33> */
.L_x_247:
[----:B------:R-:W-:Y:S01]  /*06e0*/  IMAD.MOV.U32 R0, RZ, RZ, RZ ;  /* 0x000000ffff007224 */ /* 0x000fe200078e00ff */
[----:B------:R-:W-:Y:S01]  /*06f0*/  MOV R22, RZ ;  /* 0x000000ff00167202 */ /* 0x000fe20000000f00 */
[----:B------:R-:W-:Y:S02]  /*0700*/  IMAD.MOV.U32 R15, RZ, RZ, RZ ;  /* 0x000000ffff0f7224 */ /* 0x000fe400078e00ff */
[----:B------:R-:W-:-:S05]  /*0710*/  IMAD.MOV.U32 R23, RZ, RZ, R6 ;  /* 0x000000ffff177224 */ /* 0x000fca00078e0006 */
.L_x_249:
        /* <DEDUP_REMOVED lines=28> */
.L_x_246:
[----:B------:R-:W-:Y:S05]  /*08e0*/  BSYNC B0 ;  /* 0x0000000000007941 */ /* 0x000fea0003800000 */
.L_x_245:
        /* <DEDUP_REMOVED lines=31> */
.L_x_250:
        /* <DEDUP_REMOVED lines=10> */
.L_x_251:
        /* <DEDUP_REMOVED lines=10> */
.L_x_254:
        /* <DEDUP_REMOVED lines=17> */
.L_x_253:
[----:B0-----:R-:W-:Y:S05]  /*0d30*/  BSYNC B0 ;  /* 0x0000000000007941 */ /* 0x001fea0003800000 */
.L_x_252:
        /* <DEDUP_REMOVED lines=29> */
.L_x_255:
        /* <DEDUP_REMOVED lines=10> */
.L_x_256:
        /* <DEDUP_REMOVED lines=21> */
.L_x_259:
        /* <DEDUP_REMOVED lines=20> */
.L_x_258:
[----:B0-----:R-:W-:Y:S05]  /*1240*/  BSYNC B0 ;  /* 0x0000000000007941 */ /* 0x001fea0003800000 */
.L_x_257:
        /* <DEDUP_REMOVED lines=9> */
.L_x_260:
[----:B------:R-:W-:Y:S05]  /*12e0*/  EXIT ;  /* 0x000000000000794d */ /* 0x000fea0003800000 */
.L_x_262:
        /* <DEDUP_REMOVED lines=9> */
.L_x_558:


//--------------------- .text._ZN17fastertransformer14softmax_kernelIffLi1EEEvPT_PKT0_PKS1_S7_iiiif --------------------------
	.section	.text._ZN17fastertransformer14softmax_kernelIffLi1EEEvPT_PKT0_PKS1_S7_iiiif,"ax",@progbits
	.sectioninfo	@"SHI_REGISTERS=30"
	.align	128
        .global         _ZN17fastertransformer14softmax_kernelIffLi1EEEvPT_PKT0_PKS1_S7_iiiif
        .type           _ZN17fastertransformer14softmax_kernelIffLi1EEEvPT_PKT0_PKS1_S7_iiiif,@function
        .size           _ZN17fastertransformer14softmax_kernelIffLi1EEEvPT_PKT0_PKS1_S7_iiiif,(.L_x_559 - _ZN17fastertransformer14softmax_kernelIffLi1EEEvPT_PKT0_PKS1_S7_iiiif)
        .other          _ZN17fastertransformer14softmax_kernelIffLi1EEEvPT_PKT0_PKS1_S7_iiiif,@"STO_CUDA_ENTRY STV_DEFAULT"
_ZN17fastertransformer14softmax_kernelIffLi1EEEvPT_PKT0_PKS1_S7_iiiif:
.text._ZN17fastertransformer14softmax_kernelIffLi1EEEvPT_PKT0_PKS1_S7_iiiif:
[----:B------:R-:W-:Y:S02]  /*0000*/  IMAD.MOV.U32 R1, RZ, RZ, c[0x0][0x28] ;  /* 0x00000a00ff017624 */ /* 0x000fe400078e00ff */
[----:B------:R-:W0:Y:S01]  /*0010*/  S2UR UR6, SR_CTAID.Z ;  /* 0x00000000000679c3 */ /* 0x000e220000002700 */
[----:B------:R-:W-:Y:S01]  /*0020*/  ULDC.64 UR4, c[0x0][0x178] ;  /* 0x00005e0000047ab9 */ /* 0x000fe20000000a00 */
[----:B------:R-:W-:Y:S01]  /*0030*/  IMAD.MOV.U32 R19, RZ, RZ, RZ ;  /* 0x000000ffff137224 */ /* 0x000fe200078e00ff */
        /* <DEDUP_REMOVED lines=8> */
[----:B------:R0:W5:Y:S01]  /*00c0*/  @P2 LDG.E R19, [R2.64] ;  /* 0x0000000e02132981 */ /* 0x000162000c1e1900 */
        /* <DEDUP_REMOVED lines=9> */
[----:B------:R-:W-:Y:S01]  /*0160*/  ULDC UR10, c[0x0][0x184] ;  /* 0x00006100000a7ab9 */ /* 0x000fe20000000800 */
[----:B------:R-:W2:Y:S01]  /*0170*/  I2F.U32 R25, c[0x0][0x0] ;  /* 0x0000000000197b06 */ /* 0x000ea20000201000 */
[----:B------:R-:W-:Y:S02]  /*0180*/  USHF.R.S32.HI UR9, URZ, 0x1f, UR10 ;  /* 0x0000001f3f097899 */ /* 0x000fe4000801140a */
[----:B------:R-:W-:Y:S02]  /*0190*/  UMOV UR4, UR6 ;  /* 0x0000000600047c82 */ /* 0x000fe40008000000 */
[----:B------:R-:W-:Y:S02]  /*01a0*/  UMOV UR5, URZ ;  /* 0x0000003f00057c82 */ /* 0x000fe40008000000 */
[----:B------:R-:W-:-:S02]  /*01b0*/  ULDC.64 UR12, c[0x0][0x188] ;  /* 0x00006200000c7ab9 */ /* 0x000fc40000000a00 */
[----:B------:R-:W-:Y:S02]  /*01c0*/  USHF.R.S32.HI UR6, URZ, 0x1f, UR13 ;  /* 0x0000001f3f067899 */ /* 0x000fe4000801140d */
        /* <DEDUP_REMOVED lines=14> */
[----:B------:R-:W-:Y:S02]  /*02b0*/  UIADD3 UR10, UR17, UR10, URZ ;  /* 0x0000000a110a7290 */ /* 0x000fe4000fffe03f */
[----:B------:R-:W-:Y:S02]  /*02c0*/  UIADD3 UR11, UR19, UR5, URZ ;  /* 0x00000005130b7290 */ /* 0x000fe4000fffe03f */
[----:B------:R-:W-:Y:S02]  /*02d0*/  UMOV UR12, UR7 ;  /* 0x00000007000c7c82 */ /* 0x000fe40008000000 */
[----:B012---:R-:W-:Y:S02]  /*02e0*/  UMOV UR4, URZ ;  /* 0x0000003f00047c82 */ /* 0x007fe40008000000 */
.L_x_277:
[----:B------:R-:W-:Y:S01]  /*02f0*/  ISETP.GE.U32.AND P0, PT, R18, c[0x0][0x18c], PT ;  /* 0x0000630012007a0c */ /* 0x000fe20003f06070 */
[----:B------:R-:W-:Y:S01]  /*0300*/  BSSY B0, `(.L_x_263) ;  /* 0x0000037000007945 */ /* 0x000fe20003800000 */
[----:B------:R-:W-:-:S02]  /*0310*/  IMAD.MOV.U32 R0, RZ, RZ, -0x1f528714 ;  /* 0xe0ad78ecff007424 */ /* 0x000fc400078e00ff */
[----:B------:R-:W-:-:S13]  /*0320*/  ISETP.GE.AND.EX P0, PT, RZ, UR6, PT, P0 ;  /* 0x00000006ff007c0c */ /* 0x000fda000bf06300 */
[----:B------:R-:W-:Y:S05]  /*0330*/  @P0 BRA `(.L_x_264) ;  /* 0x0000033000000947 */ /* 0x000fea0003800000 */
[----:B------:R-:W-:Y:S01]  /*0340*/  UIADD3 UR8, UP0, UR12, UR18, URZ ;  /* 0x000000120c087290 */ /* 0x000fe2000ff1e03f */
[----:B------:R-:W-:Y:S01]  /*0350*/  BSSY B1, `(.L_x_265) ;  /* 0x0000030000017945 */ /* 0x000fe20003800000 */
[----:B------:R-:W-:Y:S01]  /*0360*/  UIADD3 UR5, UP1, UR12, UR16, URZ ;  /* 0x000000100c057290 */ /* 0x000fe2000ff3e03f */
[----:B------:R-:W-:Y:S01]  /*0370*/  IMAD.MOV.U32 R0, RZ, RZ, -0x1f528714 ;  /* 0xe0ad78ecff007424 */ /* 0x000fe200078e00ff */
[----:B------:R-:W-:Y:S01]  /*0380*/  UIADD3.X UR9, UR4, UR11, URZ, UP0, !UPT ;  /* 0x0000000b04097290 */ /* 0x000fe200087fe43f */
[----:B------:R-:W-:Y:S01]  /*0390*/  CS2R R20, SRZ ;  /* 0x0000000000147805 */ /* 0x000fe2000001ff00 */
[----:B------:R-:W-:Y:S01]  /*03a0*/  UIADD3.X UR7, UR4, UR10, URZ, UP1, !UPT ;  /* 0x0000000a04077290 */ /* 0x000fe20008ffe43f */
[----:B------:R-:W-:Y:S01]  /*03b0*/  IMAD.U32 R4, RZ, RZ, UR8 ;  /* 0x00000008ff047e24 */ /* 0x000fe2000f8e00ff */
[----:B------:R-:W-:Y:S01]  /*03c0*/  ULDC UR13, c[0x0][0x18c] ;  /* 0x00006300000d7ab9 */ /* 0x000fe20000000800 */
[----:B------:R-:W-:Y:S01]  /*03d0*/  MOV R2, UR5 ;  /* 0x0000000500027c02 */ /* 0x000fe20008000f00 */
[----:B------:R-:W-:Y:S01]  /*03e0*/  UIMAD UR9, UR9, UR13, URZ ;  /* 0x0000000d090972a4 */ /* 0x000fe2000f8e023f */
[----:B------:R-:W-:Y:S01]  /*03f0*/  IMAD.WIDE.U32 R4, R4, c[0x0][0x18c], RZ ;  /* 0x0000630004047a25 */ /* 0x000fe200078e00ff */
[----:B------:R-:W-:-:S02]  /*0400*/  UIMAD UR7, UR7, UR13, URZ ;  /* 0x0000000d070772a4 */ /* 0x000fc4000f8e023f */
[----:B------:R-:W-:Y:S01]  /*0410*/  UIMAD UR9, UR6, UR8, UR9 ;  /* 0x00000008060972a4 */ /* 0x000fe2000f8e0209 */
[----:B------:R-:W-:Y:S01]  /*0420*/  IMAD.WIDE.U32 R2, R2, c[0x0][0x18c], RZ ;  /* 0x0000630002027a25 */ /* 0x000fe200078e00ff */
[----:B------:R-:W-:-:S03]  /*0430*/  UIMAD UR7, UR6, UR5, UR7 ;  /* 0x00000005060772a4 */ /* 0x000fc6000f8e0207 */
[----:B------:R-:W-:Y:S01]  /*0440*/  IMAD.MOV.U32 R12, RZ, RZ, R18 ;  /* 0x000000ffff0c7224 */ /* 0x000fe200078e0012 */
[----:B------:R-:W-:Y:S01]  /*0450*/  IADD3 R22, R5, UR9, RZ ;  /* 0x0000000905167c10 */ /* 0x000fe2000fffe0ff */
[----:B------:R-:W-:Y:S01]  /*0460*/  IMAD.MOV.U32 R13, RZ, RZ, RZ ;  /* 0x000000ffff0d7224 */ /* 0x000fe200078e00ff */
[----:B------:R-:W-:Y:S02]  /*0470*/  IADD3 R23, R3, UR7, RZ ;  /* 0x0000000703177c10 */ /* 0x000fe4000fffe0ff */
.L_x_266:
[----:B------:R-:W-:-:S04]  /*0480*/  IADD3 R7, P1, R12, R2, RZ ;  /* 0x000000020c077210 */ /* 0x000fc80007f3e0ff */
[----:B------:R-:W-:Y:S01]  /*0490*/  LEA R6, P3, R7, c[0x0][0x170], 0x2 ;  /* 0x00005c0007067a11 */ /* 0x000fe200078610ff */
[----:B------:R-:W-:Y:S01]  /*04a0*/  IMAD.X R8, R13, 0x1, R23, P1 ;  /* 0x000000010d087824 */ /* 0x000fe200008e0617 */
[----:B------:R-:W-:-:S04]  /*04b0*/  IADD3 R9, P1, R12, R4, RZ ;  /* 0x000000040c097210 */ /* 0x000fc80007f3e0ff */
[----:B------:R-:W-:Y:S02]  /*04c0*/  LEA.HI.X R7, R7, c[0x0][0x174], R8, 0x2, P3 ;  /* 0x00005d0007077a11 */ /* 0x000fe400018f1408 */
[----:B------:R-:W-:Y:S02]  /*04d0*/  IADD3.X R10, R13, R22, RZ, P1, !PT ;  /* 0x000000160d0a7210 */ /* 0x000fe40000ffe4ff */
[C---:B------:R-:W-:Y:S01]  /*04e0*/  LEA R8, P1, R9.reuse, c[0x0][0x168], 0x2 ;  /* 0x00005a0009087a11 */ /* 0x040fe200078210ff */
[----:B------:R0:W2:Y:S03]  /*04f0*/  LDG.E.CONSTANT R24, [R6.64] ;  /* 0x0000000e06187981 */ /* 0x0000a6000c1e9900 */
[----:B------:R-:W-:-:S05]  /*0500*/  LEA.HI.X R9, R9, c[0x0][0x16c], R10, 0x2, P1 ;  /* 0x00005b0009097a11 */ /* 0x000fca00008f140a */
[----:B------:R-:W3:Y:S01]  /*0510*/  LDG.E R8, [R8.64] ;  /* 0x0000000e08087981 */ /* 0x000ee2000c1e1900 */
[----:B------:R-:W-:Y:S01]  /*0520*/  IADD3 R10, P1, R12, -UR12, RZ ;  /* 0x8000000c0c0a7c10 */ /* 0x000fe2000ff3e0ff */
[----:B0-----:R-:W-:Y:S02]  /*0530*/  IMAD.MOV.U32 R6, RZ, RZ, R18 ;  /* 0x000000ffff067224 */ /* 0x001fe400078e0012 */
[----:B------:R-:W-:Y:S01]  /*0540*/  IMAD.MOV.U32 R7, RZ, RZ, RZ ;  /* 0x000000ffff077224 */ /* 0x000fe200078e00ff */
[----:B------:R-:W-:Y:S02]  /*0550*/  IADD3.X R11, R13, ~UR4, RZ, P1, !PT ;  /* 0x800000040d0b7c10 */ /* 0x000fe40008ffe4ff */
[----:B------:R-:W-:Y:S02]  /*0560*/  IADD3 R21, P1, R21, 0x1, RZ ;  /* 0x0000000115157810 */ /* 0x000fe40007f3e0ff */
[----:B------:R-:W0:Y:S03]  /*0570*/  I2F.S64 R10, R10 ;  /* 0x0000000a000a7312 */ /* 0x000e260000301400 */
[----:B------:R-:W-:-:S02]  /*0580*/  IMAD.X R20, RZ, RZ, R20, P1 ;  /* 0x000000ffff147224 */ /* 0x000fc400008e0614 */
[----:B------:R-:W-:-:S04]  /*0590*/  IMAD.WIDE.U32 R12, R21, c[0x0][0x0], R6 ;  /* 0x00000000150c7a25 */ /* 0x000fc800078e0006 */
[----:B------:R-:W-:Y:S01]  /*05a0*/  IMAD R27, R20, c[0x0][0x0], RZ ;  /* 0x00000000141b7a24 */ /* 0x000fe200078e02ff */
[----:B------:R-:W-:-:S04]  /*05b0*/  ISETP.GE.U32.AND P1, PT, R12, c[0x0][0x18c], PT ;  /* 0x000063000c007a0c */ /* 0x000fc80003f26070 */
[----:B------:R-:W-:Y:S01]  /*05c0*/  IADD3 R13, R13, R27, RZ ;  /* 0x0000001b0d0d7210 */ /* 0x000fe20007ffe0ff */
[----:B0----5:R-:W-:-:S03]  /*05d0*/  FFMA.FTZ R26, R10, R19, RZ ;  /* 0x000000130a1a7223 */ /* 0x021fc600000100ff */
[----:B------:R-:W-:Y:S02]  /*05e0*/  ISETP.GE.AND.EX P1, PT, R13, UR6, PT, P1 ;  /* 0x000000060d007c0c */ /* 0x000fe4000bf26310 */
[----:B------:R-:W-:Y:S01]  /*05f0*/  FSEL R26, R26, RZ, P2 ;  /* 0x000000ff1a1a7208 */ /* 0x000fe20001000000 */
[----:B--2---:R-:W-:-:S04]  /*0600*/  FADD.FTZ R7, -R24, 1 ;  /* 0x3f80000018077421 */ /* 0x004fc80000010100 */
[----:B------:R-:W-:-:S04]  /*0610*/  FFMA.FTZ R7, R7, -10000, R26 ;  /* 0xc61c400007077823 */ /* 0x000fc8000001001a */
[----:B---3--:R-:W-:-:S05]  /*0620*/  FFMA.FTZ R7, R8, c[0x0][0x190], R7 ;  /* 0x0000640008077a23 */ /* 0x008fca0000010007 */
[----:B------:R-:W-:Y:S01]  /*0630*/  FMNMX.FTZ R0, R7, R0, !PT ;  /* 0x0000000007007209 */ /* 0x000fe20007810000 */
[----:B------:R-:W-:Y:S05]  /*0640*/  @!P1 BRA `(.L_x_266) ;  /* 0xfffffe3000009947 */ /* 0x000fea000383ffff */
[----:B------:R-:W-:Y:S05]  /*0650*/  BSYNC B1 ;  /* 0x0000000000017941 */ /* 0x000fea0003800000 */
.L_x_265:
[----:B------:R-:W-:Y:S02]  /*0660*/  IMAD.MOV.U32 R2, RZ, RZ, R7 ;  /* 0x000000ffff027224 */ /* 0x000fe400078e0007 */
.L_x_264:
[----:B------:R-:W-:Y:S05]  /*0670*/  BSYNC B0 ;  /* 0x0000000000007941 */ /* 0x000fea0003800000 */
.L_x_263:
[----:B------:R-:W-:-:S05]  /*0680*/  IMAD.MOV.U32 R3, RZ, RZ, c[0x0][0x0] ;  /* 0x00000000ff037624 */ /* 0x000fca00078e00ff */
[----:B------:R-:W-:-:S13]  /*0690*/  ISETP.GE.U32.AND P3, PT, R3, 0x21, PT ;  /* 0x000000210300780c */ /* 0x000fda0003f66070 */
[----:B------:R-:W-:Y:S05]  /*06a0*/  @!P3 BRA `(.L_x_267) ;  /* 0x000001c00000b947 */ /* 0x000fea0003800000 */
[----:B------:R-:W0:Y:S01]  /*06b0*/  SHFL.BFLY PT, R3, R0, 0x10, 0x1f ;  /* 0x0e001f0000037f89 */ /* 0x000e2200000e0000 */
[----:B------:R-:W-:Y:S01]  /*06c0*/  ISETP.NE.AND P1, PT, R16, RZ, PT ;  /* 0x000000ff1000720c */ /* 0x000fe20003f25270 */
[----:B------:R-:W-:-:S05]  /*06d0*/  FMUL.FTZ R8, R25, 0.03125 ;  /* 0x3d00000019087820 */ /* 0x000fca0000410000 */
[----:B------:R-:W-:Y:S02]  /*06e0*/  FSETP.GT.FTZ.AND P4, PT, R8, R17, PT ;  /* 0x000000110800720b */ /* 0x000fe40003f94000 */
        /* <DEDUP_REMOVED lines=24> */
.L_x_267:
        /* <DEDUP_REMOVED lines=10> */
.L_x_268:
[----:B------:R-:W-:Y:S01]  /*0910*/  ISETP.NE.AND P4, PT, R18, RZ, PT ;  /* 0x000000ff1200720c */ /* 0x000fe20003f85270 */
[----:B------:R-:W-:Y:S01]  /*0920*/  BSSY B0, `(.L_x_269) ;  /* 0x0000017000007945 */ /* 0x000fe20003800000 */
[----:B------:R-:W-:-:S11]  /*0930*/  HFMA2.MMA R9, -RZ, RZ, 0, 0 ;  /* 0x00000000ff097435 */ /* 0x000fd600000001ff */
[----:B------:R0:W-:Y:S04]  /*0940*/  @!P4 STS [0x4], R7 ;  /* 0x00000407ff00c388 */ /* 0x0001e80000000800 */
[----:B------:R-:W-:Y:S06]  /*0950*/  BAR.SYNC.DEFER_BLOCKING 0x0 ;  /* 0x0000000000007b1d */ /* 0x000fec0000010000 */
[----:B------:R-:W-:Y:S05]  /*0960*/  @P0 BRA `(.L_x_270) ;  /* 0x0000012000000947 */ /* 0x000fea0003800000 */
[----:B0-----:R-:W0:Y:S01]  /*0970*/  LDS R7, [0x4] ;  /* 0x00000400ff077984 */ /* 0x001e220000000800 */
[----:B------:R-:W-:-:S02]  /*0980*/  IMAD.MOV.U32 R9, RZ, RZ, RZ ;  /* 0x000000ffff097224 */ /* 0x000fc400078e00ff */
[----:B------:R-:W-:Y:S02]  /*0990*/  IMAD.MOV.U32 R11, RZ, RZ, RZ ;  /* 0x000000ffff0b7224 */ /* 0x000fe400078e00ff */
[----:B------:R-:W-:Y:S02]  /*09a0*/  IMAD.MOV.U32 R6, RZ, RZ, RZ ;  /* 0x000000ffff067224 */ /* 0x000fe400078e00ff */
.L_x_271:
[----:B0-----:R-:W-:Y:S01]  /*09b0*/  FADD.FTZ R2, -R7, R2 ;  /* 0x0000000207027221 */ /* 0x001fe20000010100 */
[----:B------:R-:W-:Y:S01]  /*09c0*/  IADD3 R11, P1, R11, 0x1, RZ ;  /* 0x000000010b0b7810 */ /* 0x000fe20007f3e0ff */
[----:B------:R-:W-:Y:S02]  /*09d0*/  IMAD.MOV.U32 R3, RZ, RZ, RZ ;  /* 0x000000ffff037224 */ /* 0x000fe400078e00ff */
[----:B------:R-:W-:Y:S01]  /*09e0*/  FMUL.FTZ R0, R2, 1.4426950216293334961 ;  /* 0x3fb8aa3b02007820 */ /* 0x000fe20000410000 */
[----:B------:R-:W-:Y:S01]  /*09f0*/  IADD3.X R6, RZ, R6, RZ, P1, !PT ;  /* 0x00000006ff067210 */ /* 0x000fe20000ffe4ff */
[----:B------:R-:W-:-:S04]  /*0a00*/  IMAD.MOV.U32 R2, RZ, RZ, R18 ;  /* 0x000000ffff027224 */ /* 0x000fc800078e0012 */
        /* <DEDUP_REMOVED lines=8> */
.L_x_270:
[----:B0-----:R-:W-:Y:S05]  /*0a90*/  BSYNC B0 ;  /* 0x0000000000007941 */ /* 0x001fea0003800000 */
.L_x_269:
        /* <DEDUP_REMOVED lines=29> */
.L_x_272:
        /* <DEDUP_REMOVED lines=10> */
.L_x_273:
        /* <DEDUP_REMOVED lines=20> */
[----:B0-----:R-:W-:Y:S02]  /*0e50*/  FMUL.FTZ R11, R2, R3 ;  /* 0x00000003020b7220 */ /* 0x001fe40000410000 */
.L_x_276:
[----:B------:R-:W-:Y:S02]  /*0e60*/  IADD3 R0, P0, R6, R4, RZ ;  /* 0x0000000406007210 */ /* 0x000fe40007f1e0ff */
[----:B------:R-:W-:-:S03]  /*0e70*/  IADD3 R12, P1, R12, 0x1, RZ ;  /* 0x000000010c0c7810 */ /* 0x000fc60007f3e0ff */
[----:B------:R-:W-:Y:S01]  /*0e80*/  IMAD.X R3, R7, 0x1, R10, P0 ;  /* 0x0000000107037824 */ /* 0x000fe200000e060a */
[----:B------:R-:W-:Y:S01]  /*0e90*/  LEA R8, P0, R0, c[0x0][0x160], 0x2 ;  /* 0x0000580000087a11 */ /* 0x000fe200078010ff */
[----:B------:R-:W-:Y:S02]  /*0ea0*/  IMAD.X R13, RZ, RZ, R13, P1 ;  /* 0x000000ffff0d7224 */ /* 0x000fe400008e060d */
[----:B------:R-:W-:Y:S01]  /*0eb0*/  IMAD.WIDE.U32 R6, R12, c[0x0][0x0], RZ ;  /* 0x000000000c067a25 */ /* 0x000fe200078e00ff */
[----:B------:R-:W-:-:S03]  /*0ec0*/  LEA.HI.X R9, R0, c[0x0][0x164], R3, 0x2, P0 ;  /* 0x0000590000097a11 */ /* 0x000fc600000f1403 */
[----:B------:R-:W-:Y:S01]  /*0ed0*/  IMAD R3, R13, c[0x0][0x0], RZ ;  /* 0x000000000d037a24 */ /* 0x000fe200078e02ff */
[----:B------:R-:W-:Y:S01]  /*0ee0*/  IADD3 R0, P1, R18, R6, RZ ;  /* 0x0000000612007210 */ /* 0x000fe20007f3e0ff */
[----:B------:R0:W-:Y:S03]  /*0ef0*/  STG.E [R8.64], R11 ;  /* 0x0000000b08007986 */ /* 0x0001e6000c10190e */
[----:B------:R-:W-:Y:S02]  /*0f00*/  IADD3 R7, R7, R3, RZ ;  /* 0x0000000307077210 */ /* 0x000fe40007ffe0ff */
[----:B------:R-:W-:-:S03]  /*0f10*/  ISETP.GE.U32.AND P0, PT, R0, c[0x0][0x18c], PT ;  /* 0x0000630000007a0c */ /* 0x000fc60003f06070 */
[----:B------:R-:W-:-:S05]  /*0f20*/  IMAD.X R0, RZ, RZ, R7, P1 ;  /* 0x000000ffff007224 */ /* 0x000fca00008e0607 */
[----:B------:R-:W-:-:S13]  /*0f30*/  ISETP.GE.AND.EX P0, PT, R0, UR6, PT, P0 ;  /* 0x0000000600007c0c */ /* 0x000fda000bf06300 */
[----:B0-----:R-:W-:Y:S05]  /*0f40*/  @!P0 BRA `(.L_x_276) ;  /* 0xffffff1000008947 */ /* 0x001fea000383ffff */
.L_x_275:
[----:B0-----:R-:W-:Y:S05]  /*0f50*/  BSYNC B0 ;  /* 0x0000000000007941 */ /* 0x001fea0003800000 */
.L_x_274:
[----:B------:R-:W-:Y:S02]  /*0f60*/  ULDC UR5, c[0x0][0xc] ;  /* 0x0000030000057ab9 */ /* 0x000fe40000000800 */
[----:B------:R-:W-:-:S03]  /*0f70*/  UIADD3 UR12, UP0, UR12, UR5, URZ ;  /* 0x000000050c0c7290 */ /* 0x000fc6000ff1e03f */
[----:B------:R-:W-:Y:S02]  /*0f80*/  ULDC UR5, c[0x0][0x188] ;  /* 0x0000620000057ab9 */ /* 0x000fe40000000800 */
[----:B------:R-:W-:Y:S02]  /*0f90*/  UIADD3.X UR4, URZ, UR4, URZ, UP0, !UPT ;  /* 0x000000043f047290 */ /* 0x000fe400087fe43f */
[----:B------:R-:W-:-:S04]  /*0fa0*/  UISETP.GE.U32.AND UP0, UPT, UR12, UR5, UPT ;  /* 0x000000050c00728c */ /* 0x000fc8000bf06070 */
[----:B------:R-:W-:-:S06]  /*0fb0*/  UISETP.GE.AND.EX UP0, UPT, UR4, UR20, UPT, UP0 ;  /* 0x000000140400728c */ /* 0x000fcc000bf06300 */
[----:B------:R-:W-:-:S13]  /*0fc0*/  PLOP3.LUT P0, PT, PT, PT, UP0, 0x80, 0x0 ;  /* 0x000000000000781c */ /* 0x000fda0003f0f008 */
[----:B------:R-:W-:Y:S05]  /*0fd0*/  @!P0 BRA `(.L_x_277) ;  /* 0xfffff31000008947 */ /* 0x000fea000383ffff */
[----:B------:R-:W-:Y:S05]  /*0fe0*/  EXIT ;  /* 0x000000000000794d */ /* 0x000fea0003800000 */
.L_x_278:
        /* <DEDUP_REMOVED lines=9> */
.L_x_559:


//--------------------- .text._ZN17fastertransformer17softmax_kernel_h2I6__halfLi1EEEvPT_PKS2_S5_S5_iiiiS2_ --------------------------
	.section	.text._ZN17fastertransformer17softmax_kernel_h2I6__halfLi1EEEvPT_PKS2_S5_S5_iiiiS2_,"ax",@progbits
	.sectioninfo	@"SHI_REGISTERS=25"
	.align	128
        .global         _ZN17fastertransformer17softmax_kernel_h2I6__halfLi1EEEvPT_PKS2_S5_S5_iiiiS2_
        .type           _ZN17fastertransformer17softmax_kernel_h2I6__halfLi1EEEvPT_PKS2_S5_S5_iiiiS2_,@function
        .size           _ZN17fastertransformer17softmax_kernel_h2I6__halfLi1EEEvPT_PKS2_S5_S5_iiiiS2_,(.L_x_560 - _ZN17fastertransformer17softmax_kernel_h2I6__halfLi1EEEvPT_PKS2_S5_S5_iiiiS2_)
        .other          _ZN17fastertransformer17softmax_kernel_h2I6__halfLi1EEEvPT_PKS2_S5_S5_iiiiS2_,@"STO_CUDA_ENTRY STV_DEFAULT"
_ZN17fastertransformer17softmax_kernel_h2I6__halfLi1EEEvPT_PKS2_S5_S5_iiiiS2_:
.text._ZN17fastertransformer17softmax_kernel_h2I6__halfLi1EEEvPT_PKS2_S5_S5_iiiiS2_:
[----:B------:R-:W-:Y:S02]  /*0000*/  IMAD.MOV.U32 R1, RZ, RZ, c[0x0][0x28] ;  /* 0x00000a00ff017624 */ /* 0x000fe400078e00ff */
[----:B------:R-:W0:Y:S01]  /*0010*/  S2R R8, SR_CTAID.X ;  /* 0x0000000000087919 */ /* 0x000e220000002500 */
[----:B------:R-:W-:Y:S01]  /*0020*/  ISETP.NE.U32.AND P0, PT, RZ, c[0x0][0x178], PT ;  /* 0x00005e00ff007a0c */ /* 0x000fe20003f05070 */
[----:B------:R-:W-:Y:S01]  /*0030*/  ULDC.64 UR8, c[0x0][0x118] ;  /* 0x0000460000087ab9 */ /* 0x000fe20000000a00 */
[----:B------:R-:W-:Y:S01]  /*0040*/  IMAD.MOV.U32 R0, RZ, RZ, RZ ;  /* 0x000000ffff007224 */ /* 0x000fe200078e00ff */
[----:B------:R-:W1:Y:S01]  /*0050*/  S2R R12, SR_CTAID.Z ;  /* 0x00000000000c7919 */ /* 0x000e620000002700 */
[----:B------:R-:W-:Y:S02]  /*0060*/  ISETP.NE.AND.EX P0, PT, RZ, c[0x0][0x17c], PT, P0 ;  /* 0x00005f00ff007a0c */ /* 0x000fe40003f05300 */
[----:B0-----:R-:W-:-:S11]  /*0070*/  ISETP.GE.AND P1, PT, R8, c[0x0][0x188], PT ;  /* 0x0000620008007a0c */ /* 0x001fd60003f26270 */
[----:B------:R-:W-:Y:S05]  /*0080*/  @!P0 BRA `(.L_x_279) ;  /* 0x0000004000008947 */ /* 0x000fea0003800000 */
[----:B------:R-:W-:-:S10]  /*0090*/  HFMA2.MMA R3, -RZ, RZ, 0, 1.1920928955078125e-07 ;  /* 0x00000002ff037435 */ /* 0x000fd400000001ff */
[----:B-1----:R-:W-:-:S06]  /*00a0*/  IMAD.WIDE R2, R12, R3, c[0x0][0x178] ;  /* 0x00005e000c027625 */ /* 0x002fcc00078e0203 */
[----:B------:R-:W2:Y:S02]  /*00b0*/  LDG.E.U16 R2, [R2.64] ;  /* 0x0000000802027981 */ /* 0x000ea4000c1e1500 */
[----:B--2---:R-:W-:Y:S02]  /*00c0*/  PRMT R0, R2, 0x5410, R2 ;  /* 0x0000541002007816 */ /* 0x004fe40000000002 */
.L_x_279:
[----:B------:R-:W-:Y:S05]  /*00d0*/  @P1 EXIT ;  /* 0x000000000000194d */ /* 0x000fea0003800000 */
[----:B------:R-:W0:Y:S01]  /*00e0*/  S2R R4, SR_TID.X ;  /* 0x0000000000047919 */ /* 0x000e220000002100 */
[----:B------:R-:W-:Y:S01]  /*00f0*/  I2F.U32 R6, c[0x0][0x0] ;  /* 0x0000000000067b06 */ /* 0x000fe20000201000 */
[----:B------:R-:W-:Y:S02]  /*0100*/  ULDC UR5, c[0x0][0x18c] ;  /* 0x0000630000057ab9 */ /* 0x000fe40000000800 */
[----:B------:R-:W2:Y:S01]  /*0110*/  S2R R5, SR_CTAID.Y ;  /* 0x0000000000057919 */ /* 0x000ea20000002600 */
[----:B------:R-:W-:Y:S02]  /*0120*/  UMOV UR6, 0x2 ;  /* 0x0000000200067882 */ /* 0x000fe40000000000 */
[----:B------:R-:W-:Y:S02]  /*0130*/  UMOV UR4, URZ ;  /* 0x0000003f00047c82 */ /* 0x000fe40008000000 */
[----:B------:R-:W-:-:S04]  /*0140*/  UIMAD.WIDE.U32 UR4, UR6, UR5, UR4 ;  /* 0x00000005060472a5 */ /* 0x000fc8000f8e0004 */
[----:B------:R-:W-:Y:S01]  /*0150*/  USHF.R.S32.HI UR5, URZ, 0x1, UR5 ;  /* 0x000000013f057899 */ /* 0x000fe20008011405 */
[----:B0-----:R-:W0:Y:S01]  /*0160*/  I2F R10, R4 ;  /* 0x00000004000a7306 */ /* 0x001e220000201400 */
[C---:B------:R-:W-:Y:S01]  /*0170*/  IMAD.SHL.U32 R13, R4.reuse, 0x4, RZ ;  /* 0x00000004040d7824 */ /* 0x040fe200078e00ff */
[----:B------:R-:W-:Y:S01]  /*0180*/  LOP3.LUT R11, R4, 0x1f, RZ, 0xc0, !PT ;  /* 0x0000001f040b7812 */ /* 0x000fe200078ec0ff */
[----:B-12---:R-:W-:Y:S01]  /*0190*/  IMAD R7, R5, c[0x0][0x184], R12 ;  /* 0x0000610005077a24 */ /* 0x006fe200078e020c */
[----:B------:R-:W-:Y:S02]  /*01a0*/  SHF.R.U32.HI R12, RZ, 0x3, R4 ;  /* 0x00000003ff0c7819 */ /* 0x000fe40000011604 */
[----:B------:R-:W-:Y:S02]  /*01b0*/  LOP3.LUT R13, R13, 0x7c, RZ, 0xc0, !PT ;  /* 0x0000007c0d0d7812 */ /* 0x000fe400078ec0ff */
[----:B------:R1:W2:Y:S01]  /*01c0*/  I2F.U32 R9, R4 ;  /* 0x0000000400097306 */ /* 0x0002a20000201000 */
[----:B------:R-:W-:Y:S01]  /*01d0*/  LOP3.LUT R12, R12, 0x1ffffffc, RZ, 0xc0, !PT ;  /* 0x1ffffffc0c0c7812 */ /* 0x000fe200078ec0ff */
[----:B0-----:R-:W-:-:S04]  /*01e0*/  FADD.FTZ R10, R10, R10 ;  /* 0x0000000a0a0a7221 */ /* 0x001fc80000010000 */
[----:B-1----:R-:W-:Y:S02]  /*01f0*/  FADD.FTZ R14, R10, 1 ;  /* 0x3f8000000a0e7421 */ /* 0x002fe40000010000 */
.L_x_290:
[----:B------:R-:W-:Y:S01]  /*0200*/  ISETP.GE.U32.AND P1, PT, R4, UR5, PT ;  /* 0x0000000504007c0c */ /* 0x000fe2000bf26070 */
[----:B------:R-:W-:Y:S01]  /*0210*/  BSSY B0, `(.L_x_280) ;  /* 0x000001b000007945 */ /* 0x000fe20003800000 */
[----:B------:R-:W-:-:S04]  /*0220*/  MOV R3, c[0x0][0x0] ;  /* 0x0000000000037a02 */ /* 0x000fc80000000f00 */
[----:B------:R-:W-:Y:S01]  /*0230*/  ISETP.GE.U32.AND P2, PT, R3, 0x21, PT ;  /* 0x000000210300780c */ /* 0x000fe20003f46070 */
[----:B------:R-:W-:-:S06]  /*0240*/  IMAD.MOV.U32 R3, RZ, RZ, -0x1f528714 ;  /* 0xe0ad78ecff037424 */ /* 0x000fcc00078e00ff */
[----:B------:R-:W-:Y:S05]  /*0250*/  @P1 BRA `(.L_x_281) ;  /* 0x0000016000001947 */ /* 0x000fea0003800000 */
[----:B------:R-:W-:Y:S01]  /*0260*/  HFMA2.MMA R16, -RZ, RZ, 0, 2.384185791015625e-07 ;  /* 0x00000004ff107435 */ /* 0x000fe200000001ff */
[--C-:B------:R-:W-:Y:S02]  /*0270*/  IMAD R3, R5, c[0x0][0x188], R8.reuse ;  /* 0x0000620005037a24 */ /* 0x100fe400078e0208 */
[----:B------:R-:W-:Y:S02]  /*0280*/  IMAD R15, R7, c[0x0][0x188], R8 ;  /* 0x00006200070f7a24 */ /* 0x000fe400078e0208 */
[--C-:B------:R-:W-:Y:S02]  /*0290*/  IMAD R3, R3, UR5, R4.reuse ;  /* 0x0000000503037c24 */ /* 0x100fe4000f8e0204 */
[----:B------:R-:W-:-:S03]  /*02a0*/  IMAD R15, R15, UR5, R4 ;  /* 0x000000050f0f7c24 */ /* 0x000fc6000f8e0204 */
[----:B------:R-:W-:-:S04]  /*02b0*/  IMAD.WIDE R2, R3, R16, c[0x0][0x170] ;  /* 0x00005c0003027625 */ /* 0x000fc800078e0210 */
[----:B------:R-:W-:Y:S02]  /*02c0*/  IMAD.WIDE R16, R15, R16, c[0x0][0x168] ;  /* 0x00005a000f107625 */ /* 0x000fe400078e0210 */
[----:B------:R-:W3:Y:S04]  /*02d0*/  LDG.E.CONSTANT R2, [R2.64] ;  /* 0x0000000802027981 */ /* 0x000ee8000c1e9900 */
[----:B------:R-:W4:Y:S01]  /*02e0*/  LDG.E R16, [R16.64] ;  /* 0x0000000810107981 */ /* 0x000f22000c1e1900 */
[----:B------:R-:W0:Y:S02]  /*02f0*/  @P0 I2F R15, R8 ;  /* 0x00000008000f0306 */ /* 0x000e240000201400 */
[--C-:B0-----:R-:W-:Y:S02]  /*0300*/  @P0 FADD.FTZ R18, R10, -R15.reuse ;  /* 0x8000000f0a120221 */ /* 0x101fe40000010000 */
[----:B------:R-:W-:-:S05]  /*0310*/  @P0 FADD.FTZ R15, R14, -R15 ;  /* 0x8000000f0e0f0221 */ /* 0x000fca0000010000 */
[----:B------:R-:W-:Y:S01]  /*0320*/  @P0 F2FP.PACK_AB R18, R15, R18 ;  /* 0x000000120f12023e */ /* 0x000fe200000000ff */
[----:B------:R-:W-:-:S05]  /*0330*/  IMAD.MOV.U32 R15, RZ, RZ, RZ ;  /* 0x000000ffff0f7224 */ /* 0x000fca00078e00ff */
[----:B------:R-:W-:Y:S01]  /*0340*/  @P0 HFMA2.MMA R15, R0, R18, RZ ;  /* 0x00000012000f0235 */ /* 0x000fe200000000ff */
[----:B---3--:R-:W-:-:S09]  /*0350*/  HADD2 R3, -R2, 1, 1 ;  /* 0x3c003c0002037430 */ /* 0x008fd20000000100 */
[----:B------:R-:W-:-:S04]  /*0360*/  HFMA2 R3, R3, -10000, -10000, R15 ;  /* 0xf0e2f0e203037831 */ /* 0x000fc8000000000f */
[----:B----4-:R-:W-:-:S05]  /*0370*/  HFMA2 R2, R16, c[0x0] [0x190].H0_H0, R3 ;  /* 0x2000640010027a31 */ /* 0x010fca0000000003 */
[--C-:B------:R-:W-:Y:S02]  /*0380*/  HADD2.F32 R3, -RZ, R2.reuse.H0_H0 ;  /* 0x20000002ff037230 */ /* 0x100fe40000004100 */
[----:B------:R-:W-:-:S05]  /*0390*/  HADD2.F32 R16, -RZ, R2.H1_H1 ;  /* 0x30000002ff107230 */ /* 0x000fca0000004100 */
[----:B------:R-:W-:-:S04]  /*03a0*/  FMNMX.FTZ R3, R3, R16, !PT ;  /* 0x0000001003037209 */ /* 0x000fc80007810000 */
[----:B------:R-:W-:Y:S02]  /*03b0*/  FMNMX.FTZ R3, R3, -1.00000002004087734272e+20, !PT ;  /* 0xe0ad78ec03037809 */ /* 0x000fe40007810000 */
.L_x_281:
[----:B------:R-:W-:Y:S05]  /*03c0*/  BSYNC B0 ;  /* 0x0000000000007941 */ /* 0x000fea0003800000 */
.L_x_280:
[----:B------:R-:W-:Y:S05]  /*03d0*/  @!P2 BRA `(.L_x_282) ;  /* 0x000001c00000a947 */ /* 0x000fea0003800000 */
[----:B------:R-:W0:Y:S01]  /*03e0*/  SHFL.BFLY PT, R16, R3, 0x10, 0x1f ;  /* 0x0e001f0003107f89 */ /* 0x000e2200000e0000 */
[----:B------:R-:W-:Y:S01]  /*03f0*/  ISETP.NE.AND P3, PT, R11, RZ, PT ;  /* 0x000000ff0b00720c */ /* 0x000fe20003f65270 */
[----:B------:R-:W-:-:S05]  /*0400*/  FMUL.FTZ R22, R6, 0.03125 ;  /* 0x3d00000006167820 */ /* 0x000fca0000410000 */
[----:B--2---:R-:W-:Y:S02]  /*0410*/  FSETP.GT.FTZ.AND P4, PT, R22, R9, PT ;  /* 0x000000091600720b */ /* 0x004fe40003f94000 */
        /* <DEDUP_REMOVED lines=24> */
.L_x_282:
        /* <DEDUP_REMOVED lines=10> */
.L_x_283:
[----:B------:R-:W-:Y:S01]  /*0640*/  ISETP.NE.AND P3, PT, R4, RZ, PT ;  /* 0x000000ff0400720c */ /* 0x000fe20003f65270 */
[----:B------:R-:W-:Y:S01]  /*0650*/  BSSY B0, `(.L_x_284) ;  /* 0x000001a000007945 */ /* 0x000fe20003800000 */
[----:B------:R-:W-:-:S11]  /*0660*/  IMAD.MOV.U32 R3, RZ, RZ, RZ ;  /* 0x000000ffff037224 */ /* 0x000fd600078e00ff */
[----:B------:R0:W-:Y:S04]  /*0670*/  @!P3 STS [0x4], R20 ;  /* 0x00000414ff00b388 */ /* 0x0001e80000000800 */
[----:B------:R-:W-:Y:S06]  /*0680*/  BAR.SYNC.DEFER_BLOCKING 0x0 ;  /* 0x0000000000007b1d */ /* 0x000fec0000010000 */
[----:B------:R-:W-:Y:S05]  /*0690*/  @P1 BRA `(.L_x_285) ;  /* 0x0000015000001947 */ /* 0x000fea0003800000 */
[----:B0-----:R-:W0:Y:S02]  /*06a0*/  LDS R3, [0x4] ;  /* 0x00000400ff037984 */ /* 0x001e240000000800 */
[----:B0-----:R-:W-:-:S05]  /*06b0*/  F2FP.PACK_AB R3, RZ, R3 ;  /* 0x00000003ff03723e */ /* 0x001fca00000000ff */
[----:B------:R-:W-:-:S05]  /*06c0*/  HADD2 R3, R2, -R3.H0_H0 ;  /* 0xa000000302037230 */ /* 0x000fca0000000000 */
[--C-:B------:R-:W-:Y:S02]  /*06d0*/  HADD2.F32 R2, -RZ, R3.reuse.H0_H0 ;  /* 0x20000003ff027230 */ /* 0x100fe40000004100 */
[----:B------:R-:W-:Y:S02]  /*06e0*/  HADD2.F32 R15, -RZ, R3.H1_H1 ;  /* 0x30000003ff0f7230 */ /* 0x000fe40000004100 */
[C---:B------:R-:W-:Y:S01]  /*06f0*/  HSET2.BF.EQ.AND R16, R3.reuse, 0.007297515869140625, 0.007297515869140625, PT ;  /* 0x1f791f7903107433 */ /* 0x040fe20003802080 */
[----:B------:R-:W-:Y:S01]  /*0700*/  FFMA R2, R2, 1.4426950216293334961, -RZ ;  /* 0x3fb8aa3b02027823 */ /* 0x000fe200000008ff */
[----:B------:R-:W-:Y:S01]  /*0710*/  HSET2.BF.EQ.AND R17, R3, 0.0226898193359375, 0.0226898193359375, PT ;  /* 0x25cf25cf03117433 */ /* 0x000fe20003802080 */
[----:B------:R-:W-:-:S04]  /*0720*/  FFMA R15, R15, 1.4426950216293334961, -RZ ;  /* 0x3fb8aa3b0f0f7823 */ /* 0x000fc800000008ff */
[----:B------:R-:W-:Y:S08]  /*0730*/  MUFU.EX2 R2, R2 ;  /* 0x0000000200027308 */ /* 0x000ff00000000800 */
[----:B------:R-:W0:Y:S02]  /*0740*/  MUFU.EX2 R15, R15 ;  /* 0x0000000f000f7308 */ /* 0x000e240000000800 */
[----:B0-----:R-:W-:-:S06]  /*0750*/  F2FP.PACK_AB R18, R15, R2 ;  /* 0x000000020f12723e */ /* 0x001fcc00000000ff */
[----:B------:R-:W-:Y:S01]  /*0760*/  HFMA2.MMA R16, R16, -0.0009765625, -0.0009765625, R18 ;  /* 0x9400940010107835 */ /* 0x000fe20000000012 */
[C---:B------:R-:W-:Y:S02]  /*0770*/  HSET2.BF.EQ.AND R18, R3.reuse, -2.615234375, -2.615234375, PT ;  /* 0xc13bc13b03127433 */ /* 0x040fe40003802080 */
[----:B------:R-:W-:-:S07]  /*0780*/  HSET2.BF.EQ.AND R3, R3, -2.966796875, -2.966796875, PT ;  /* 0xc1efc1ef03037433 */ /* 0x000fce0003802080 */
[----:B------:R-:W-:-:S06]  /*0790*/  HFMA2 R16, R17, -0.0009765625, -0.0009765625, R16 ;  /* 0x9400940011107831 */ /* 0x000fcc0000000010 */
[----:B------:R-:W-:-:S10]  /*07a0*/  HFMA2.MMA R16, R18, 6.103515625e-05, 6.103515625e-05, R16 ;  /* 0x0400040012107835 */ /* 0x000fd40000000010 */
[----:B------:R-:W-:-:S04]  /*07b0*/  HFMA2 R2, R3, 3.0517578125e-05, 3.0517578125e-05, R16 ;  /* 0x0200020003027831 */ /* 0x000fc80000000010 */
[----:B------:R-:W-:-:S05]  /*07c0*/  HADD2 R3, R2.H0_H0, R2.H1_H1 ;  /* 0x3000000202037230 */ /* 0x000fca0000000800 */
[----:B------:R-:W-:-:S05]  /*07d0*/  HADD2.F32 R3, -RZ, R3.H0_H0 ;  /* 0x20000003ff037230 */ /* 0x000fca0000004100 */
[----:B------:R-:W-:Y:S02]  /*07e0*/  FADD.FTZ R3, RZ, R3 ;  /* 0x00000003ff037221 */ /* 0x000fe40000010000 */
.L_x_285:
[----:B0-----:R-:W-:Y:S05]  /*07f0*/  BSYNC B0 ;  /* 0x0000000000007941 */ /* 0x001fea0003800000 */
.L_x_284:
[----:B------:R-:W-:Y:S05]  /*0800*/  @!P2 BRA `(.L_x_286) ;  /* 0x000001c00000a947 */ /* 0x000fea0003800000 */
[----:B------:R-:W0:Y:S01]  /*0810*/  SHFL.BFLY PT, R16, R3, 0x10, 0x1f ;  /* 0x0e001f0003107f89 */ /* 0x000e2200000e0000 */
[----:B------:R-:W-:Y:S01]  /*0820*/  ISETP.NE.AND P2, PT, R11, RZ, PT ;  /* 0x000000ff0b00720c */ /* 0x000fe20003f45270 */
[----:B------:R-:W-:-:S05]  /*0830*/  FMUL.FTZ R22, R6, 0.03125 ;  /* 0x3d00000006167820 */ /* 0x000fca0000410000 */
[----:B--2---:R-:W-:Y:S01]  /*0840*/  FSETP.GT.FTZ.AND P4, PT, R22, R9, PT ;  /* 0x000000091600720b */ /* 0x004fe20003f94000 */
        /* <DEDUP_REMOVED lines=24> */
.L_x_286:
        /* <DEDUP_REMOVED lines=10> */
.L_x_287:
        /* <DEDUP_REMOVED lines=8> */
[----:B------:R-:W-:Y:S01]  /*0af0*/  HFMA2.MMA R16, -RZ, RZ, 0, 2.384185791015625e-07 ;  /* 0x00000004ff107435 */ /* 0x000fe200000001ff */
[----:B------:R-:W-:-:S04]  /*0b00*/  IMAD R15, R7, c[0x0][0x188], R8 ;  /* 0x00006200070f7a24 */ /* 0x000fc800078e0208 */
[----:B------:R-:W-:-:S05]  /*0b10*/  IMAD R15, R15, UR5, R4 ;  /* 0x000000050f0f7c24 */ /* 0x000fca000f8e0204 */
[----:B------:R-:W-:Y:S01]  /*0b20*/  IMAD.WIDE R16, R15, R16, c[0x0][0x160] ;  /* 0x000058000f107625 */ /* 0x000fe200078e0210 */
[----:B0-----:R-:W-:-:S05]  /*0b30*/  F2FP.PACK_AB R3, RZ, R3 ;  /* 0x00000003ff03723e */ /* 0x001fca00000000ff */
[----:B------:R-:W-:-:S05]  /*0b40*/  HMUL2 R3, R2, R3.H0_H0 ;  /* 0x2000000302037232 */ /* 0x000fca0000000000 */
[----:B------:R0:W-:Y:S02]  /*0b50*/  STG.E [R16.64], R3 ;  /* 0x0000000310007986 */ /* 0x0001e4000c101908 */
.L_x_289:
[----:B0-----:R-:W-:Y:S05]  /*0b60*/  BSYNC B0 ;  /* 0x0000000000007941 */ /* 0x001fea0003800000 */
.L_x_288:
[----:B------:R-:W-:-:S04]  /*0b70*/  IADD3 R8, R8, c[0x0][0xc], RZ ;  /* 0x0000030008087a10 */ /* 0x000fc80007ffe0ff */
[----:B------:R-:W-:-:S13]  /*0b80*/  ISETP.GE.AND P1, PT, R8, c[0x0][0x188], PT ;  /* 0x0000620008007a0c */ /* 0x000fda0003f26270 */
[----:B------:R-:W-:Y:S05]  /*0b90*/  @!P1 BRA `(.L_x_290) ;  /* 0xfffff66000009947 */ /* 0x000fea000383ffff */
[----:B------:R-:W-:Y:S05]  /*0ba0*/  EXIT ;  /* 0x000000000000794d */ /* 0x000fea0003800000 */
.L_x_291:
        /* <DEDUP_REMOVED lines=13> */
.L_x_560:


//--------------------- .text._ZN17fastertransformer20softmax_kernel_h2_v2I6__halfLi1ELi4EEEvPT_PKS2_S5_S5_iiiiS2_ --------------------------
	.section	.text._ZN17fastertransformer20softmax_kernel_h2_v2I6__halfLi1ELi4EEEvPT_PKS2_S5_S5_iiiiS2_,"ax",@progbits
	.sectioninfo	@"SHI_REGISTERS=56"
	.align	128
        .global         _ZN17fastertransformer20softmax_kernel_h2_v2I6__halfLi1ELi4EEEvPT_PKS2_S5_S5_iiiiS2_
        .type           _ZN17fastertransformer20softmax_kernel_h2_v2I6__halfLi1ELi4EEEvPT_PKS2_S5_S5_iiiiS2_,@function
        .size           _ZN17fastertransformer20softmax_kernel_h2_v2I6__halfLi1ELi4EEEvPT_PKS2_S5_S5_iiiiS2_,(.L_x_561 - _ZN17fastertransformer20softmax_kernel_h2_v2I6__halfLi1ELi4EEEvPT_PKS2_S5_S5_iiiiS2_)
        .other          _ZN17fastertransformer20softmax_kernel_h2_v2I6__halfLi1ELi4EEEvPT_PKS2_S5_S5_iiiiS2_,@"STO_CUDA_ENTRY STV_DEFAULT"
_ZN17fastertransformer20softmax_kernel_h2_v2I6__halfLi1ELi4EEEvPT_PKS2_S5_S5_iiiiS2_:
.text._ZN17fastertransformer20softmax_kernel_h2_v2I6__halfLi1ELi4EEEvPT_PKS2_S5_S5_iiiiS2_:
        /* <DEDUP_REMOVED lines=9> */
[----:B------:R-:W-:-:S04]  /*0090*/  IMAD.MOV.U32 R3, RZ, RZ, 0x2 ;  /* 0x00000002ff037424 */ /* 0x000fc800078e00ff */
[----:B-1----:R-:W-:-:S06]  /*00a0*/  IMAD.WIDE R2, R40, R3, c[0x0][0x178] ;  /* 0x00005e0028027625 */ /* 0x002fcc00078e0203 */
[----:B------:R-:W2:Y:S02]  /*00b0*/  LDG.E.U16 R2, [R2.64] ;  /* 0x0000000802027981 */ /* 0x000ea4000c1e1500 */
[----:B--2---:R-:W-:Y:S02]  /*00c0*/  PRMT R43, R2, 0x5410, R2 ;  /* 0x00005410022b7816 */ /* 0x004fe40000000002 */
.L_x_292:
[----:B------:R-:W-:Y:S05]  /*00d0*/  @P1 EXIT ;  /* 0x000000000000194d */ /* 0x000fea0003800000 */
[----:B------:R-:W0:Y:S01]  /*00e0*/  S2R R4, SR_TID.X ;  /* 0x0000000000047919 */ /* 0x000e220000002100 */
[----:B------:R-:W-:Y:S01]  /*00f0*/  I2F.U32 R2, c[0x0][0x0] ;  /* 0x0000000000027b06 */ /* 0x000fe20000201000 */
[----:B------:R-:W-:Y:S01]  /*0100*/  IMAD.MOV.U32 R41, RZ, RZ, c[0x0][0xc] ;  /* 0x00000300ff297624 */ /* 0x000fe200078e00ff */
[----:B------:R-:W-:Y:S01]  /*0110*/  ISETP.NE.U32.AND P1, PT, RZ, c[0x0][0x178], PT ;  /* 0x00005e00ff007a0c */ /* 0x000fe20003f25070 */
[----:B------:R-:W2:Y:S01]  /*0120*/  S2R R3, SR_CTAID.Y ;  /* 0x0000000000037919 */ /* 0x000ea20000002600 */
[----:B------:R-:W-:Y:S02]  /*0130*/  UMOV UR6, 0x2 ;  /* 0x0000000200067882 */ /* 0x000fe40000000000 */
[----:B------:R-:W-:Y:S01]  /*0140*/  IADD3 R41, R41, c[0x0][0x188], RZ ;  /* 0x0000620029297a10 */ /* 0x000fe20007ffe0ff */
[----:B------:R-:W-:Y:S01]  /*0150*/  ULDC UR5, c[0x0][0x18c] ;  /* 0x0000630000057ab9 */ /* 0x000fe20000000800 */
[----:B------:R-:W-:Y:S01]  /*0160*/  ISETP.NE.AND.EX P1, PT, RZ, c[0x0][0x17c], PT, P1 ;  /* 0x00005f00ff007a0c */ /* 0x000fe20003f25310 */
[----:B------:R-:W-:Y:S01]  /*0170*/  UMOV UR4, URZ ;  /* 0x0000003f00047c82 */ /* 0x000fe20008000000 */
[----:B------:R-:W-:Y:S01]  /*0180*/  IADD3 R41, R41, -0x1, RZ ;  /* 0xffffffff29297810 */ /* 0x000fe20007ffe0ff */
[----:B------:R-:W-:-:S04]  /*0190*/  UIMAD.WIDE.U32 UR4, UR6, UR5, UR4 ;  /* 0x00000005060472a5 */ /* 0x000fc8000f8e0004 */
[----:B------:R-:W-:Y:S01]  /*01a0*/  USHF.R.S32.HI UR5, URZ, 0x1, UR5 ;  /* 0x000000013f057899 */ /* 0x000fe20008011405 */
[----:B0-----:R-:W0:Y:S01]  /*01b0*/  I2F R5, R4 ;  /* 0x0000000400057306 */ /* 0x001e220000201400 */
[C---:B------:R-:W-:Y:S01]  /*01c0*/  IMAD.SHL.U32 R6, R4.reuse, 0x10, RZ ;  /* 0x0000001004067824 */ /* 0x040fe200078e00ff */
[C---:B------:R-:W-:Y:S01]  /*01d0*/  LOP3.LUT R39, R4.reuse, 0x1f, RZ, 0xc0, !PT ;  /* 0x0000001f04277812 */ /* 0x040fe200078ec0ff */
[----:B------:R-:W-:Y:S01]  /*01e0*/  IMAD.SHL.U32 R7, R4, 0x4, RZ ;  /* 0x0000000404077824 */ /* 0x000fe200078e00ff */
[----:B------:R-:W-:Y:S01]  /*01f0*/  SHF.R.U32.HI R38, RZ, 0x5, R4 ;  /* 0x00000005ff267819 */ /* 0x000fe20000011604 */
[----:B-12---:R-:W-:Y:S01]  /*0200*/  IMAD R40, R3, c[0x0][0x184], R40 ;  /* 0x0000610003287a24 */ /* 0x006fe200078e0228 */
[----:B------:R-:W-:Y:S02]  /*0210*/  LOP3.LUT R6, R6, 0x1f0, RZ, 0xc0, !PT ;  /* 0x000001f006067812 */ /* 0x000fe400078ec0ff */
[----:B------:R1:W2:Y:S01]  /*0220*/  I2F.U32 R0, R4 ;  /* 0x0000000400007306 */ /* 0x0002a20000201000 */
[----:B------:R-:W-:Y:S01]  /*0230*/  LOP3.LUT R7, R7, 0x7c, RZ, 0xc0, !PT ;  /* 0x0000007c07077812 */ /* 0x000fe200078ec0ff */
[----:B0-----:R-:W-:-:S04]  /*0240*/  FADD.FTZ R5, R5, R5 ;  /* 0x0000000505057221 */ /* 0x001fc80000010000 */
[----:B-1----:R-:W-:Y:S02]  /*0250*/  FADD.FTZ R8, R5, 1 ;  /* 0x3f80000005087421 */ /* 0x002fe40000010000 */
.L_x_314:
[----:B------:R-:W0:Y:S01]  /*0260*/  I2F.U32.RP R14, c[0x0][0xc] ;  /* 0x00000300000e7b06 */ /* 0x000e220000209000 */
[----:B------:R-:W-:Y:S01]  /*0270*/  ISETP.NE.U32.AND P4, PT, RZ, c[0x0][0xc], PT ;  /* 0x00000300ff007a0c */ /* 0x000fe20003f85070 */
[----:B------:R-:W-:Y:S06]  /*0280*/  BSSY B0, `(.L_x_293) ;  /* 0x00000c2000007945 */ /* 0x000fec0003800000 */
[----:B0-----:R-:W0:Y:S02]  /*0290*/  MUFU.RCP R14, R14 ;  /* 0x0000000e000e7308 */ /* 0x001e240000001000 */
[----:B0-----:R-:W-:Y:S01]  /*02a0*/  IADD3 R12, R14, 0xffffffe, RZ ;  /* 0x0ffffffe0e0c7810 */ /* 0x001fe20007ffe0ff */
[----:B------:R-:W-:-:S05]  /*02b0*/  IMAD.MOV.U32 R14, RZ, RZ, -0x1f528714 ;  /* 0xe0ad78ecff0e7424 */ /* 0x000fca00078e00ff */
[----:B------:R0:W1:Y:S02]  /*02c0*/  F2I.FTZ.U32.TRUNC.NTZ R13, R12 ;  /* 0x0000000c000d7305 */ /* 0x000064000021f000 */
[----:B0-----:R-:W-:Y:S02]  /*02d0*/  IMAD.MOV.U32 R12, RZ, RZ, RZ ;  /* 0x000000ffff0c7224 */ /* 0x001fe400078e00ff */
[----:B-1----:R-:W-:-:S04]  /*02e0*/  IMAD.MOV R9, RZ, RZ, -R13 ;  /* 0x000000ffff097224 */ /* 0x002fc800078e0a0d */
[----:B------:R-:W-:-:S04]  /*02f0*/  IMAD R9, R9, c[0x0][0xc], RZ ;  /* 0x0000030009097a24 */ /* 0x000fc800078e02ff */
[----:B------:R-:W-:-:S04]  /*0300*/  IMAD.HI.U32 R44, R13, R9, R12 ;  /* 0x000000090d2c7227 */ /* 0x000fc800078e000c */
[----:B------:R-:W-:Y:S02]  /*0310*/  IMAD.IADD R9, R41, 0x1, -R42 ;  /* 0x0000000129097824 */ /* 0x000fe400078e0a2a */
[----:B------:R-:W-:Y:S02]  /*0320*/  IMAD.MOV.U32 R13, RZ, RZ, -0x1f528714 ;  /* 0xe0ad78ecff0d7424 */ /* 0x000fe400078e00ff */
[----:B------:R-:W-:-:S04]  /*0330*/  IMAD.HI.U32 R15, R44, R9, RZ ;  /* 0x000000092c0f7227 */ /* 0x000fc800078e00ff */
[----:B------:R-:W-:Y:S02]  /*0340*/  IMAD.MOV R44, RZ, RZ, -R15 ;  /* 0x000000ffff2c7224 */ /* 0x000fe400078e0a0f */
[----:B------:R-:W-:Y:S02]  /*0350*/  IMAD.MOV.U32 R12, RZ, RZ, -0x1f528714 ;  /* 0xe0ad78ecff0c7424 */ /* 0x000fe400078e00ff */
[----:B------:R-:W-:Y:S02]  /*0360*/  IMAD R9, R44, c[0x0][0xc], R9 ;  /* 0x000003002c097a24 */ /* 0x000fe400078e0209 */
[----:B------:R-:W-:-:S03]  /*0370*/  IMAD.MOV.U32 R44, RZ, RZ, -0x1f528714 ;  /* 0xe0ad78ecff2c7424 */ /* 0x000fc600078e00ff */
[----:B------:R-:W-:-:S13]  /*0380*/  ISETP.GE.U32.AND P2, PT, R9, c[0x0][0xc], PT ;  /* 0x0000030009007a0c */ /* 0x000fda0003f46070 */
[----:B------:R-:W-:Y:S02]  /*0390*/  @P2 IADD3 R9, R9, -c[0x0][0xc], RZ ;  /* 0x8000030009092a10 */ /* 0x000fe40007ffe0ff */
[----:B------:R-:W-:Y:S02]  /*03a0*/  @P2 IADD3 R15, R15, 0x1, RZ ;  /* 0x000000010f0f2810 */ /* 0x000fe40007ffe0ff */
[----:B------:R-:W-:Y:S02]  /*03b0*/  ISETP.GE.U32.AND P3, PT, R9, c[0x0][0xc], PT ;  /* 0x0000030009007a0c */ /* 0x000fe40003f66070 */
[----:B------:R-:W-:-:S11]  /*03c0*/  ISETP.GE.U32.AND P2, PT, R4, UR5, PT ;  /* 0x0000000504007c0c */ /* 0x000fd6000bf46070 */
[----:B------:R-:W-:Y:S02]  /*03d0*/  @P3 IADD3 R15, R15, 0x1, RZ ;  /* 0x000000010f0f3810 */ /* 0x000fe40007ffe0ff */
[----:B------:R-:W-:-:S04]  /*03e0*/  @!P4 LOP3.LUT R15, RZ, c[0x0][0xc], RZ, 0x33, !PT ;  /* 0x00000300ff0fca12 */ /* 0x000fc800078e33ff */
[----:B------:R-:W-:Y:S01]  /*03f0*/  IMNMX.U32 R9, R15, 0x4, PT ;  /* 0x000000040f097817 */ /* 0x000fe20003800000 */
[----:B--2--5:R-:W-:Y:S05]  /*0400*/  @P2 BRA `(.L_x_294) ;  /* 0x00000a9000002947 */ /* 0x024fea0003800000 */
[----:B------:R-:W-:-:S13]  /*0410*/  ISETP.GE.AND P3, PT, R9, 0x1, PT ;  /* 0x000000010900780c */ /* 0x000fda0003f66270 */
[----:B------:R-:W-:Y:S05]  /*0420*/  @!P3 BRA `(.L_x_295) ;  /* 0x000001500000b947 */ /* 0x000fea0003800000 */
[----:B------:R-:W-:Y:S01]  /*0430*/  ISETP.NE.AND P4, PT, R9, 0x1, PT ;  /* 0x000000010900780c */ /* 0x000fe20003f85270 */
[--C-:B------:R-:W-:Y:S02]  /*0440*/  IMAD R13, R40, c[0x0][0x188], R42.reuse ;  /* 0x00006200280d7a24 */ /* 0x100fe400078e022a */
[----:B------:R-:W-:Y:S02]  /*0450*/  IMAD R15, R3, c[0x0][0x188], R42 ;  /* 0x00006200030f7a24 */ /* 0x000fe400078e022a */
[--C-:B------:R-:W-:Y:S02]  /*0460*/  IMAD R10, R13, UR5, R4.reuse ;  /* 0x000000050d0a7c24 */ /* 0x100fe4000f8e0204 */
[----:B------:R-:W-:-:S06]  /*0470*/  IMAD R11, R15, UR5, R4 ;  /* 0x000000050f0b7c24 */ /* 0x000fcc000f8e0204 */
[----:B------:R-:W-:Y:S05]  /*0480*/  @!P4 BRA `(.L_x_295) ;  /* 0x000000f00000c947 */ /* 0x000fea0003800000 */
[----:B------:R-:W-:Y:S02]  /*0490*/  ISETP.NE.AND P4, PT, R9, 0x2, PT ;  /* 0x000000020900780c */ /* 0x000fe40003f85270 */
[----:B------:R-:W-:Y:S02]  /*04a0*/  IADD3 R13, R13, c[0x0][0xc], RZ ;  /* 0x000003000d0d7a10 */ /* 0x000fe40007ffe0ff */
[----:B------:R-:W-:-:S03]  /*04b0*/  IADD3 R15, R15, c[0x0][0xc], RZ ;  /* 0x000003000f0f7a10 */ /* 0x000fc60007ffe0ff */
[--C-:B------:R-:W-:Y:S02]  /*04c0*/  IMAD R16, R13, UR5, R4.reuse ;  /* 0x000000050d107c24 */ /* 0x100fe4000f8e0204 */
[----:B------:R-:W-:-:S04]  /*04d0*/  IMAD R17, R15, UR5, R4 ;  /* 0x000000050f117c24 */ /* 0x000fc8000f8e0204 */
[----:B------:R-:W-:Y:S05]  /*04e0*/  @!P4 BRA `(.L_x_295) ;  /* 0x000000900000c947 */ /* 0x000fea0003800000 */
[----:B------:R-:W-:Y:S02]  /*04f0*/  ISETP.GE.U32.AND P4, PT, R9, 0x4, PT ;  /* 0x000000040900780c */ /* 0x000fe40003f86070 */
[----:B------:R-:W-:Y:S02]  /*0500*/  IADD3 R21, R13, c[0x0][0xc], RZ ;  /* 0x000003000d157a10 */ /* 0x000fe40007ffe0ff */
[----:B------:R-:W-:-:S03]  /*0510*/  IADD3 R45, R15, c[0x0][0xc], RZ ;  /* 0x000003000f2d7a10 */ /* 0x000fc60007ffe0ff */
[----:B------:R-:W-:-:S06]  /*0520*/  IMAD R18, R21, UR5, R4 ;  /* 0x0000000515127c24 */ /* 0x000fcc000f8e0204 */
[----:B------:R-:W-:Y:S01]  /*0530*/  @P4 IADD3 R13, R21, c[0x0][0xc], RZ ;  /* 0x00000300150d4a10 */ /* 0x000fe20007ffe0ff */
[C---:B------:R-:W-:Y:S01]  /*0540*/  IMAD R21, R45.reuse, UR5, R4 ;  /* 0x000000052d157c24 */ /* 0x040fe2000f8e0204 */
[----:B------:R-:W-:-:S03]  /*0550*/  @P4 IADD3 R15, R45, c[0x0][0xc], RZ ;  /* 0x000003002d0f4a10 */ /* 0x000fc60007ffe0ff */
[--C-:B------:R-:W-:Y:S02]  /*0560*/  @P4 IMAD R19, R13, UR5, R4.reuse ;  /* 0x000000050d134c24 */ /* 0x100fe4000f8e0204 */
[----:B------:R-:W-:Y:S02]  /*0570*/  @P4 IMAD R20, R15, UR5, R4 ;  /* 0x000000050f144c24 */ /* 0x000fe4000f8e0204 */
.L_x_295:
[----:B------:R-:W-:Y:S05]  /*0580*/  @!P3 BRA `(.L_x_296) ;  /* 0x000000e00000b947 */ /* 0x000fea0003800000 */
[----:B------:R-:W-:-:S04]  /*0590*/  IMAD.MOV.U32 R46, RZ, RZ, 0x4 ;  /* 0x00000004ff2e7424 */ /* 0x000fc800078e00ff */
[----:B------:R-:W-:-:S05]  /*05a0*/  IMAD.WIDE R12, R11, R46, c[0x0][0x170] ;  /* 0x00005c000b0c7625 */ /* 0x000fca00078e022e */
[----:B------:R0:W5:Y:S01]  /*05b0*/  LDG.E.CONSTANT R22, [R12.64] ;  /* 0x000000080c167981 */ /* 0x000162000c1e9900 */
[----:B------:R-:W-:-:S13]  /*05c0*/  ISETP.NE.AND P4, PT, R9, 0x1, PT ;  /* 0x000000010900780c */ /* 0x000fda0003f85270 */
[----:B------:R-:W-:Y:S05]  /*05d0*/  @!P4 BRA `(.L_x_296) ;  /* 0x000000900000c947 */ /* 0x000fea0003800000 */
[----:B0-----:R-:W-:-:S05]  /*05e0*/  IMAD.WIDE R12, R17, R46, c[0x0][0x170] ;  /* 0x00005c00110c7625 */ /* 0x001fca00078e022e */
[----:B------:R0:W5:Y:S01]  /*05f0*/  LDG.E.CONSTANT R23, [R12.64] ;  /* 0x000000080c177981 */ /* 0x000162000c1e9900 */
[----:B------:R-:W-:-:S13]  /*0600*/  ISETP.NE.AND P4, PT, R9, 0x2, PT ;  /* 0x000000020900780c */ /* 0x000fda0003f85270 */
[----:B------:R-:W-:Y:S05]  /*0610*/  @!P4 BRA `(.L_x_296) ;  /* 0x000000500000c947 */ /* 0x000fea0003800000 */
[----:B0-----:R-:W-:Y:S01]  /*0620*/  ISETP.GE.U32.AND P4, PT, R9, 0x4, PT ;  /* 0x000000040900780c */ /* 0x001fe20003f86070 */
[----:B------:R-:W-:-:S05]  /*0630*/  IMAD.WIDE R14, R21, R46, c[0x0][0x170] ;  /* 0x00005c00150e7625 */ /* 0x000fca00078e022e */
[----:B------:R0:W5:Y:S07]  /*0640*/  LDG.E.CONSTANT R24, [R14.64] ;  /* 0x000000080e187981 */ /* 0x00016e000c1e9900 */
[----:B------:R-:W-:-:S05]  /*0650*/  @P4 IMAD.WIDE R12, R20, R46, c[0x0][0x170] ;  /* 0x00005c00140c4625 */ /* 0x000fca00078e022e */
[----:B------:R0:W5:Y:S02]  /*0660*/  @P4 LDG.E.CONSTANT R25, [R12.64] ;  /* 0x000000080c194981 */ /* 0x000164000c1e9900 */
.L_x_296:
[----:B0-----:R-:W-:Y:S05]  /*0670*/  @!P3 BRA `(.L_x_297) ;  /* 0x000000e00000b947 */ /* 0x001fea0003800000 */
[----:B------:R-:W-:-:S04]  /*0680*/  IMAD.MOV.U32 R45, RZ, RZ, 0x4 ;  /* 0x00000004ff2d7424 */ /* 0x000fc800078e00ff */
[----:B------:R-:W-:-:S05]  /*0690*/  IMAD.WIDE R12, R10, R45, c[0x0][0x168] ;  /* 0x00005a000a0c7625 */ /* 0x000fca00078e022d */
[----:B------:R0:W5:Y:S01]  /*06a0*/  LDG.E R27, [R12.64] ;  /* 0x000000080c1b7981 */ /* 0x000162000c1e1900 */
[----:B------:R-:W-:-:S13]  /*06b0*/  ISETP.NE.AND P4, PT, R9, 0x1, PT ;  /* 0x000000010900780c */ /* 0x000fda0003f85270 */
[----:B------:R-:W-:Y:S05]  /*06c0*/  @!P4 BRA `(.L_x_297) ;  /* 0x000000900000c947 */ /* 0x000fea0003800000 */
[----:B0-----:R-:W-:-:S05]  /*06d0*/  IMAD.WIDE R12, R16, R45, c[0x0][0x168] ;  /* 0x00005a00100c7625 */ /* 0x001fca00078e022d */
[----:B------:R0:W5:Y:S01]  /*06e0*/  LDG.E R26, [R12.64] ;  /* 0x000000080c1a7981 */ /* 0x000162000c1e1900 */
[----:B------:R-:W-:-:S13]  /*06f0*/  ISETP.NE.AND P4, PT, R9, 0x2, PT ;  /* 0x000000020900780c */ /* 0x000fda0003f85270 */
[----:B------:R-:W-:Y:S05]  /*0700*/  @!P4 BRA `(.L_x_297) ;  /* 0x000000500000c947 */ /* 0x000fea0003800000 */
[----:B0-----:R-:W-:Y:S01]  /*0710*/  ISETP.GE.U32.AND P4, PT, R9, 0x4, PT ;  /* 0x000000040900780c */ /* 0x001fe20003f86070 */
[----:B------:R-:W-:-:S05]  /*0720*/  IMAD.WIDE R14, R18, R45, c[0x0][0x168] ;  /* 0x00005a00120e7625 */ /* 0x000fca00078e022d */
[----:B------:R0:W5:Y:S07]  /*0730*/  LDG.E R29, [R14.64] ;  /* 0x000000080e1d7981 */ /* 0x00016e000c1e1900 */
[----:B------:R-:W-:-:S05]  /*0740*/  @P4 IMAD.WIDE R12, R19, R45, c[0x0][0x168] ;  /* 0x00005a00130c4625 */ /* 0x000fca00078e022d */
[----:B------:R0:W5:Y:S02]  /*0750*/  @P4 LDG.E R28, [R12.64] ;  /* 0x000000080c1c4981 */ /* 0x000164000c1e1900 */
.L_x_297:
[----:B0-----:R-:W-:-:S13]  /*0760*/  ISETP.LT.OR P4, PT, R9, 0x1, !P1 ;  /* 0x000000010900780c */ /* 0x001fda0004f81670 */
[----:B------:R-:W-:Y:S05]  /*0770*/  @P4 BRA `(.L_x_298) ;  /* 0x000001c000004947 */ /* 0x000fea0003800000 */
[----:B------:R-:W0:Y:S01]  /*0780*/  I2F R12, R42 ;  /* 0x0000002a000c7306 */ /* 0x000e220000201400 */
[----:B------:R-:W-:Y:S01]  /*0790*/  ISETP.GE.U32.AND P4, PT, R9, 0x2, PT ;  /* 0x000000020900780c */ /* 0x000fe20003f86070 */
[--C-:B0-----:R-:W-:Y:S02]  /*07a0*/  FADD.FTZ R13, R5, -R12.reuse ;  /* 0x8000000c050d7221 */ /* 0x101fe40000010000 */
[----:B------:R-:W-:-:S05]  /*07b0*/  FADD.FTZ R12, R8, -R12 ;  /* 0x8000000c080c7221 */ /* 0x000fca0000010000 */
[----:B------:R-:W-:-:S06]  /*07c0*/  F2FP.PACK_AB R12, R12, R13 ;  /* 0x0000000d0c0c723e */ /* 0x000fcc00000000ff */
[----:B------:R-:W-:Y:S01]  /*07d0*/  HFMA2.MMA R30, R43, R12, -RZ ;  /* 0x0000000c2b1e7235 */ /* 0x000fe200001000ff */
[----:B------:R-:W-:Y:S05]  /*07e0*/  @!P4 BRA `(.L_x_298) ;  /* 0x000001500000c947 */ /* 0x000fea0003800000 */
[----:B------:R-:W-:Y:S02]  /*07f0*/  IADD3 R14, R42, c[0x0][0xc], RZ ;  /* 0x000003002a0e7a10 */ /* 0x000fe40007ffe0ff */
[----:B------:R-:W-:Y:S02]  /*0800*/  ISETP.NE.AND P4, PT, R9, 0x2, PT ;  /* 0x000000020900780c */ /* 0x000fe40003f85270 */
[----:B------:R-:W0:Y:S02]  /*0810*/  I2F R12, R14 ;  /* 0x0000000e000c7306 */ /* 0x000e240000201400 */
[--C-:B0-----:R-:W-:Y:S02]  /*0820*/  FADD.FTZ R13, R5, -R12.reuse ;  /* 0x8000000c050d7221 */ /* 0x101fe40000010000 */
[----:B------:R-:W-:-:S05]  /*0830*/  FADD.FTZ R12, R8, -R12 ;  /* 0x8000000c080c7221 */ /* 0x000fca0000010000 */
[----:B------:R-:W-:-:S05]  /*0840*/  F2FP.PACK_AB R12, R12, R13 ;  /* 0x0000000d0c0c723e */ /* 0x000fca00000000ff */
[----:B------:R-:W-:Y:S01]  /*0850*/  HMUL2 R31, R43, R12 ;  /* 0x0000000c2b1f7232 */ /* 0x000fe20000000000 */
[----:B------:R-:W-:Y:S05]  /*0860*/  @!P4 BRA `(.L_x_298) ;  /* 0x000000d00000c947 */ /* 0x000fea0003800000 */
[----:B------:R-:W-:Y:S02]  /*0870*/  ISETP.GE.U32.AND P4, PT, R9, 0x4, PT ;  /* 0x000000040900780c */ /* 0x000fe40003f86070 */
[----:B------:R-:W-:-:S04]  /*0880*/  IADD3 R45, R14, c[0x0][0xc], RZ ;  /* 0x000003000e2d7a10 */ /* 0x000fc80007ffe0ff */
[----:B------:R-:W0:Y:S07]  /*0890*/  I2F R12, R45 ;  /* 0x0000002d000c7306 */ /* 0x000e2e0000201400 */
[----:B------:R-:W-:-:S06]  /*08a0*/  @P4 IADD3 R14, R45, c[0x0][0xc], RZ ;  /* 0x000003002d0e4a10 */ /* 0x000fcc0007ffe0ff */
[----:B------:R-:W1:Y:S01]  /*08b0*/  @P4 I2F R14, R14 ;  /* 0x0000000e000e4306 */ /* 0x000e620000201400 */
[--C-:B0-----:R-:W-:Y:S02]  /*08c0*/  FADD.FTZ R13, R5, -R12.reuse ;  /* 0x8000000c050d7221 */ /* 0x101fe40000010000 */
[----:B------:R-:W-:-:S05]  /*08d0*/  FADD.FTZ R12, R8, -R12 ;  /* 0x8000000c080c7221 */ /* 0x000fca0000010000 */
[----:B------:R-:W-:Y:S01]  /*08e0*/  F2FP.PACK_AB R12, R12, R13 ;  /* 0x0000000d0c0c723e */ /* 0x000fe200000000ff */
[--C-:B-1----:R-:W-:Y:S02]  /*08f0*/  @P4 FADD.FTZ R15, R5, -R14.reuse ;  /* 0x8000000e050f4221 */ /* 0x102fe40000010000 */
[----:B------:R-:W-:-:S05]  /*0900*/  @P4 FADD.FTZ R32, R8, -R14 ;  /* 0x8000000e08204221 */ /* 0x000fca0000010000 */
[----:B------:R-:W-:Y:S01]  /*0910*/  @P4 F2FP.PACK_AB R15, R32, R15 ;  /* 0x0000000f200f423e */ /* 0x000fe200000000ff */
[----:B------:R-:W-:-:S04]  /*0920*/  HFMA2.MMA R32, R43, R12, -RZ ;  /* 0x0000000c2b207235 */ /* 0x000fc800001000ff */
[----:B------:R-:W-:Y:S02]  /*0930*/  @P4 HMUL2 R33, R43, R15 ;  /* 0x0000000f2b214232 */ /* 0x000fe40000000000 */
.L_x_298:
[----:B------:R-:W-:Y:S05]  /*0940*/  @!P3 BRA `(.L_x_299) ;  /* 0x000000d00000b947 */ /* 0x000fea0003800000 */
[----:B------:R-:W-:Y:S01]  /*0950*/  ISETP.NE.AND P4, PT, R9, 0x1, PT ;  /* 0x000000010900780c */ /* 0x000fe20003f85270 */
[----:B-----5:R-:W-:-:S06]  /*0960*/  HADD2 R22, -R22, 1, 1 ;  /* 0x3c003c0016167430 */ /* 0x020fcc0000000100 */
[----:B------:R-:W-:-:S06]  /*0970*/  HFMA2.MMA R22, R22, -10000, -10000, -RZ ;  /* 0xf0e2f0e216167835 */ /* 0x000fcc00001000ff */
[----:B------:R-:W-:Y:S05]  /*0980*/  @!P4 BRA `(.L_x_299) ;  /* 0x000000900000c947 */ /* 0x000fea0003800000 */
[----:B------:R-:W-:Y:S01]  /*0990*/  ISETP.NE.AND P4, PT, R9, 0x2, PT ;  /* 0x000000020900780c */ /* 0x000fe20003f85270 */
[----:B------:R-:W-:-:S04]  /*09a0*/  HADD2 R23, -R23, 1, 1 ;  /* 0x3c003c0017177430 */ /* 0x000fc80000000100 */
[----:B------:R-:W-:-:S08]  /*09b0*/  HMUL2 R23, R23, -10000, -10000 ;  /* 0xf0e2f0e217177832 */ /* 0x000fd00000000000 */
[----:B------:R-:W-:Y:S05]  /*09c0*/  @!P4 BRA `(.L_x_299) ;  /* 0x000000500000c947 */ /* 0x000fea0003800000 */
[----:B------:R-:W-:Y:S01]  /*09d0*/  ISETP.GE.U32.AND P4, PT, R9, 0x4, PT ;  /* 0x000000040900780c */ /* 0x000fe20003f86070 */
[----:B------:R-:W-:-:S06]  /*09e0*/  HADD2 R24, -R24, 1, 1 ;  /* 0x3c003c0018187430 */ /* 0x000fcc0000000100 */
[----:B------:R-:W-:-:S06]  /*09f0*/  HFMA2.MMA R24, R24, -10000, -10000, -RZ ;  /* 0xf0e2f0e218187835 */ /* 0x000fcc00001000ff */
[----:B------:R-:W-:-:S04]  /*0a00*/  @P4 HADD2 R12, -R25, 1, 1 ;  /* 0x3c003c00190c4430 */ /* 0x000fc80000000100 */
[----:B------:R-:W-:Y:S02]  /*0a10*/  @P4 HMUL2 R25, R12, -10000, -10000 ;  /* 0xf0e2f0e20c194832 */ /* 0x000fe40000000000 */
.L_x_299:
[----:B------:R-:W-:Y:S02]  /*0a20*/  IMAD.MOV.U32 R13, RZ, RZ, -0x1f528714 ;  /* 0xe0ad78ecff0d7424 */ /* 0x000fe400078e00ff */
[----:B------:R-:W-:Y:S02]  /*0a30*/  IMAD.MOV.U32 R14, RZ, RZ, -0x1f528714 ;  /* 0xe0ad78ecff0e7424 */ /* 0x000fe400078e00ff */
[----:B------:R-:W-:Y:S01]  /*0a40*/  IMAD.MOV.U32 R12, RZ, RZ, -0x1f528714 ;  /* 0xe0ad78ecff0c7424 */ /* 0x000fe200078e00ff */
[----:B------:R-:W-:Y:S05]  /*0a50*/  @!P3 BRA `(.L_x_294) ;  /* 0x000004400000b947 */ /* 0x000fea0003800000 */
[----:B-----5:R-:W-:Y:S01]  /*0a60*/  HFMA2 R34, R27, c[0x0] [0x190].H0_H0, R22 ;  /* 0x200064001b227a31 */ /* 0x020fe20000000016 */
[----:B------:R-:W-:Y:S05]  /*0a70*/  @!P0 BRA `(.L_x_300) ;  /* 0x0000023000008947 */ /* 0x000fea0003800000 */
[----:B------:R-:W-:Y:S01]  /*0a80*/  ISETP.GE.U32.AND P3, PT, R9, 0x2, PT ;  /* 0x000000020900780c */ /* 0x000fe20003f66070 */
[----:B------:R-:W-:Y:S01]  /*0a90*/  HADD2 R34, R34, R30 ;  /* 0x0000001e22227230 */ /* 0x000fe20000000000 */
[----:B------:R-:W-:Y:S02]  /*0aa0*/  IMAD.MOV.U32 R44, RZ, RZ, -0x1f528714 ;  /* 0xe0ad78ecff2c7424 */ /* 0x000fe400078e00ff */
[----:B------:R-:W-:-:S02]  /*0ab0*/  IMAD.MOV.U32 R14, RZ, RZ, -0x1f528714 ;  /* 0xe0ad78ecff0e7424 */ /* 0x000fc400078e00ff */
[--C-:B------:R-:W-:Y:S02]  /*0ac0*/  HADD2.F32 R12, -RZ, R34.reuse.H0_H0 ;  /* 0x20000022ff0c7230 */ /* 0x100fe40000004100 */
[----:B------:R-:W-:-:S05]  /*0ad0*/  HADD2.F32 R13, -RZ, R34.H1_H1 ;  /* 0x30000022ff0d7230 */ /* 0x000fca0000004100 */
[----:B------:R-:W-:Y:S01]  /*0ae0*/  FMNMX.FTZ R12, R12, R13, !PT ;  /* 0x0000000d0c0c7209 */ /* 0x000fe20007810000 */
[----:B------:R-:W-:-:S03]  /*0af0*/  IMAD.MOV.U32 R13, RZ, RZ, -0x1f528714 ;  /* 0xe0ad78ecff0d7424 */ /* 0x000fc600078e00ff */
[----:B------:R-:W-:Y:S01]  /*0b00*/  FMNMX.FTZ R12, R12, -1.00000002004087734272e+20, !PT ;  /* 0xe0ad78ec0c0c7809 */ /* 0x000fe20007810000 */
[----:B------:R-:W-:Y:S05]  /*0b10*/  @!P3 BRA `(.L_x_294) ;  /* 0x000003800000b947 */ /* 0x000fea0003800000 */
[----:B------:R-:W-:Y:S01]  /*0b20*/  HFMA2 R14, R26, c[0x0] [0x190].H0_H0, R23 ;  /* 0x200064001a0e7a31 */ /* 0x000fe20000000017 */
[----:B------:R-:W-:Y:S01]  /*0b30*/  ISETP.NE.AND P3, PT, R9, 0x2, PT ;  /* 0x000000020900780c */ /* 0x000fe20003f65270 */
[----:B------:R-:W-:-:S04]  /*0b40*/  IMAD.MOV.U32 R44, RZ, RZ, -0x1f528714 ;  /* 0xe0ad78ecff2c7424 */ /* 0x000fc800078e00ff */
[----:B------:R-:W-:-:S10]  /*0b50*/  HFMA2.MMA R35, R14, 1, 1, R31 ;  /* 0x3c003c000e237835 */ /* 0x000fd4000000001f */
[--C-:B------:R-:W-:Y:S02]  /*0b60*/  HADD2.F32 R14, -RZ, R35.reuse.H0_H0 ;  /* 0x20000023ff0e7230 */ /* 0x100fe40000004100 */
[----:B------:R-:W-:-:S05]  /*0b70*/  HADD2.F32 R15, -RZ, R35.H1_H1 ;  /* 0x30000023ff0f7230 */ /* 0x000fca0000004100 */
[----:B------:R-:W-:-:S04]  /*0b80*/  FMNMX.FTZ R14, R14, R15, !PT ;  /* 0x0000000f0e0e7209 */ /* 0x000fc80007810000 */
[----:B------:R-:W-:Y:S01]  /*0b90*/  FMNMX.FTZ R14, R14, -1.00000002004087734272e+20, !PT ;  /* 0xe0ad78ec0e0e7809 */ /* 0x000fe20007810000 */
[----:B------:R-:W-:Y:S05]  /*0ba0*/  @!P3 BRA `(.L_x_294) ;  /* 0x000002f00000b947 */ /* 0x000fea0003800000 */
[----:B------:R-:W-:Y:S01]  /*0bb0*/  HFMA2 R13, R29, c[0x0] [0x190].H0_H0, R24 ;  /* 0x200064001d0d7a31 */ /* 0x000fe20000000018 */
[----:B------:R-:W-:-:S05]  /*0bc0*/  ISETP.GE.U32.AND P3, PT, R9, 0x4, PT ;  /* 0x000000040900780c */ /* 0x000fca0003f66070 */
[----:B------:R-:W-:-:S10]  /*0bd0*/  HFMA2.MMA R36, R13, 1, 1, R32 ;  /* 0x3c003c000d247835 */ /* 0x000fd40000000020 */
[--C-:B------:R-:W-:Y:S02]  /*0be0*/  HADD2.F32 R13, -RZ, R36.reuse.H0_H0 ;  /* 0x20000024ff0d7230 */ /* 0x100fe40000004100 */
[----:B------:R-:W-:-:S05]  /*0bf0*/  HADD2.F32 R44, -RZ, R36.H1_H1 ;  /* 0x30000024ff2c7230 */ /* 0x000fca0000004100 */
[----:B------:R-:W-:Y:S01]  /*0c00*/  FMNMX.FTZ R13, R13, R44, !PT ;  /* 0x0000002c0d0d7209 */ /* 0x000fe20007810000 */
[----:B------:R-:W-:-:S03]  /*0c10*/  IMAD.MOV.U32 R44, RZ, RZ, -0x1f528714 ;  /* 0xe0ad78ecff2c7424 */ /* 0x000fc600078e00ff */
[----:B------:R-:W-:Y:S01]  /*0c20*/  FMNMX.FTZ R13, R13, -1.00000002004087734272e+20, !PT ;  /* 0xe0ad78ec0d0d7809 */ /* 0x000fe20007810000 */
[----:B------:R-:W-:Y:S05]  /*0c30*/  @!P3 BRA `(.L_x_294) ;  /* 0x000002600000b947 */ /* 0x000fea0003800000 */
[----:B------:R-:W-:-:S06]  /*0c40*/  HFMA2 R15, R28, c[0x0] [0x190].H0_H0, R25 ;  /* 0x200064001c0f7a31 */ /* 0x000fcc0000000019 */
[----:B------:R-:W-:-:S10]  /*0c50*/  HFMA2.MMA R37, R15, 1, 1, R33 ;  /* 0x3c003c000f257835 */ /* 0x000fd40000000021 */
[--C-:B------:R-:W-:Y:S02]  /*0c60*/  HADD2.F32 R15, -RZ, R37.reuse.H0_H0 ;  /* 0x20000025ff0f7230 */ /* 0x100fe40000004100 */
[----:B------:R-:W-:-:S05]  /*0c70*/  HADD2.F32 R44, -RZ, R37.H1_H1 ;  /* 0x30000025ff2c7230 */ /* 0x000fca0000004100 */
[----:B------:R-:W-:-:S04]  /*0c80*/  FMNMX.FTZ R44, R15, R44, !PT ;  /* 0x0000002c0f2c7209 */ /* 0x000fc80007810000 */
[----:B------:R-:W-:Y:S01]  /*0c90*/  FMNMX.FTZ R44, R44, -1.00000002004087734272e+20, !PT ;  /* 0xe0ad78ec2c2c7809 */ /* 0x000fe20007810000 */
[----:B------:R-:W-:Y:S05]  /*0ca0*/  BRA `(.L_x_294) ;  /* 0x000001f000007947 */ /* 0x000fea0003800000 */
.L_x_300:
[----:B------:R-:W-:Y:S01]  /*0cb0*/  ISETP.GE.U32.AND P3, PT, R9, 0x2, PT ;  /* 0x000000020900780c */ /* 0x000fe20003f66070 */
[--C-:B------:R-:W-:Y:S01]  /*0cc0*/  HADD2.F32 R12, -RZ, R34.reuse.H0_H0 ;  /* 0x20000022ff0c7230 */ /* 0x100fe20000004100 */
[----:B------:R-:W-:Y:S01]  /*0cd0*/  IMAD.MOV.U32 R44, RZ, RZ, -0x1f528714 ;  /* 0xe0ad78ecff2c7424 */ /* 0x000fe200078e00ff */
[----:B------:R-:W-:Y:S01]  /*0ce0*/  HADD2.F32 R13, -RZ, R34.H1_H1 ;  /* 0x30000022ff0d7230 */ /* 0x000fe20000004100 */
[----:B------:R-:W-:-:S04]  /*0cf0*/  IMAD.MOV.U32 R14, RZ, RZ, -0x1f528714 ;  /* 0xe0ad78ecff0e7424 */ /* 0x000fc800078e00ff */
[----:B------:R-:W-:Y:S01]  /*0d00*/  FMNMX.FTZ R12, R12, R13, !PT ;  /* 0x0000000d0c0c7209 */ /* 0x000fe20007810000 */
[----:B------:R-:W-:-:S03]  /*0d10*/  IMAD.MOV.U32 R13, RZ, RZ, -0x1f528714 ;  /* 0xe0ad78ecff0d7424 */ /* 0x000fc600078e00ff */
[----:B------:R-:W-:Y:S01]  /*0d20*/  FMNMX.FTZ R12, R12, -1.00000002004087734272e+20, !PT ;  /* 0xe0ad78ec0c0c7809 */ /* 0x000fe20007810000 */
[----:B------:R-:W-:Y:S05]  /*0d30*/  @!P3 BRA `(.L_x_294) ;  /* 0x000001600000b947 */ /* 0x000fea0003800000 */
[----:B------:R-:W-:Y:S01]  /*0d40*/  ISETP.NE.AND P3, PT, R9, 0x2, PT ;  /* 0x000000020900780c */ /* 0x000fe20003f65270 */
[----:B------:R-:W-:Y:S01]  /*0d50*/  HFMA2 R35, R26, c[0x0] [0x190].H0_H0, R23 ;  /* 0x200064001a237a31 */ /* 0x000fe20000000017 */
[----:B------:R-:W-:-:S04]  /*0d60*/  IMAD.MOV.U32 R44, RZ, RZ, -0x1f528714 ;  /* 0xe0ad78ecff2c7424 */ /* 0x000fc800078e00ff */
[--C-:B------:R-:W-:Y:S02]  /*0d70*/  HADD2.F32 R14, -RZ, R35.reuse.H0_H0 ;  /* 0x20000023ff0e7230 */ /* 0x100fe40000004100 */
[----:B------:R-:W-:-:S05]  /*0d80*/  HADD2.F32 R15, -RZ, R35.H1_H1 ;  /* 0x30000023ff0f7230 */ /* 0x000fca0000004100 */
[----:B------:R-:W-:-:S04]  /*0d90*/  FMNMX.FTZ R14, R14, R15, !PT ;  /* 0x0000000f0e0e7209 */ /* 0x000fc80007810000 */
[----:B------:R-:W-:Y:S01]  /*0da0*/  FMNMX.FTZ R14, R14, -1.00000002004087734272e+20, !PT ;  /* 0xe0ad78ec0e0e7809 */ /* 0x000fe20007810000 */
[----:B------:R-:W-:Y:S05]  /*0db0*/  @!P3 BRA `(.L_x_294) ;  /* 0x000000e00000b947 */ /* 0x000fea0003800000 */
[----:B------:R-:W-:Y:S01]  /*0dc0*/  ISETP.GE.U32.AND P3, PT, R9, 0x4, PT ;  /* 0x000000040900780c */ /* 0x000fe20003f66070 */
[----:B------:R-:W-:Y:S01]  /*0dd0*/  HFMA2 R45, R29, c[0x0] [0x190].H0_H0, R24 ;  /* 0x200064001d2d7a31 */ /* 0x000fe20000000018 */
[----:B------:R-:W-:-:S04]  /*0de0*/  IMAD.MOV.U32 R44, RZ, RZ, -0x1f528714 ;  /* 0xe0ad78ecff2c7424 */ /* 0x000fc800078e00ff */
[--C-:B------:R-:W-:Y:S02]  /*0df0*/  HADD2.F32 R13, -RZ, R45.reuse.H0_H0 ;  /* 0x2000002dff0d7230 */ /* 0x100fe40000004100 */
[----:B------:R-:W-:-:S05]  /*0e00*/  HADD2.F32 R36, -RZ, R45.H1_H1 ;  /* 0x3000002dff247230 */ /* 0x000fca0000004100 */
[----:B------:R-:W-:Y:S01]  /*0e10*/  @P3 HFMA2 R47, R28, c[0x0] [0x190].H0_H0, R25 ;  /* 0x200064001c2f3a31 */ /* 0x000fe20000000019 */
[----:B------:R-:W-:Y:S01]  /*0e20*/  FMNMX.FTZ R13, R13, R36, !PT ;  /* 0x000000240d0d7209 */ /* 0x000fe20007810000 */
[----:B------:R-:W-:-:S03]  /*0e30*/  IMAD.MOV.U32 R36, RZ, RZ, R45 ;  /* 0x000000ffff247224 */ /* 0x000fc600078e002d */
[--C-:B------:R-:W-:Y:S01]  /*0e40*/  @P3 HADD2.F32 R15, -RZ, R47.reuse.H0_H0 ;  /* 0x2000002fff0f3230 */ /* 0x100fe20000004100 */
[----:B------:R-:W-:Y:S01]  /*0e50*/  FMNMX.FTZ R13, R13, -1.00000002004087734272e+20, !PT ;  /* 0xe0ad78ec0d0d7809 */ /* 0x000fe20007810000 */
[----:B------:R-:W-:Y:S01]  /*0e60*/  @P3 HADD2.F32 R46, -RZ, R47.H1_H1 ;  /* 0x3000002fff2e3230 */ /* 0x000fe20000004100 */
[----:B------:R-:W-:-:S04]  /*0e70*/  @P3 IMAD.MOV.U32 R37, RZ, RZ, R47 ;  /* 0x000000ffff253224 */ /* 0x000fc800078e002f */
[----:B------:R-:W-:-:S04]  /*0e80*/  @P3 FMNMX.FTZ R15, R15, R46, !PT ;  /* 0x0000002e0f0f3209 */ /* 0x000fc80007810000 */
[----:B------:R-:W-:Y:S02]  /*0e90*/  @P3 FMNMX.FTZ R44, R15, -1.00000002004087734272e+20, !PT ;  /* 0xe0ad78ec0f2c3809 */ /* 0x000fe40007810000 */
.L_x_294:
[----:B------:R-:W-:Y:S05]  /*0ea0*/  BSYNC B0 ;  /* 0x0000000000007941 */ /* 0x000fea0003800000 */
.L_x_293:
[----:B------:R-:W-:-:S05]  /*0eb0*/  IMAD.MOV.U32 R15, RZ, RZ, c[0x0][0x0] ;  /* 0x00000000ff0f7624 */ /* 0x000fca00078e00ff */
[----:B------:R-:W-:-:S13]  /*0ec0*/  ISETP.GE.U32.AND P3, PT, R15, 0x21, PT ;  /* 0x000000210f00780c */ /* 0x000fda0003f66070 */
[----:B------:R-:W-:Y:S05]  /*0ed0*/  @!P3 BRA `(.L_x_301) ;  /* 0x000005e00000b947 */ /* 0x000fea0003800000 */
[----:B------:R-:W0:Y:S01]  /*0ee0*/  SHFL.BFLY PT, R15, R12, 0x10, 0x1f ;  /* 0x0e001f000c0f7f89 */ /* 0x000e2200000e0000 */
[----:B------:R-:W-:-:S03]  /*0ef0*/  ISETP.NE.AND P4, PT, R39, RZ, PT ;  /* 0x000000ff2700720c */ /* 0x000fc60003f85270 */
[----:B------:R-:W1:Y:S04]  /*0f00*/  SHFL.BFLY PT, R45, R14, 0x10, 0x1f ;  /* 0x0e001f000e2d7f89 */ /* 0x000e6800000e0000 */
[----:B------:R-:W3:Y:S04]  /*0f10*/  SHFL.BFLY PT, R46, R13, 0x10, 0x1f ;  /* 0x0e001f000d2e7f89 */ /* 0x000ee800000e0000 */
[----:B------:R-:W4:Y:S01]  /*0f20*/  SHFL.BFLY PT, R47, R44, 0x10, 0x1f ;  /* 0x0e001f002c2f7f89 */ /* 0x000f2200000e0000 */
[----:B0-----:R-:W-:Y:S02]  /*0f30*/  FMNMX.FTZ R15, R15, R12, !PT ;  /* 0x0000000c0f0f7209 */ /* 0x001fe40007810000 */
[----:B-1----:R-:W-:-:S02]  /*0f40*/  FMNMX.FTZ R45, R45, R14, !PT ;  /* 0x0000000e2d2d7209 */ /* 0x002fc40007810000 */
[----:B---3--:R-:W-:-:S03]  /*0f50*/  FMNMX.FTZ R49, R46, R13, !PT ;  /* 0x0000000d2e317209 */ /* 0x008fc60007810000 */
[----:B------:R-:W0:Y:S01]  /*0f60*/  SHFL.BFLY PT, R48, R45, 0x8, 0x1f ;  /* 0x0d001f002d307f89 */ /* 0x000e2200000e0000 */
[----:B----4-:R-:W-:-:S03]  /*0f70*/  FMNMX.FTZ R52, R47, R44, !PT ;  /* 0x0000002c2f347209 */ /* 0x010fc60007810000 */
        /* <DEDUP_REMOVED lines=12> */
[----:B-1----:R-:W-:-:S03]  /*1040*/  FMNMX.FTZ R51, R50, R51, !PT ;  /* 0x0000003332337209 */ /* 0x002fc60007810000 */
[----:B------:R-:W0:Y:S01]  /*1050*/  SHFL.BFLY PT, R44, R13, 0x2, 0x1f ;  /* 0x0c401f000d2c7f89 */ /* 0x000e2200000e0000 */
[----:B---3--:R-:W-:-:S03]  /*1060*/  FMNMX.FTZ R47, R48, R47, !PT ;  /* 0x0000002f302f7209 */ /* 0x008fc60007810000 */
[----:B------:R-:W1:Y:S01]  /*1070*/  SHFL.BFLY PT, R14, R51, 0x2, 0x1f ;  /* 0x0c401f00330e7f89 */ /* 0x000e6200000e0000 */
[----:B----4-:R-:W-:-:S03]  /*1080*/  FMNMX.FTZ R52, R53, R12, !PT ;  /* 0x0000000c35347209 */ /* 0x010fc60007810000 */
[----:B------:R-:W3:Y:S04]  /*1090*/  SHFL.BFLY PT, R12, R47, 0x2, 0x1f ;  /* 0x0c401f002f0c7f89 */ /* 0x000ee800000e0000 */
[----:B------:R-:W4:Y:S01]  /*10a0*/  SHFL.BFLY PT, R15, R52, 0x2, 0x1f ;  /* 0x0c401f00340f7f89 */ /* 0x000f2200000e0000 */
[----:B0-----:R-:W-:Y:S01]  /*10b0*/  FMNMX.FTZ R44, R13, R44, !PT ;  /* 0x0000002c0d2c7209 */ /* 0x001fe20007810000 */
[----:B------:R-:W-:Y:S01]  /*10c0*/  FMUL.FTZ R13, R2, 0.03125 ;  /* 0x3d000000020d7820 */ /* 0x000fe20000410000 */
[----:B-1----:R-:W-:-:S04]  /*10d0*/  FMNMX.FTZ R46, R51, R14, !PT ;  /* 0x0000000e332e7209 */ /* 0x002fc80007810000 */
[----:B--2---:R-:W-:Y:S02]  /*10e0*/  FSETP.GT.FTZ.AND P5, PT, R13, R0, PT ;  /* 0x000000000d00720b */ /* 0x004fe40003fb4000 */
[----:B---3--:R-:W-:Y:S01]  /*10f0*/  FMNMX.FTZ R45, R47, R12, !PT ;  /* 0x0000000c2f2d7209 */ /* 0x008fe20007810000 */
[----:B------:R-:W-:Y:S01]  /*1100*/  SHFL.BFLY PT, R49, R46, 0x1, 0x1f ;  /* 0x0c201f002e317f89 */ /* 0x000fe200000e0000 */
[----:B------:R-:W-:Y:S01]  /*1110*/  IMAD.MOV.U32 R47, RZ, RZ, -0x1f528714 ;  /* 0xe0ad78ecff2f7424 */ /* 0x000fe200078e00ff */
[----:B----4-:R-:W-:Y:S02]  /*1120*/  FMNMX.FTZ R48, R52, R15, !PT ;  /* 0x0000000f34307209 */ /* 0x010fe40007810000 */
[----:B------:R-:W0:Y:S04]  /*1130*/  SHFL.BFLY PT, R14, R45, 0x1, 0x1f ;  /* 0x0c201f002d0e7f89 */ /* 0x000e2800000e0000 */
[----:B------:R-:W1:Y:S04]  /*1140*/  SHFL.BFLY PT, R15, R44, 0x1, 0x1f ;  /* 0x0c201f002c0f7f89 */ /* 0x000e6800000e0000 */
[----:B------:R-:W2:Y:S01]  /*1150*/  SHFL.BFLY PT, R53, R48, 0x1, 0x1f ;  /* 0x0c201f0030357f89 */ /* 0x000ea200000e0000 */
[----:B0-----:R-:W-:Y:S01]  /*1160*/  FMNMX.FTZ R13, R45, R14, !PT ;  /* 0x0000000e2d0d7209 */ /* 0x001fe20007810000 */
[----:B------:R-:W-:Y:S01]  /*1170*/  IMAD.MOV.U32 R45, RZ, RZ, -0x1f528714 ;  /* 0xe0ad78ecff2d7424 */ /* 0x000fe200078e00ff */
[----:B------:R-:W-:Y:S01]  /*1180*/  FMNMX.FTZ R14, R46, R49, !PT ;  /* 0x000000312e0e7209 */ /* 0x000fe20007810000 */
[----:B------:R-:W-:Y:S01]  /*1190*/  IMAD.MOV.U32 R46, RZ, RZ, -0x1f528714 ;  /* 0xe0ad78ecff2e7424 */ /* 0x000fe200078e00ff */
[----:B-1----:R-:W-:Y:S01]  /*11a0*/  FMNMX.FTZ R12, R44, R15, !PT ;  /* 0x0000000f2c0c7209 */ /* 0x002fe20007810000 */
[----:B------:R-:W-:Y:S01]  /*11b0*/  IMAD.MOV.U32 R44, RZ, RZ, -0x1f528714 ;  /* 0xe0ad78ecff2c7424 */ /* 0x000fe200078e00ff */
[----:B--2---:R-:W-:-:S05]  /*11c0*/  FMNMX.FTZ R15, R48, R53, !PT ;  /* 0x00000035300f7209 */ /* 0x004fca0007810000 */
[----:B------:R-:W-:Y:S04]  /*11d0*/  @!P4 STS.128 [R38.X16+0x20], R12 ;  /* 0x0000200c2600c388 */ /* 0x000fe8000000cc00 */
[----:B------:R-:W-:Y:S06]  /*11e0*/  BAR.SYNC.DEFER_BLOCKING 0x0 ;  /* 0x0000000000007b1d */ /* 0x000fec0000010000 */
[----:B------:R-:W0:Y:S04]  /*11f0*/  @P5 LDS R47, [R6+0x20] ;  /* 0x00002000062f5984 */ /* 0x000e280000000800 */
[----:B------:R-:W1:Y:S04]  /*1200*/  @P5 LDS R44, [R6+0x24] ;  /* 0x00002400062c5984 */ /* 0x000e680000000800 */
[----:B------:R-:W2:Y:S04]  /*1210*/  @P5 LDS R46, [R6+0x28] ;  /* 0x00002800062e5984 */ /* 0x000ea80000000800 */
[----:B------:R-:W3:Y:S04]  /*1220*/  @P5 LDS R45, [R6+0x2c] ;  /* 0x00002c00062d5984 */ /* 0x000ee80000000800 */
[----:B0-----:R-:W0:Y:S04]  /*1230*/  SHFL.BFLY PT, R48, R47, 0x10, 0x1f ;  /* 0x0e001f002f307f89 */ /* 0x001e2800000e0000 */
[----:B-1----:R-:W1:Y:S04]  /*1240*/  SHFL.BFLY PT, R49, R44, 0x10, 0x1f ;  /* 0x0e001f002c317f89 */ /* 0x002e6800000e0000 */
[----:B--2---:R-:W2:Y:S04]  /*1250*/  SHFL.BFLY PT, R13, R46, 0x10, 0x1f ;  /* 0x0e001f002e0d7f89 */ /* 0x004ea800000e0000 */
[----:B---3--:R-:W3:Y:S01]  /*1260*/  SHFL.BFLY PT, R12, R45, 0x10, 0x1f ;  /* 0x0e001f002d0c7f89 */ /* 0x008ee200000e0000 */
[----:B0-----:R-:W-:-:S02]  /*1270*/  FMNMX.FTZ R48, R48, R47, !PT ;  /* 0x0000002f30307209 */ /* 0x001fc40007810000 */
[----:B-1----:R-:W-:Y:S02]  /*1280*/  FMNMX.FTZ R49, R49, R44, !PT ;  /* 0x0000002c31317209 */ /* 0x002fe40007810000 */
[----:B--2---:R-:W-:Y:S02]  /*1290*/  FMNMX.FTZ R50, R13, R46, !PT ;  /* 0x0000002e0d327209 */ /* 0x004fe40007810000 */
[----:B------:R-:W0:Y:S01]  /*12a0*/  SHFL.BFLY PT, R13, R48, 0x8, 0x1f ;  /* 0x0d001f00300d7f89 */ /* 0x000e2200000e0000 */
[----:B---3--:R-:W-:-:S03]  /*12b0*/  FMNMX.FTZ R51, R12, R45, !PT ;  /* 0x0000002d0c337209 */ /* 0x008fc60007810000 */
[----:B------:R-:W1:Y:S04]  /*12c0*/  SHFL.BFLY PT, R12, R49, 0x8, 0x1f ;  /* 0x0d001f00310c7f89 */ /* 0x000e6800000e0000 */
[----:B------:R-:W2:Y:S04]  /*12d0*/  SHFL.BFLY PT, R15, R50, 0x8, 0x1f ;  /* 0x0d001f00320f7f89 */ /* 0x000ea800000e0000 */
[----:B------:R-:W3:Y:S01]  /*12e0*/  SHFL.BFLY PT, R52, R51, 0x8, 0x1f ;  /* 0x0d001f0033347f89 */ /* 0x000ee200000e0000 */
[----:B0-----:R-:W-:Y:S02]  /*12f0*/  FMNMX.FTZ R13, R48, R13, !PT ;  /* 0x0000000d300d7209 */ /* 0x001fe40007810000 */
[----:B-1----:R-:W-:-:S03]  /*1300*/  FMNMX.FTZ R14, R49, R12, !PT ;  /* 0x0000000c310e7209 */ /* 0x002fc60007810000 */
[----:B------:R-:W0:Y:S01]  /*1310*/  SHFL.BFLY PT, R12, R13, 0x4, 0x1f ;  /* 0x0c801f000d0c7f89 */ /* 0x000e2200000e0000 */
[----:B--2---:R-:W-:-:S03]  /*1320*/  FMNMX.FTZ R47, R50, R15, !PT ;  /* 0x0000000f322f7209 */ /* 0x004fc60007810000 */
[----:B------:R-:W1:Y:S01]  /*1330*/  SHFL.BFLY PT, R15, R14, 0x4, 0x1f ;  /* 0x0c801f000e0f7f89 */ /* 0x000e6200000e0000 */
[----:B---3--:R-:W-:-:S03]  /*1340*/  FMNMX.FTZ R52, R51, R52, !PT ;  /* 0x0000003433347209 */ /* 0x008fc60007810000 */
        /* <DEDUP_REMOVED lines=19> */
[----:B-1----:R-:W-:Y:S02]  /*1480*/  FMNMX.FTZ R13, R46, R15, !PT ;  /* 0x0000000f2e0d7209 */ /* 0x002fe40007810000 */
[----:B--2---:R-:W-:Y:S02]  /*1490*/  FMNMX.FTZ R14, R49, R14, !PT ;  /* 0x0000000e310e7209 */ /* 0x004fe40007810000 */
[----:B---3--:R-:W-:Y:S01]  /*14a0*/  FMNMX.FTZ R15, R50, R47, !PT ;  /* 0x0000002f320f7209 */ /* 0x008fe20007810000 */
[----:B------:R-:W-:Y:S05]  /*14b0*/  BRA `(.L_x_302) ;  /* 0x0000028000007947 */ /* 0x000fea0003800000 */
.L_x_301:
[----:B------:R-:W0:Y:S04]  /*14c0*/  SHFL.BFLY PT, R15, R12, 0x10, 0x1f ;  /* 0x0e001f000c0f7f89 */ /* 0x000e2800000e0000 */
[----:B------:R-:W1:Y:S04]  /*14d0*/  SHFL.BFLY PT, R45, R14, 0x10, 0x1f ;  /* 0x0e001f000e2d7f89 */ /* 0x000e6800000e0000 */
[----:B------:R-:W3:Y:S04]  /*14e0*/  SHFL.BFLY PT, R46, R13, 0x10, 0x1f ;  /* 0x0e001f000d2e7f89 */ /* 0x000ee800000e0000 */
[----:B------:R-:W4:Y:S01]  /*14f0*/  SHFL.BFLY PT, R47, R44, 0x10, 0x1f ;  /* 0x0e001f002c2f7f89 */ /* 0x000f2200000e0000 */
[----:B0-----:R-:W-:-:S02]  /*1500*/  FMNMX.FTZ R15, R15, R12, !PT ;  /* 0x0000000c0f0f7209 */ /* 0x001fc40007810000 */
[----:B-1----:R-:W-:Y:S02]  /*1510*/  FMNMX.FTZ R45, R45, R14, !PT ;  /* 0x0000000e2d2d7209 */ /* 0x002fe40007810000 */
        /* <DEDUP_REMOVED lines=24> */
[----:B------:R-:W-:Y:S01]  /*16a0*/  SHFL.BFLY PT, R49, R52, 0x1, 0x1f ;  /* 0x0c201f0034317f89 */ /* 0x000fe200000e0000 */
[----:B---3--:R-:W-:-:S03]  /*16b0*/  FMNMX.FTZ R44, R13, R12, !PT ;  /* 0x0000000c0d2c7209 */ /* 0x008fc60007810000 */
[----:B------:R-:W0:Y:S01]  /*16c0*/  SHFL.BFLY PT, R14, R45, 0x1, 0x1f ;  /* 0x0c201f002d0e7f89 */ /* 0x000e2200000e0000 */
[----:B----4-:R-:W-:-:S03]  /*16d0*/  FMNMX.FTZ R46, R53, R46, !PT ;  /* 0x0000002e352e7209 */ /* 0x010fc60007810000 */
[----:B------:R-:W1:Y:S04]  /*16e0*/  SHFL.BFLY PT, R15, R44, 0x1, 0x1f ;  /* 0x0c201f002c0f7f89 */ /* 0x000e6800000e0000 */
[----:B------:R-:W3:Y:S01]  /*16f0*/  SHFL.BFLY PT, R48, R46, 0x1, 0x1f ;  /* 0x0c201f002e307f89 */ /* 0x000ee200000e0000 */
[----:B0-----:R-:W-:Y:S02]  /*1700*/  FMNMX.FTZ R13, R45, R14, !PT ;  /* 0x0000000e2d0d7209 */ /* 0x001fe40007810000 */
[----:B------:R-:W-:Y:S02]  /*1710*/  FMNMX.FTZ R14, R52, R49, !PT ;  /* 0x00000031340e7209 */ /* 0x000fe40007810000 */
[----:B-1----:R-:W-:Y:S02]  /*1720*/  FMNMX.FTZ R12, R44, R15, !PT ;  /* 0x0000000f2c0c7209 */ /* 0x002fe40007810000 */
[----:B---3--:R-:W-:-:S02]  /*1730*/  FMNMX.FTZ R15, R46, R48, !PT ;  /* 0x000000302e0f7209 */ /* 0x008fc40007810000 */
.L_x_302:
[----:B------:R-:W-:Y:S01]  /*1740*/  ISETP.NE.AND P4, PT, R4, RZ, PT ;  /* 0x000000ff0400720c */ /* 0x000fe20003f85270 */
[----:B------:R-:W-:Y:S01]  /*1750*/  BSSY B0, `(.L_x_303) ;  /* 0x000006a000007945 */ /* 0x000fe20003800000 */
[----:B------:R-:W-:Y:S01]  /*1760*/  CS2R R44, SRZ ;  /* 0x00000000002c7805 */ /* 0x000fe2000001ff00 */
[----:B------:R-:W-:-:S10]  /*1770*/  CS2R R46, SRZ ;  /* 0x00000000002e7805 */ /* 0x000fd4000001ff00 */
[----:B------:R0:W-:Y:S04]  /*1780*/  @!P4 STS.128 [0x10], R12 ;  /* 0x0000100cff00c388 */ /* 0x0001e80000000c00 */
[----:B------:R-:W-:Y:S06]  /*1790*/  BAR.SYNC.DEFER_BLOCKING 0x0 ;  /* 0x0000000000007b1d */ /* 0x000fec0000010000 */
[----:B------:R-:W-:Y:S05]  /*17a0*/  @P2 BRA `(.L_x_304) ;  /* 0x0000064000002947 */ /* 0x000fea0003800000 */
[----:B------:R-:W-:-:S13]  /*17b0*/  ISETP.GE.AND P5, PT, R9, 0x1, PT ;  /* 0x000000010900780c */ /* 0x000fda0003fa6270 */
[----:B------:R-:W-:Y:S05]  /*17c0*/  @!P5 BRA `(.L_x_305) ;  /* 0x000004b00000d947 */ /* 0x000fea0003800000 */
[----:B0-----:R-:W0:Y:S01]  /*17d0*/  LDS.128 R12, [0x10] ;  /* 0x00001000ff0c7984 */ /* 0x001e220000000c00 */
[----:B------:R-:W-:Y:S02]  /*17e0*/  ISETP.NE.AND P6, PT, R9, 0x1, PT ;  /* 0x000000010900780c */ /* 0x000fe40003fc5270 */
        /* <DEDUP_REMOVED lines=12> */
[----:B------:R-:W-:-:S09]  /*18b0*/  HSET2.BF.EQ.AND R48, R34, -2.615234375, -2.615234375, PT ;  /* 0xc13bc13b22307433 */ /* 0x000fd20003802080 */
[----:B------:R-:W-:Y:S02]  /*18c0*/  HFMA2 R46, R47, -0.0009765625, -0.0009765625, R46 ;  /* 0x940094002f2e7831 */ /* 0x000fe4000000002e */
[----:B------:R-:W-:-:S04]  /*18d0*/  HSET2.BF.EQ.AND R47, R34, -2.966796875, -2.966796875, PT ;  /* 0xc1efc1ef222f7433 */ /* 0x000fc80003802080 */
[----:B------:R-:W-:-:S10]  /*18e0*/  HFMA2.MMA R34, R48, 6.103515625e-05, 6.103515625e-05, R46 ;  /* 0x0400040030227835 */ /* 0x000fd4000000002e */
[----:B------:R-:W-:Y:S01]  /*18f0*/  HFMA2 R34, R47, 3.0517578125e-05, 3.0517578125e-05, R34 ;  /* 0x020002002f227831 */ /* 0x000fe20000000022 */
[----:B------:R-:W-:Y:S05]  /*1900*/  @!P6 BRA `(.L_x_305) ;  /* 0x000003700000e947 */ /* 0x000fea0003800000 */
[----:B------:R-:W-:Y:S02]  /*1910*/  F2FP.PACK_AB R13, RZ, R13 ;  /* 0x0000000dff0d723e */ /* 0x000fe400000000ff */
[----:B------:R-:W-:-:S03]  /*1920*/  ISETP.NE.AND P6, PT, R9, 0x2, PT ;  /* 0x000000020900780c */ /* 0x000fc60003fc5270 */
        /* <DEDUP_REMOVED lines=18> */
[----:B------:R-:W-:-:S03]  /*1a50*/  ISETP.GE.U32.AND P6, PT, R9, 0x4, PT ;  /* 0x000000040900780c */ /* 0x000fc60003fc6070 */
        /* <DEDUP_REMOVED lines=15> */
[----:B------:R-:W-:Y:S01]  /*1b50*/  HFMA2 R36, R14, 3.0517578125e-05, 3.0517578125e-05, R36 ;  /* 0x020002000e247831 */ /* 0x000fe20000000024 */
[----:B------:R-:W-:Y:S05]  /*1b60*/  @!P6 BRA `(.L_x_305) ;  /* 0x000001100000e947 */ /* 0x000fea0003800000 */
[----:B------:R-:W-:-:S05]  /*1b70*/  F2FP.PACK_AB R15, RZ, R15 ;  /* 0x0000000fff0f723e */ /* 0x000fca00000000ff */
        /* <DEDUP_REMOVED lines=15> */
[----:B------:R-:W-:Y:S02]  /*1c70*/  HFMA2 R37, R37, 3.0517578125e-05, 3.0517578125e-05, R14 ;  /* 0x0200020025257831 */ /* 0x000fe4000000000e */
.L_x_305:
[----:B------:R-:W-:Y:S01]  /*1c80*/  CS2R R46, SRZ ;  /* 0x00000000002e7805 */ /* 0x000fe2000001ff00 */
[----:B------:R-:W-:Y:S01]  /*1c90*/  IMAD.MOV.U32 R45, RZ, RZ, RZ ;  /* 0x000000ffff2d7224 */ /* 0x000fe200078e00ff */
[----:B------:R-:W-:Y:S05]  /*1ca0*/  @!P5 BRA `(.L_x_304) ;  /* 0x000001400000d947 */ /* 0x000fea0003800000 */
[----:B------:R-:W-:Y:S01]  /*1cb0*/  ISETP.NE.AND P5, PT, R9, 0x1, PT ;  /* 0x000000010900780c */ /* 0x000fe20003fa5270 */
[----:B0-----:R-:W-:Y:S01]  /*1cc0*/  HADD2 R12, R34.H0_H0, R34.H1_H1 ;  /* 0x30000022220c7230 */ /* 0x001fe20000000800 */
[----:B------:R-:W-:Y:S02]  /*1cd0*/  IMAD.MOV.U32 R47, RZ, RZ, RZ ;  /* 0x000000ffff2f7224 */ /* 0x000fe400078e00ff */
[----:B------:R-:W-:Y:S02]  /*1ce0*/  IMAD.MOV.U32 R45, RZ, RZ, RZ ;  /* 0x000000ffff2d7224 */ /* 0x000fe400078e00ff */
[----:B------:R-:W-:-:S05]  /*1cf0*/  HADD2.F32 R12, -RZ, R12.H0_H0 ;  /* 0x2000000cff0c7230 */ /* 0x000fca0000004100 */
[----:B------:R-:W-:Y:S02]  /*1d00*/  FADD.FTZ R46, RZ, R12 ;  /* 0x0000000cff2e7221 */ /* 0x000fe40000010000 */
[----:B------:R-:W-:Y:S05]  /*1d10*/  @!P5 BRA `(.L_x_304) ;  /* 0x000000d00000d947 */ /* 0x000fea0003800000 */
[----:B------:R-:W-:Y:S01]  /*1d20*/  ISETP.NE.AND P5, PT, R9, 0x2, PT ;  /* 0x000000020900780c */ /* 0x000fe20003fa5270 */
[----:B------:R-:W-:Y:S01]  /*1d30*/  HADD2 R12, R35.H0_H0, R35.H1_H1 ;  /* 0x30000023230c7230 */ /* 0x000fe20000000800 */
[----:B------:R-:W-:-:S04]  /*1d40*/  IMAD.MOV.U32 R47, RZ, RZ, RZ ;  /* 0x000000ffff2f7224 */ /* 0x000fc800078e00ff */
[----:B------:R-:W-:-:S05]  /*1d50*/  HADD2.F32 R12, -RZ, R12.H0_H0 ;  /* 0x2000000cff0c7230 */ /* 0x000fca0000004100 */
[----:B------:R-:W-:Y:S02]  /*1d60*/  FADD.FTZ R45, RZ, R12 ;  /* 0x0000000cff2d7221 */ /* 0x000fe40000010000 */
[----:B------:R-:W-:Y:S05]  /*1d70*/  @!P5 BRA `(.L_x_304) ;  /* 0x000000700000d947 */ /* 0x000fea0003800000 */
[----:B------:R-:W-:Y:S01]  /*1d80*/  ISETP.GE.U32.AND P5, PT, R9, 0x4, PT ;  /* 0x000000040900780c */ /* 0x000fe20003fa6070 */
[----:B------:R-:W-:-:S05]  /*1d90*/  HADD2 R12, R36.H0_H0, R36.H1_H1 ;  /* 0x30000024240c7230 */ /* 0x000fca0000000800 */
[----:B------:R-:W-:-:S05]  /*1da0*/  HADD2.F32 R12, -RZ, R12.H0_H0 ;  /* 0x2000000cff0c7230 */ /* 0x000fca0000004100 */
[----:B------:R-:W-:Y:S02]  /*1db0*/  FADD.FTZ R47, RZ, R12 ;  /* 0x0000000cff2f7221 */ /* 0x000fe40000010000 */
[----:B------:R-:W-:-:S05]  /*1dc0*/  @P5 HADD2 R13, R37.H0_H0, R37.H1_H1 ;  /* 0x30000025250d5230 */ /* 0x000fca0000000800 */
[----:B------:R-:W-:-:S05]  /*1dd0*/  @P5 HADD2.F32 R13, -RZ, R13.H0_H0 ;  /* 0x2000000dff0d5230 */ /* 0x000fca0000004100 */
[----:B------:R-:W-:Y:S02]  /*1de0*/  @P5 FADD.FTZ R44, RZ, R13 ;  /* 0x0000000dff2c5221 */ /* 0x000fe40000010000 */
.L_x_304:
[----:B------:R-:W-:Y:S05]  /*1df0*/  BSYNC B0 ;  /* 0x0000000000007941 */ /* 0x000fea0003800000 */
.L_x_303:
[----:B------:R-:W-:Y:S05]  /*1e00*/  @!P3 BRA `(.L_x_306) ;  /* 0x000005f00000b947 */ /* 0x000fea0003800000 */
[----:B0-----:R-:W0:Y:S01]  /*1e10*/  SHFL.BFLY PT, R13, R46, 0x10, 0x1f ;  /* 0x0e001f002e0d7f89 */ /* 0x001e2200000e0000 */
[----:B------:R-:W-:-:S03]  /*1e20*/  ISETP.NE.AND P3, PT, R39, RZ, PT ;  /* 0x000000ff2700720c */ /* 0x000fc60003f65270 */
[----:B------:R-:W1:Y:S04]  /*1e30*/  SHFL.BFLY PT, R12, R45, 0x10, 0x1f ;  /* 0x0e001f002d0c7f89 */ /* 0x000e6800000e0000 */
[----:B------:R-:W3:Y:S04]  /*1e40*/  SHFL.BFLY PT, R48, R47, 0x10, 0x1f ;  /* 0x0e001f002f307f89 */ /* 0x000ee800000e0000 */
[----:B------:R-:W4:Y:S01]  /*1e50*/  SHFL.BFLY PT, R15, R44, 0x10, 0x1f ;  /* 0x0e001f002c0f7f89 */ /* 0x000f2200000e0000 */
[----:B0-----:R-:W-:Y:S02]  /*1e60*/  FADD.FTZ R13, R13, R46 ;  /* 0x0000002e0d0d7221 */ /* 0x001fe40000010000 */
[----:B-1----:R-:W-:-:S03]  /*1e70*/  FADD.FTZ R14, R12, R45 ;  /* 0x0000002d0c0e7221 */ /* 0x002fc60000010000 */
[----:B------:R-:W0:Y:S01]  /*1e80*/  SHFL.BFLY PT, R12, R13, 0x8, 0x1f ;  /* 0x0d001f000d0c7f89 */ /* 0x000e2200000e0000 */
[----:B---3--:R-:W-:Y:S02]  /*1e90*/  FADD.FTZ R48, R48, R47 ;  /* 0x0000002f30307221 */ /* 0x008fe40000010000 */
[----:B----4-:R-:W-:-:S03]  /*1ea0*/  FADD.FTZ R50, R15, R44 ;  /* 0x0000002c0f327221 */ /* 0x010fc60000010000 */
[----:B------:R-:W1:Y:S04]  /*1eb0*/  SHFL.BFLY PT, R49, R48, 0x8, 0x1f ;  /* 0x0d001f0030317f89 */ /* 0x000e6800000e0000 */
[----:B------:R-:W3:Y:S04]  /*1ec0*/  SHFL.BFLY PT, R15, R14, 0x8, 0x1f ;  /* 0x0d001f000e0f7f89 */ /* 0x000ee800000e0000 */
[----:B------:R-:W4:Y:S01]  /*1ed0*/  SHFL.BFLY PT, R51, R50, 0x8, 0x1f ;  /* 0x0d001f0032337f89 */ /* 0x000f2200000e0000 */
[----:B0-----:R-:W-:Y:S02]  /*1ee0*/  FADD.FTZ R12, R13, R12 ;  /* 0x0000000c0d0c7221 */ /* 0x001fe40000010000 */
[----:B-1----:R-:W-:-:S02]  /*1ef0*/  FADD.FTZ R49, R48, R49 ;  /* 0x0000003130317221 */ /* 0x002fc40000010000 */
[----:B---3--:R-:W-:-:S03]  /*1f00*/  FADD.FTZ R45, R14, R15 ;  /* 0x0000000f0e2d7221 */ /* 0x008fc60000010000 */
[----:B------:R-:W0:Y:S01]  /*1f10*/  SHFL.BFLY PT, R46, R49, 0x4, 0x1f ;  /* 0x0c801f00312e7f89 */ /* 0x000e2200000e0000 */
[----:B----4-:R-:W-:-:S03]  /*1f20*/  FADD.FTZ R51, R50, R51 ;  /* 0x0000003332337221 */ /* 0x010fc60000010000 */
[----:B------:R-:W1:Y:S04]  /*1f30*/  SHFL.BFLY PT, R15, R12, 0x4, 0x1f ;  /* 0x0c801f000c0f7f89 */ /* 0x000e6800000e0000 */
[----:B------:R-:W3:Y:S04]  /*1f40*/  SHFL.BFLY PT, R44, R45, 0x4, 0x1f ;  /* 0x0c801f002d2c7f89 */ /* 0x000ee800000e0000 */
[----:B------:R-:W4:Y:S01]  /*1f50*/  SHFL.BFLY PT, R52, R51, 0x4, 0x1f ;  /* 0x0c801f0033347f89 */ /* 0x000f2200000e0000 */
[----:B0-----:R-:W-:Y:S02]  /*1f60*/  FADD.FTZ R46, R49, R46 ;  /* 0x0000002e312e7221 */ /* 0x001fe40000010000 */
[----:B-1----:R-:W-:-:S03]  /*1f70*/  FADD.FTZ R15, R12, R15 ;  /* 0x0000000f0c0f7221 */ /* 0x002fc60000010000 */
[----:B------:R-:W0:Y:S01]  /*1f80*/  SHFL.BFLY PT, R47, R46, 0x2, 0x1f ;  /* 0x0c401f002e2f7f89 */ /* 0x000e2200000e0000 */
[----:B---3--:R-:W-:-:S03]  /*1f90*/  FADD.FTZ R44, R45, R44 ;  /* 0x0000002c2d2c7221 */ /* 0x008fc60000010000 */
[----:B------:R-:W1:Y:S01]  /*1fa0*/  SHFL.BFLY PT, R14, R15, 0x2, 0x1f ;  /* 0x0c401f000f0e7f89 */ /* 0x000e6200000e0000 */
[----:B----4-:R-:W-:-:S03]  /*1fb0*/  FADD.FTZ R52, R51, R52 ;  /* 0x0000003433347221 */ /* 0x010fc60000010000 */
[----:B------:R-:W3:Y:S04]  /*1fc0*/  SHFL.BFLY PT, R13, R44, 0x2, 0x1f ;  /* 0x0c401f002c0d7f89 */ /* 0x000ee800000e0000 */
[----:B------:R-:W4:Y:S01]  /*1fd0*/  SHFL.BFLY PT, R53, R52, 0x2, 0x1f ;  /* 0x0c401f0034357f89 */ /* 0x000f2200000e0000 */
[----:B0-----:R-:W-:Y:S02]  /*1fe0*/  FADD.FTZ R47, R46, R47 ;  /* 0x0000002f2e2f7221 */ /* 0x001fe40000010000 */
[----:B-1----:R-:W-:-:S03]  /*1ff0*/  FADD.FTZ R12, R15, R14 ;  /* 0x0000000e0f0c7221 */ /* 0x002fc60000010000 */
[----:B------:R-:W0:Y:S01]  /*2000*/  SHFL.BFLY PT, R48, R47, 0x1, 0x1f ;  /* 0x0c201f002f307f89 */ /* 0x000e2200000e0000 */
[----:B------:R-:W-:Y:S02]  /*2010*/  FMUL.FTZ R15, R2, 0.03125 ;  /* 0x3d000000020f7820 */ /* 0x000fe40000410000 */
[----:B---3--:R-:W-:Y:S02]  /*2020*/  FADD.FTZ R14, R44, R13 ;  /* 0x0000000d2c0e7221 */ /* 0x008fe40000010000 */
[----:B------:R-:W1:Y:S01]  /*2030*/  SHFL.BFLY PT, R13, R12, 0x1, 0x1f ;  /* 0x0c201f000c0d7f89 */ /* 0x000e6200000e0000 */
[----:B--2---:R-:W-:Y:S01]  /*2040*/  FSETP.GT.FTZ.AND P5, PT, R15, R0, PT ;  /* 0x000000000f00720b */ /* 0x004fe20003fb4000 */
[----:B----4-:R-:W-:Y:S02]  /*2050*/  FADD.FTZ R53, R52, R53 ;  /* 0x0000003534357221 */ /* 0x010fe40000010000 */
[----:B------:R-:W2:Y:S04]  /*2060*/  SHFL.BFLY PT, R45, R14, 0x1, 0x1f ;  /* 0x0c201f000e2d7f89 */ /* 0x000ea800000e0000 */
[----:B------:R-:W3:Y:S01]  /*2070*/  SHFL.BFLY PT, R50, R53, 0x1, 0x1f ;  /* 0x0c201f0035327f89 */ /* 0x000ee200000e0000 */
[----:B0-----:R-:W-:-:S02]  /*2080*/  FADD.FTZ R51, R47, R48 ;  /* 0x000000302f337221 */ /* 0x001fc40000010000 */
[----:B-1----:R-:W-:-:S03]  /*2090*/  FADD.FTZ R49, R12, R13 ;  /* 0x0000000d0c317221 */ /* 0x002fc60000010000 */
[----:B------:R-:W-:Y:S01]  /*20a0*/  @!P3 STS [R38.X4+0x328], R51 ;  /* 0x000328332600b388 */ /* 0x000fe20000004800 */
[----:B------:R-:W-:Y:S01]  /*20b0*/  CS2R R12, SRZ ;  /* 0x00000000000c7805 */ /* 0x000fe2000001ff00 */
[----:B--2---:R-:W-:Y:S02]  /*20c0*/  FADD.FTZ R45, R14, R45 ;  /* 0x0000002d0e2d7221 */ /* 0x004fe40000010000 */
[----:B------:R-:W-:Y:S01]  /*20d0*/  @!P3 STS [R38.X4+0x220], R49 ;  /* 0x000220312600b388 */ /* 0x000fe20000004800 */
[----:B------:R-:W-:Y:S01]  /*20e0*/  CS2R R14, SRZ ;  /* 0x00000000000e7805 */ /* 0x000fe2000001ff00 */
[----:B---3--:R-:W-:Y:S02]  /*20f0*/  FADD.FTZ R50, R53, R50 ;  /* 0x0000003235327221 */ /* 0x008fe40000010000 */
[----:B------:R-:W-:Y:S04]  /*2100*/  @!P3 STS [R38.X4+0x2a4], R45 ;  /* 0x0002a42d2600b388 */ /* 0x000fe80000004800 */
[----:B------:R-:W-:Y:S04]  /*2110*/  @!P3 STS [R38.X4+0x3ac], R50 ;  /* 0x0003ac322600b388 */ /* 0x000fe80000004800 */
        /* <DEDUP_REMOVED lines=9> */
[----:B0-----:R-:W-:-:S02]  /*21b0*/  FADD.FTZ R44, R44, R13 ;  /* 0x0000000d2c2c7221 */ /* 0x001fc40000010000 */
[----:B-1----:R-:W-:-:S03]  /*21c0*/  FADD.FTZ R46, R45, R12 ;  /* 0x0000000c2d2e7221 */ /* 0x002fc60000010000 */
[----:B------:R-:W0:Y:S01]  /*21d0*/  SHFL.BFLY PT, R45, R44, 0x8, 0x1f ;  /* 0x0d001f002c2d7f89 */ /* 0x000e2200000e0000 */
[----:B--2---:R-:W-:Y:S02]  /*21e0*/  FADD.FTZ R48, R48, R15 ;  /* 0x0000000f30307221 */ /* 0x004fe40000010000 */
[----:B---3--:R-:W-:-:S03]  /*21f0*/  FADD.FTZ R51, R47, R14 ;  /* 0x0000000e2f337221 */ /* 0x008fc60000010000 */
[----:B------:R-:W1:Y:S04]  /*2200*/  SHFL.BFLY PT, R49, R48, 0x8, 0x1f ;  /* 0x0d001f0030317f89 */ /* 0x000e6800000e0000 */
[----:B------:R-:W2:Y:S04]  /*2210*/  SHFL.BFLY PT, R47, R46, 0x8, 0x1f ;  /* 0x0d001f002e2f7f89 */ /* 0x000ea800000e0000 */
[----:B------:R-:W3:Y:S01]  /*2220*/  SHFL.BFLY PT, R50, R51, 0x8, 0x1f ;  /* 0x0d001f0033327f89 */ /* 0x000ee200000e0000 */
[----:B0-----:R-:W-:-:S05]  /*2230*/  FADD.FTZ R45, R44, R45 ;  /* 0x0000002d2c2d7221 */ /* 0x001fca0000010000 */
[----:B------:R-:W0:Y:S01]  /*2240*/  SHFL.BFLY PT, R12, R45, 0x4, 0x1f ;  /* 0x0c801f002d0c7f89 */ /* 0x000e2200000e0000 */
[----:B-1----:R-:W-:Y:S02]  /*2250*/  FADD.FTZ R49, R48, R49 ;  /* 0x0000003130317221 */ /* 0x002fe40000010000 */
[----:B--2---:R-:W-:Y:S02]  /*2260*/  FADD.FTZ R47, R46, R47 ;  /* 0x0000002f2e2f7221 */ /* 0x004fe40000010000 */
[----:B---3--:R-:W-:-:S03]  /*2270*/  FADD.FTZ R52, R51, R50 ;  /* 0x0000003233347221 */ /* 0x008fc60000010000 */
[----:B------:R-:W1:Y:S04]  /*2280*/  SHFL.BFLY PT, R14, R47, 0x4, 0x1f ;  /* 0x0c801f002f0e7f89 */ /* 0x000e6800000e0000 */
[----:B------:R-:W2:Y:S04]  /*2290*/  SHFL.BFLY PT, R50, R49, 0x4, 0x1f ;  /* 0x0c801f0031327f89 */ /* 0x000ea800000e0000 */
[----:B------:R-:W3:Y:S01]  /*22a0*/  SHFL.BFLY PT, R13, R52, 0x4, 0x1f ;  /* 0x0c801f00340d7f89 */ /* 0x000ee200000e0000 */
[----:B0-----:R-:W-:Y:S02]  /*22b0*/  FADD.FTZ R12, R45, R12 ;  /* 0x0000000c2d0c7221 */ /* 0x001fe40000010000 */
[----:B-1----:R-:W-:-:S02]  /*22c0*/  FADD.FTZ R15, R47, R14 ;  /* 0x0000000e2f0f7221 */ /* 0x002fc40000010000 */
[----:B--2---:R-:W-:-:S03]  /*22d0*/  FADD.FTZ R50, R49, R50 ;  /* 0x0000003231327221 */ /* 0x004fc60000010000 */
[----:B------:R-:W0:Y:S01]  /*22e0*/  SHFL.BFLY PT, R14, R15, 0x2, 0x1f ;  /* 0x0c401f000f0e7f89 */ /* 0x000e2200000e0000 */
[----:B---3--:R-:W-:-:S03]  /*22f0*/  FADD.FTZ R53, R52, R13 ;  /* 0x0000000d34357221 */ /* 0x008fc60000010000 */
[----:B------:R-:W1:Y:S04]  /*2300*/  SHFL.BFLY PT, R51, R50, 0x2, 0x1f ;  /* 0x0c401f0032337f89 */ /* 0x000e6800000e0000 */
[----:B------:R-:W2:Y:S04]  /*2310*/  SHFL.BFLY PT, R13, R12, 0x2, 0x1f ;  /* 0x0c401f000c0d7f89 */ /* 0x000ea800000e0000 */
[----:B------:R-:W3:Y:S01]  /*2320*/  SHFL.BFLY PT, R46, R53, 0x2, 0x1f ;  /* 0x0c401f00352e7f89 */ /* 0x000ee200000e0000 */
[----:B0-----:R-:W-:Y:S02]  /*2330*/  FADD.FTZ R44, R15, R14 ;  /* 0x0000000e0f2c7221 */ /* 0x001fe40000010000 */
[----:B-1----:R-:W-:-:S03]  /*2340*/  FADD.FTZ R51, R50, R51 ;  /* 0x0000003332337221 */ /* 0x002fc60000010000 */
[----:B------:R-:W0:Y:S01]  /*2350*/  SHFL.BFLY PT, R45, R44, 0x1, 0x1f ;  /* 0x0c201f002c2d7f89 */ /* 0x000e2200000e0000 */
[----:B--2---:R-:W-:-:S03]  /*2360*/  FADD.FTZ R13, R12, R13 ;  /* 0x0000000d0c0d7221 */ /* 0x004fc60000010000 */
[----:B------:R-:W1:Y:S01]  /*2370*/  SHFL.BFLY PT, R48, R51, 0x1, 0x1f ;  /* 0x0c201f0033307f89 */ /* 0x000e6200000e0000 */
[----:B---3--:R-:W-:-:S03]  /*2380*/  FADD.FTZ R47, R53, R46 ;  /* 0x0000002e352f7221 */ /* 0x008fc60000010000 */
[----:B------:R-:W2:Y:S04]  /*2390*/  SHFL.BFLY PT, R14, R13, 0x1, 0x1f ;  /* 0x0c201f000d0e7f89 */ /* 0x000ea800000e0000 */
[----:B------:R-:W3:Y:S01]  /*23a0*/  SHFL.BFLY PT, R52, R47, 0x1, 0x1f ;  /* 0x0c201f002f347f89 */ /* 0x000ee200000e0000 */
[----:B0-----:R-:W-:Y:S02]  /*23b0*/  FADD.FTZ R46, R44, R45 ;  /* 0x0000002d2c2e7221 */ /* 0x001fe40000010000 */
[----:B-1----:R-:W-:Y:S02]  /*23c0*/  FADD.FTZ R49, R51, R48 ;  /* 0x0000003033317221 */ /* 0x002fe40000010000 */
[----:B--2---:R-:W-:Y:S02]  /*23d0*/  FADD.FTZ R12, R13, R14 ;  /* 0x0000000e0d0c7221 */ /* 0x004fe40000010000 */
[----:B---3--:R-:W-:Y:S01]  /*23e0*/  FADD.FTZ R50, R47, R52 ;  /* 0x000000342f327221 */ /* 0x008fe20000010000 */
[----:B------:R-:W-:Y:S05]  /*23f0*/  BRA `(.L_x_307) ;  /* 0x0000028000007947 */ /* 0x000fea0003800000 */
.L_x_306:
[----:B0-----:R-:W0:Y:S04]  /*2400*/  SHFL.BFLY PT, R13, R46, 0x10, 0x1f ;  /* 0x0e001f002e0d7f89 */ /* 0x001e2800000e0000 */
[----:B------:R-:W1:Y:S04]  /*2410*/  SHFL.BFLY PT, R12, R45, 0x10, 0x1f ;  /* 0x0e001f002d0c7f89 */ /* 0x000e6800000e0000 */
[----:B------:R-:W3:Y:S04]  /*2420*/  SHFL.BFLY PT, R48, R47, 0x10, 0x1f ;  /* 0x0e001f002f307f89 */ /* 0x000ee800000e0000 */
[----:B------:R-:W4:Y:S01]  /*2430*/  SHFL.BFLY PT, R15, R44, 0x10, 0x1f ;  /* 0x0e001f002c0f7f89 */ /* 0x000f2200000e0000 */
[----:B0-----:R-:W-:-:S02]  /*2440*/  FADD.FTZ R13, R13, R46 ;  /* 0x0000002e0d0d7221 */ /* 0x001fc40000010000 */
        /* <DEDUP_REMOVED lines=32> */
[----:B-1----:R-:W-:Y:S02]  /*2650*/  FADD.FTZ R12, R14, R13 ;  /* 0x0000000d0e0c7221 */ /* 0x002fe40000010000 */
[----:B---3--:R-:W-:Y:S02]  /*2660*/  FADD.FTZ R46, R45, R46 ;  /* 0x0000002e2d2e7221 */ /* 0x008fe40000010000 */
[----:B----4-:R-:W-:-:S02]  /*2670*/  FADD.FTZ R50, R53, R50 ;  /* 0x0000003235327221 */ /* 0x010fc40000010000 */
.L_x_307:
[----:B------:R-:W-:Y:S01]  /*2680*/  BSSY B0, `(.L_x_308) ;  /* 0x000000f000007945 */ /* 0x000fe20003800000 */
[----:B------:R-:W-:Y:S05]  /*2690*/  @P4 BRA `(.L_x_309) ;  /* 0x000000d000004947 */ /* 0x000fea0003800000 */
[----:B------:R-:W-:Y:S02]  /*26a0*/  FADD.FTZ R44, R12, 9.9999999747524270788e-07 ;  /* 0x358637bd0c2c7421 */ /* 0x000fe40000010000 */
[----:B------:R-:W-:-:S02]  /*26b0*/  FADD.FTZ R46, R46, 9.9999999747524270788e-07 ;  /* 0x358637bd2e2e7421 */ /* 0x000fc40000010000 */
[----:B------:R-:W-:Y:S01]  /*26c0*/  FADD.FTZ R49, R49, 9.9999999747524270788e-07 ;  /* 0x358637bd31317421 */ /* 0x000fe20000010000 */
[----:B------:R-:W0:Y:S01]  /*26d0*/  MUFU.RCP R12, R44 ;  /* 0x0000002c000c7308 */ /* 0x000e220000001000 */
[----:B------:R-:W-:-:S07]  /*26e0*/  FADD.FTZ R50, R50, 9.9999999747524270788e-07 ;  /* 0x358637bd32327421 */ /* 0x000fce0000010000 */
[----:B------:R-:W1:Y:S08]  /*26f0*/  MUFU.RCP R13, R46 ;  /* 0x0000002e000d7308 */ /* 0x000e700000001000 */
[----:B------:R-:W3:Y:S01]  /*2700*/  MUFU.RCP R14, R49 ;  /* 0x00000031000e7308 */ /* 0x000ee20000001000 */
[----:B0-----:R-:W-:-:S07]  /*2710*/  FADD.FTZ R12, R12, -RZ ;  /* 0x800000ff0c0c7221 */ /* 0x001fce0000010000 */
[----:B------:R-:W0:Y:S01]  /*2720*/  MUFU.RCP R15, R50 ;  /* 0x00000032000f7308 */ /* 0x000e220000001000 */
[----:B-1----:R-:W-:Y:S02]  /*2730*/  FADD.FTZ R13, R13, -RZ ;  /* 0x800000ff0d0d7221 */ /* 0x002fe40000010000 */
[----:B---3--:R-:W-:Y:S02]  /*2740*/  FADD.FTZ R14, R14, -RZ ;  /* 0x800000ff0e0e7221 */ /* 0x008fe40000010000 */
[----:B0-----:R-:W-:-:S05]  /*2750*/  FADD.FTZ R15, R15, -RZ ;  /* 0x800000ff0f0f7221 */ /* 0x001fca0000010000 */
[----:B------:R0:W-:Y:S02]  /*2760*/  STS.128 [RZ], R12 ;  /* 0x0000000cff007388 */ /* 0x0001e40000000c00 */
.L_x_309:
[----:B------:R-:W-:Y:S05]  /*2770*/  BSYNC B0 ;  /* 0x0000000000007941 */ /* 0x000fea0003800000 */
.L_x_308:
[----:B------:R-:W-:Y:S06]  /*2780*/  BAR.SYNC.DEFER_BLOCKING 0x0 ;  /* 0x0000000000007b1d */ /* 0x000fec0000010000 */
[----:B------:R-:W-:Y:S01]  /*2790*/  BSSY B0, `(.L_x_310) ;  /* 0x0000029000007945 */ /* 0x000fe20003800000 */
[----:B------:R-:W-:Y:S05]  /*27a0*/  @P2 BRA `(.L_x_311) ;  /* 0x0000027000002947 */ /* 0x000fea0003800000 */
[----:B------:R-:W-:-:S13]  /*27b0*/  ISETP.GE.AND P2, PT, R9, 0x1, PT ;  /* 0x000000010900780c */ /* 0x000fda0003f46270 */
[----:B------:R-:W-:Y:S05]  /*27c0*/  @!P2 BRA `(.L_x_312) ;  /* 0x000000d00000a947 */ /* 0x000fea0003800000 */
[----:B------:R-:W-:Y:S01]  /*27d0*/  ISETP.NE.AND P3, PT, R9, 0x1, PT ;  /* 0x000000010900780c */ /* 0x000fe20003f65270 */
[----:B0-----:R-:W-:-:S04]  /*27e0*/  IMAD R13, R40, c[0x0][0x188], R42 ;  /* 0x00006200280d7a24 */ /* 0x001fc800078e022a */
[----:B------:R-:W-:-:S08]  /*27f0*/  IMAD R10, R13, UR5, R4 ;  /* 0x000000050d0a7c24 */ /* 0x000fd0000f8e0204 */
[----:B------:R-:W-:Y:S05]  /*2800*/  @!P3 BRA `(.L_x_312) ;  /* 0x000000900000b947 */ /* 0x000fea0003800000 */
[----:B------:R-:W-:Y:S02]  /*2810*/  ISETP.NE.AND P3, PT, R9, 0x2, PT ;  /* 0x000000020900780c */ /* 0x000fe40003f65270 */
[----:B------:R-:W-:-:S05]  /*2820*/  IADD3 R13, R13, c[0x0][0xc], RZ ;  /* 0x000003000d0d7a10 */ /* 0x000fca0007ffe0ff */
[----:B------:R-:W-:-:S06]  /*2830*/  IMAD R16, R13, UR5, R4 ;  /* 0x000000050d107c24 */ /* 0x000fcc000f8e0204 */
[----:B------:R-:W-:Y:S05]  /*2840*/  @!P3 BRA `(.L_x_312) ;  /* 0x000000500000b947 */ /* 0x000fea0003800000 */
[----:B------:R-:W-:Y:S02]  /*2850*/  ISETP.GE.U32.AND P3, PT, R9, 0x4, PT ;  /* 0x000000040900780c */ /* 0x000fe40003f66070 */
[----:B------:R-:W-:-:S05]  /*2860*/  IADD3 R15, R13, c[0x0][0xc], RZ ;  /* 0x000003000d0f7a10 */ /* 0x000fca0007ffe0ff */
[----:B------:R-:W-:-:S06]  /*2870*/  IMAD R18, R15, UR5, R4 ;  /* 0x000000050f127c24 */ /* 0x000fcc000f8e0204 */
[----:B------:R-:W-:-:S05]  /*2880*/  @P3 IADD3 R13, R15, c[0x0][0xc], RZ ;  /* 0x000003000f0d3a10 */ /* 0x000fca0007ffe0ff */
[----:B------:R-:W-:Y:S02]  /*2890*/  @P3 IMAD R19, R13, UR5, R4 ;  /* 0x000000050d133c24 */ /* 0x000fe4000f8e0204 */
.L_x_312:
[----:B------:R-:W-:Y:S05]  /*28a0*/  @!P2 BRA `(.L_x_311) ;  /* 0x000001700000a947 */ /* 0x000fea0003800000 */
[----:B0-----:R-:W0:Y:S01]  /*28b0*/  LDS.128 R12, [RZ] ;  /* 0x00000000ff0c7984 */ /* 0x001e220000000c00 */
[----:B------:R-:W-:Y:S01]  /*28c0*/  IMAD.MOV.U32 R47, RZ, RZ, 0x4 ;  /* 0x00000004ff2f7424 */ /* 0x000fe200078e00ff */
[----:B------:R-:W-:-:S03]  /*28d0*/  ISETP.NE.AND P2, PT, R9, 0x1, PT ;  /* 0x000000010900780c */ /* 0x000fc60003f45270 */
[----:B------:R-:W-:Y:S01]  /*28e0*/  IMAD.WIDE R44, R10, R47, c[0x0][0x160] ;  /* 0x000058000a2c7625 */ /* 0x000fe200078e022f */
[----:B0-----:R-:W-:-:S05]  /*28f0*/  F2FP.PACK_AB R12, RZ, R12 ;  /* 0x0000000cff0c723e */ /* 0x001fca00000000ff */
[----:B------:R-:W-:-:S05]  /*2900*/  HMUL2 R49, R34, R12.H0_H0 ;  /* 0x2000000c22317232 */ /* 0x000fca0000000000 */
[----:B------:R0:W-:Y:S01]  /*2910*/  STG.E [R44.64], R49 ;  /* 0x000000312c007986 */ /* 0x0001e2000c101908 */
[----:B------:R-:W-:Y:S05]  /*2920*/  @!P2 BRA `(.L_x_311) ;  /* 0x000000f00000a947 */ /* 0x000fea0003800000 */
[----:B0-----:R-:W-:Y:S01]  /*2930*/  F2FP.PACK_AB R44, RZ, R13 ;  /* 0x0000000dff2c723e */ /* 0x001fe200000000ff */
[----:B------:R-:W-:Y:S01]  /*2940*/  IMAD.WIDE R12, R16, R47, c[0x0][0x160] ;  /* 0x00005800100c7625 */ /* 0x000fe200078e022f */
[----:B------:R-:W-:-:S03]  /*2950*/  ISETP.NE.AND P2, PT, R9, 0x2, PT ;  /* 0x000000020900780c */ /* 0x000fc60003f45270 */
[----:B------:R-:W-:-:S05]  /*2960*/  HMUL2 R45, R35, R44.H0_H0 ;  /* 0x2000002c232d7232 */ /* 0x000fca0000000000 */
[----:B------:R0:W-:Y:S05]  /*2970*/  STG.E [R12.64], R45 ;  /* 0x0000002d0c007986 */ /* 0x0001ea000c101908 */
[----:B------:R-:W-:Y:S05]  /*2980*/  @!P2 BRA `(.L_x_311) ;  /* 0x000000900000a947 */ /* 0x000fea0003800000 */
[----:B------:R-:W-:Y:S02]  /*2990*/  ISETP.GE.U32.AND P2, PT, R9, 0x4, PT ;  /* 0x000000040900780c */ /* 0x000fe40003f46070 */
[----:B------:R-:W-:-:S05]  /*29a0*/  F2FP.PACK_AB R9, RZ, R14 ;  /* 0x0000000eff09723e */ /* 0x000fca00000000ff */
[----:B------:R-:W-:-:S06]  /*29b0*/  HMUL2 R9, R36, R9.H0_H0 ;  /* 0x2000000924097232 */ /* 0x000fcc0000000000 */
[----:B0-----:R-:W-:Y:S01]  /*29c0*/  @P2 F2FP.PACK_AB R12, RZ, R15 ;  /* 0x0000000fff0c223e */ /* 0x001fe200000000ff */
[----:B------:R-:W-:-:S04]  /*29d0*/  IMAD.WIDE R14, R18, R47, c[0x0][0x160] ;  /* 0x00005800120e7625 */ /* 0x000fc800078e022f */
[----:B------:R-:W-:Y:S01]  /*29e0*/  @P2 HMUL2 R45, R37, R12.H0_H0 ;  /* 0x2000000c252d2232 */ /* 0x000fe20000000000 */
[----:B------:R-:W-:Y:S01]  /*29f0*/  @P2 IMAD.WIDE R12, R19, R47, c[0x0][0x160] ;  /* 0x00005800130c2625 */ /* 0x000fe200078e022f */
[----:B------:R0:W-:Y:S04]  /*2a00*/  STG.E [R14.64], R9 ;  /* 0x000000090e007986 */ /* 0x0001e8000c101908 */
[----:B------:R0:W-:Y:S02]  /*2a10*/  @P2 STG.E [R12.64], R45 ;  /* 0x0000002d0c002986 */ /* 0x0001e4000c101908 */
.L_x_311:
[----:B------:R-:W-:Y:S05]  /*2a20*/  BSYNC B0 ;  /* 0x0000000000007941 */ /* 0x000fea0003800000 */
.L_x_310:
[----:B0-----:R-:W-:-:S04]  /*2a30*/  IMAD.MOV.U32 R9, RZ, RZ, 0x4 ;  /* 0x00000004ff097424 */ /* 0x001fc800078e00ff */
[----:B------:R-:W-:-:S05]  /*2a40*/  IMAD R42, R9, c[0x0][0xc], R42 ;  /* 0x00000300092a7a24 */ /* 0x000fca00078e022a */
[----:B------:R-:W-:-:S13]  /*2a50*/  ISETP.GE.AND P2, PT, R42, c[0x0][0x188], PT ;  /* 0x000062002a007a0c */ /* 0x000fda0003f46270 */
[----:B------:R-:W-:Y:S01]  /*2a60*/  @P2 CALL.REL.NOINC `(.L_x_313) ;  /* 0x0000001000002944 */ /* 0x000fe20003c00000 */
[----:B------:R-:W-:Y:S05]  /*2a70*/  BRA `(.L_x_314) ;  /* 0xffffd7e000007947 */ /* 0x000fea000383ffff */
.L_x_313:
[----:B------:R-:W-:Y:S05]  /*2a80*/  EXIT ;  /* 0x000000000000794d */ /* 0x000fea0003800000 */
.L_x_315:
        /* <DEDUP_REMOVED lines=15> */
.L_x_561:


//--------------------- .text._ZN17fastertransformer14softmax_kernelIffLi2EEEvPT_PKT0_PKS1_S7_iiiif --------------------------
	.section	.text._ZN17fastertransformer14softmax_kernelIffLi2EEEvPT_PKT0_PKS1_S7_iiiif,"ax",@progbits
	.sectioninfo	@"SHI_REGISTERS=28"
	.align	128
        .global         _ZN17fastertransformer14softmax_kernelIffLi2EEEvPT_PKT0_PKS1_S7_iiiif
        .type           _ZN17fastertransformer14softmax_kernelIffLi2EEEvPT_PKT0_PKS1_S7_iiiif,@function
        .size           _ZN17fastertransformer14softmax_kernelIffLi2EEEvPT_PKT0_PKS1_S7_iiiif,(.L_x_562 - _ZN17fastertransformer14softmax_kernelIffLi2EEEvPT_PKT0_PKS1_S7_iiiif)
        .other          _ZN17fastertransformer14softmax_kernelIffLi2EEEvPT_PKT0_PKS1_S7_iiiif,@"STO_CUDA_ENTRY STV_DEFAULT"
_ZN17fastertransformer14softmax_kernelIffLi2EEEvPT_PKT0_PKS1_S7_iiiif:
.text._ZN17fastertransformer14softmax_kernelIffLi2EEEvPT_PKT0_PKS1_S7_iiiif:
[----:B------:R-:W-:Y:S02]  /*0000*/  IMAD.MOV.U32 R1, RZ, RZ, c[0x0][0x28] ;  /* 0x00000a00ff017624 */ /* 0x000fe400078e00ff */
[----:B------:R-:W0:Y:S01]  /*0010*/  S2UR UR6, SR_CTAID.Z ;  /* 0x00000000000679c3 */ /* 0x000e220000002700 */
[----:B------:R-:W-:Y:S01]  /*0020*/  ULDC.64 UR4, c[0x0][0x178] ;  /* 0x00005e0000047ab9 */ /* 0x000fe20000000a00 */
[----:B------:R-:W-:Y:S01]  /*0030*/  IMAD.MOV.U32 R17, RZ, RZ, RZ ;  /* 0x000000ffff117224 */ /* 0x000fe200078e00ff */
[----:B------:R-:W-:Y:S01]  /*0040*/  UISETP.NE.U32.AND UP0, UPT, URZ, UR4, UPT ;  /* 0x000000043f00728c */ /* 0x000fe2000bf05070 */
[----:B------:R-:W-:Y:S01]  /*0050*/  IADD3 R1, R1, -0x8, RZ ;  /* 0xfffffff801017810 */ /* 0x000fe20007ffe0ff */
[----:B------:R-:W-:Y:S02]  /*0060*/  ULDC.64 UR14, c[0x0][0x118] ;  /* 0x00004600000e7ab9 */ /* 0x000fe40000000a00 */
[----:B------:R-:W-:-:S06]  /*0070*/  UISETP.NE.AND.EX UP0, UPT, URZ, UR5, UPT, UP0 ;  /* 0x000000053f00728c */ /* 0x000fcc000bf05300 */
[----:B------:R-:W-:-:S05]  /*0080*/  PLOP3.LUT P2, PT, PT, PT, UP0, 0x80, 0x0 ;  /* 0x000000000000781c */ /* 0x000fca0003f4f008 */
[----:B0-----:R-:W-:-:S04]  /*0090*/  @UP0 ULEA UR4, UP1, UR6, UR4, 0x2 ;  /* 0x0000000406040291 */ /* 0x001fc8000f82103f */
[----:B------:R-:W-:Y:S02]  /*00a0*/  @UP0 ULEA.HI.X UR5, UR6, UR5, URZ, 0x2, UP1 ;  /* 0x0000000506050291 */ /* 0x000fe400088f143f */
[----:B------:R-:W-:-:S04]  /*00b0*/  IMAD.U32 R2, RZ, RZ, UR4 ;  /* 0x00000004ff027e24 */ /* 0x000fc8000f8e00ff */
[----:B------:R-:W-:-:S05]  /*00c0*/  MOV R3, UR5 ;  /* 0x0000000500037c02 */ /* 0x000fca0008000f00 */
        /* <DEDUP_REMOVED lines=31> */
[----:B------:R-:W-:Y:S02]  /*02c0*/  UIADD3 UR10, UR17, UR10, URZ ;  /* 0x0000000a110a7290 */ /* 0x000fe4000fffe03f */
[----:B------:R-:W-:Y:S02]  /*02d0*/  UIADD3 UR11, UR19, UR5, URZ ;  /* 0x00000005130b7290 */ /* 0x000fe4000fffe03f */
[----:B------:R-:W-:Y:S02]  /*02e0*/  UMOV UR12, UR7 ;  /* 0x00000007000c7c82 */ /* 0x000fe40008000000 */
[----:B012---:R-:W-:-:S02]  /*02f0*/  UMOV UR4, URZ ;  /* 0x0000003f00047c82 */ /* 0x007fc40008000000 */
.L_x_329:
[----:B------:R-:W-:Y:S01]  /*0300*/  ISETP.GE.U32.AND P0, PT, R16, c[0x0][0x18c], PT ;  /* 0x0000630010007a0c */ /* 0x000fe20003f06070 */
[----:B------:R-:W-:Y:S01]  /*0310*/  IMAD.MOV.U32 R0, RZ, RZ, c[0x0][0x0] ;  /* 0x00000000ff007624 */ /* 0x000fe200078e00ff */
[----:B------:R-:W-:Y:S01]  /*0320*/  BSSY B0, `(.L_x_316) ;  /* 0x0000039000007945 */ /* 0x000fe20003800000 */
[----:B------:R-:W-:Y:S01]  /*0330*/  IMAD.MOV.U32 R19, RZ, RZ, -0x1f528714 ;  /* 0xe0ad78ecff137424 */ /* 0x000fe200078e00ff */
[----:B------:R-:W-:-:S02]  /*0340*/  ISETP.GE.AND.EX P0, PT, RZ, UR6, PT, P0 ;  /* 0x00000006ff007c0c */ /* 0x000fc4000bf06300 */
[----:B------:R-:W-:-:S11]  /*0350*/  ISETP.GE.U32.AND P3, PT, R0, 0x21, PT ;  /* 0x000000210000780c */ /* 0x000fd60003f66070 */
[----:B------:R-:W-:Y:S05]  /*0360*/  @P0 BRA `(.L_x_317) ;  /* 0x0000034000000947 */ /* 0x000fea0003800000 */
[----:B------:R-:W-:Y:S01]  /*0370*/  UIADD3 UR8, UP0, UR12, UR18, URZ ;  /* 0x000000120c087290 */ /* 0x000fe2000ff1e03f */
[----:B------:R-:W-:Y:S01]  /*0380*/  HFMA2.MMA R19, -RZ, RZ, -598.5, 40320 ;  /* 0xe0ad78ecff137435 */ /* 0x000fe200000001ff */
[----:B------:R-:W-:Y:S01]  /*0390*/  UIADD3 UR5, UP1, UR12, UR16, URZ ;  /* 0x000000100c057290 */ /* 0x000fe2000ff3e03f */
[----:B------:R-:W-:Y:S01]  /*03a0*/  IMAD.MOV.U32 R0, RZ, RZ, RZ ;  /* 0x000000ffff007224 */ /* 0x000fe200078e00ff */
[----:B------:R-:W-:Y:S01]  /*03b0*/  UIADD3.X UR9, UR4, UR11, URZ, UP0, !UPT ;  /* 0x0000000b04097290 */ /* 0x000fe200087fe43f */
[----:B------:R-:W-:Y:S01]  /*03c0*/  MOV R20, RZ ;  /* 0x000000ff00147202 */ /* 0x000fe20000000f00 */
        /* <DEDUP_REMOVED lines=14> */
.L_x_318:
        /* <DEDUP_REMOVED lines=11> */
[C---:B------:R-:W-:Y:S01]  /*0560*/  IMAD.U32 R25, R0.reuse, 0x4, R1 ;  /* 0x0000000400197824 */ /* 0x040fe200078e0001 */
[----:B0-----:R-:W-:Y:S02]  /*0570*/  MOV R7, RZ ;  /* 0x000000ff00077202 */ /* 0x001fe40000000f00 */
[----:B------:R-:W-:Y:S02]  /*0580*/  IADD3.X R11, R11, ~UR4, RZ, P1, !PT ;  /* 0x800000040b0b7c10 */ /* 0x000fe40008ffe4ff */
[----:B------:R-:W-:Y:S02]  /*0590*/  IADD3 R0, P1, R0, 0x1, RZ ;  /* 0x0000000100007810 */ /* 0x000fe40007f3e0ff */
[----:B------:R0:W1:Y:S03]  /*05a0*/  I2F.S64 R10, R10 ;  /* 0x0000000a000a7312 */ /* 0x0000660000301400 */
[----:B------:R-:W-:-:S04]  /*05b0*/  IMAD.X R20, RZ, RZ, R20, P1 ;  /* 0x000000ffff147224 */ /* 0x000fc800008e0614 */
[----:B0-----:R-:W-:Y:S02]  /*05c0*/  IMAD R11, R20, c[0x0][0x0], RZ ;  /* 0x00000000140b7a24 */ /* 0x001fe400078e02ff */
[----:B-1---5:R-:W-:-:S05]  /*05d0*/  FFMA.FTZ R23, R10, R17, RZ ;  /* 0x000000110a177223 */ /* 0x022fca00000100ff */
[----:B------:R-:W-:Y:S01]  /*05e0*/  FSEL R23, R23, RZ, P2 ;  /* 0x000000ff17177208 */ /* 0x000fe20001000000 */
[----:B--2---:R-:W-:Y:S02]  /*05f0*/  FADD.FTZ R24, -R6, 1 ;  /* 0x3f80000006187421 */ /* 0x004fe40000010100 */
[----:B------:R-:W-:Y:S02]  /*0600*/  IMAD.MOV.U32 R6, RZ, RZ, R16 ;  /* 0x000000ffff067224 */ /* 0x000fe400078e0010 */
[----:B------:R-:W-:Y:S02]  /*0610*/  FFMA.FTZ R23, R24, -10000, R23 ;  /* 0xc61c400018177823 */ /* 0x000fe40000010017 */
[----:B------:R-:W-:-:S04]  /*0620*/  IMAD.WIDE.U32 R6, R0, c[0x0][0x0], R6 ;  /* 0x0000000000067a25 */ /* 0x000fc800078e0006 */
[----:B---3--:R-:W-:Y:S01]  /*0630*/  FFMA.FTZ R24, R8, c[0x0][0x190], R23 ;  /* 0x0000640008187a23 */ /* 0x008fe20000010017 */
[----:B------:R-:W-:Y:S01]  /*0640*/  ISETP.GE.U32.AND P1, PT, R6, c[0x0][0x18c], PT ;  /* 0x0000630006007a0c */ /* 0x000fe20003f26070 */
[----:B------:R-:W-:Y:S02]  /*0650*/  IMAD.IADD R11, R7, 0x1, R11 ;  /* 0x00000001070b7824 */ /* 0x000fe400078e020b */
[----:B------:R-:W-:Y:S01]  /*0660*/  IMAD.MOV.U32 R23, RZ, RZ, R6 ;  /* 0x000000ffff177224 */ /* 0x000fe200078e0006 */
[----:B------:R0:W-:Y:S01]  /*0670*/  STL [R25], R24 ;  /* 0x0000001819007387 */ /* 0x0001e20000100800 */
[----:B------:R-:W-:Y:S02]  /*0680*/  FMNMX.FTZ R19, R24, R19, !PT ;  /* 0x0000001318137209 */ /* 0x000fe40007810000 */
[----:B------:R-:W-:-:S13]  /*0690*/  ISETP.GE.AND.EX P1, PT, R11, UR6, PT, P1 ;  /* 0x000000060b007c0c */ /* 0x000fda000bf26310 */
[----:B0-----:R-:W-:Y:S05]  /*06a0*/  @!P1 BRA `(.L_x_318) ;  /* 0xfffffe0000009947 */ /* 0x001fea000383ffff */
.L_x_317:
[----:B------:R-:W-:Y:S05]  /*06b0*/  BSYNC B0 ;  /* 0x0000000000007941 */ /* 0x000fea0003800000 */
.L_x_316:
        /* <DEDUP_REMOVED lines=29> */
.L_x_319:
        /* <DEDUP_REMOVED lines=10> */
.L_x_320:
[----:B------:R-:W-:Y:S01]  /*0930*/  ISETP.NE.AND P4, PT, R16, RZ, PT ;  /* 0x000000ff1000720c */ /* 0x000fe20003f85270 */
[----:B------:R-:W-:Y:S01]  /*0940*/  BSSY B0, `(.L_x_321) ;  /* 0x000001a000007945 */ /* 0x000fe20003800000 */
[----:B------:R-:W-:-:S11]  /*0950*/  IMAD.MOV.U32 R5, RZ, RZ, RZ ;  /* 0x000000ffff057224 */ /* 0x000fd600078e00ff */
[----:B------:R0:W-:Y:S04]  /*0960*/  @!P4 STS [0x4], R4 ;  /* 0x00000404ff00c388 */ /* 0x0001e80000000800 */
[----:B------:R-:W-:Y:S06]  /*0970*/  BAR.SYNC.DEFER_BLOCKING 0x0 ;  /* 0x0000000000007b1d */ /* 0x000fec0000010000 */
[----:B------:R-:W-:Y:S05]  /*0980*/  @P0 BRA `(.L_x_322) ;  /* 0x0000015000000947 */ /* 0x000fea0003800000 */
[----:B0-----:R-:W0:Y:S01]  /*0990*/  LDS R4, [0x4] ;  /* 0x00000400ff047984 */ /* 0x001e220000000800 */
[----:B------:R-:W-:Y:S01]  /*09a0*/  IMAD.MOV.U32 R5, RZ, RZ, RZ ;  /* 0x000000ffff057224 */ /* 0x000fe200078e00ff */
[----:B------:R-:W-:Y:S01]  /*09b0*/  MOV R0, RZ ;  /* 0x000000ff00007202 */ /* 0x000fe20000000f00 */
[----:B------:R-:W-:-:S04]  /*09c0*/  IMAD.MOV.U32 R8, RZ, RZ, RZ ;  /* 0x000000ffff087224 */ /* 0x000fc800078e00ff */
.L_x_323:
[----:B0-----:R-:W-:-:S05]  /*09d0*/  IMAD.U32 R7, R0, 0x4, R1 ;  /* 0x0000000400077824 */ /* 0x001fca00078e0001 */
[----:B------:R-:W2:Y:S01]  /*09e0*/  LDL R3, [R7] ;  /* 0x0000000007037983 */ /* 0x000ea20000100800 */
[----:B------:R-:W-:Y:S01]  /*09f0*/  IADD3 R0, P1, R0, 0x1, RZ ;  /* 0x0000000100007810 */ /* 0x000fe20007f3e0ff */
[----:B------:R-:W-:-:S03]  /*0a00*/  IMAD.MOV.U32 R2, RZ, RZ, R16 ;  /* 0x000000ffff027224 */ /* 0x000fc600078e0010 */
[----:B------:R-:W-:-:S05]  /*0a10*/  IADD3.X R8, RZ, R8, RZ, P1, !PT ;  /* 0x00000008ff087210 */ /* 0x000fca0000ffe4ff */
[----:B------:R-:W-:Y:S02]  /*0a20*/  IMAD R9, R8, c[0x0][0x0], RZ ;  /* 0x0000000008097a24 */ /* 0x000fe400078e02ff */
[----:B0-2---:R-:W-:-:S04]  /*0a30*/  FADD.FTZ R3, -R4, R3 ;  /* 0x0000000304037221 */ /* 0x005fc80000010100 */
[----:B------:R-:W-:Y:S02]  /*0a40*/  FMUL.FTZ R6, R3, 1.4426950216293334961 ;  /* 0x3fb8aa3b03067820 */ /* 0x000fe40000410000 */
[----:B------:R-:W-:-:S04]  /*0a50*/  IMAD.MOV.U32 R3, RZ, RZ, RZ ;  /* 0x000000ffff037224 */ /* 0x000fc800078e00ff */
[----:B------:R-:W0:Y:S01]  /*0a60*/  MUFU.EX2 R6, R6 ;  /* 0x0000000600067308 */ /* 0x000e220000000800 */
[----:B------:R-:W-:-:S05]  /*0a70*/  IMAD.WIDE.U32 R2, R0, c[0x0][0x0], R2 ;  /* 0x0000000000027a25 */ /* 0x000fca00078e0002 */
[----:B------:R-:W-:Y:S02]  /*0a80*/  ISETP.GE.U32.AND P1, PT, R2, c[0x0][0x18c], PT ;  /* 0x0000630002007a0c */ /* 0x000fe40003f26070 */
[----:B------:R-:W-:-:S04]  /*0a90*/  IADD3 R2, R3, R9, RZ ;  /* 0x0000000903027210 */ /* 0x000fc80007ffe0ff */
[----:B------:R-:W-:Y:S01]  /*0aa0*/  ISETP.GE.AND.EX P1, PT, R2, UR6, PT, P1 ;  /* 0x0000000602007c0c */ /* 0x000fe2000bf26310 */
[----:B0-----:R0:W-:Y:S01]  /*0ab0*/  STL [R7], R6 ;  /* 0x0000000607007387 */ /* 0x0011e20000100800 */
[----:B------:R-:W-:-:S11]  /*0ac0*/  FADD.FTZ R5, R6, R5 ;  /* 0x0000000506057221 */ /* 0x000fd60000010000 */
[----:B------:R-:W-:Y:S05]  /*0ad0*/  @!P1 BRA `(.L_x_323) ;  /* 0xfffffef000009947 */ /* 0x000fea000383ffff */
.L_x_322:
[----:B0-----:R-:W-:Y:S05]  /*0ae0*/  BSYNC B0 ;  /* 0x0000000000007941 */ /* 0x001fea0003800000 */
.L_x_321:
        /* <DEDUP_REMOVED lines=29> */
.L_x_324:
        /* <DEDUP_REMOVED lines=10> */
.L_x_325:
        /* <DEDUP_REMOVED lines=9> */
[----:B------:R-:W-:Y:S01]  /*0df0*/  MOV R2, R16 ;  /* 0x0000001000027202 */ /* 0x000fe20000000f00 */
[----:B------:R-:W-:Y:S01]  /*0e00*/  ULDC UR8, c[0x0][0x18c] ;  /* 0x0000630000087ab9 */ /* 0x000fe20000000800 */
[----:B------:R-:W-:Y:S01]  /*0e10*/  IMAD.MOV.U32 R3, RZ, RZ, RZ ;  /* 0x000000ffff037224 */ /* 0x000fe200078e00ff */
[----:B------:R-:W-:Y:S01]  /*0e20*/  UIADD3.X UR7, UR4, UR11, URZ, UP0, !UPT ;  /* 0x0000000b04077290 */ /* 0x000fe200087fe43f */
[----:B------:R-:W-:Y:S01]  /*0e30*/  HFMA2.MMA R18, -RZ, RZ, 0, 0 ;  /* 0x00000000ff127435 */ /* 0x000fe200000001ff */
[----:B------:R-:W-:-:S02]  /*0e40*/  IMAD.U32 R5, RZ, RZ, UR5 ;  /* 0x00000005ff057e24 */ /* 0x000fc4000f8e00ff */
[----:B------:R-:W-:Y:S01]  /*0e50*/  UIMAD UR7, UR7, UR8, URZ ;  /* 0x00000008070772a4 */ /* 0x000fe2000f8e023f */
[----:B------:R-:W-:Y:S02]  /*0e60*/  IMAD.MOV.U32 R4, RZ, RZ, RZ ;  /* 0x000000ffff047224 */ /* 0x000fe400078e00ff */
[----:B------:R-:W-:Y:S01]  /*0e70*/  IMAD.WIDE.U32 R2, R5, c[0x0][0x18c], R2 ;  /* 0x0000630005027a25 */ /* 0x000fe200078e0002 */
[----:B------:R-:W-:-:S03]  /*0e80*/  UIMAD UR7, UR6, UR5, UR7 ;  /* 0x00000005060772a4 */ /* 0x000fc6000f8e0207 */
[----:B------:R-:W-:Y:S02]  /*0e90*/  IMAD.MOV.U32 R0, RZ, RZ, RZ ;  /* 0x000000ffff007224 */ /* 0x000fe400078e00ff */
[----:B------:R-:W-:Y:S01]  /*0ea0*/  IMAD.MOV.U32 R11, RZ, RZ, RZ ;  /* 0x000000ffff0b7224 */ /* 0x000fe200078e00ff */
[----:B------:R-:W-:Y:S02]  /*0eb0*/  IADD3 R21, R3, UR7, RZ ;  /* 0x0000000703157c10 */ /* 0x000fe4000fffe0ff */
.L_x_328:
[----:B------:R-:W-:-:S05]  /*0ec0*/  LEA R10, R0, R1, 0x2 ;  /* 0x00000001000a7211 */ /* 0x000fca00078e10ff */
[----:B------:R-:W2:Y:S01]  /*0ed0*/  LDL R5, [R10] ;  /* 0x000000000a057983 */ /* 0x000ea20000100800 */
[----:B------:R-:W-:Y:S02]  /*0ee0*/  IADD3 R4, P0, R4, R2, RZ ;  /* 0x0000000204047210 */ /* 0x000fe40007f1e0ff */
[----:B------:R-:W-:-:S03]  /*0ef0*/  IADD3 R0, P1, R0, 0x1, RZ ;  /* 0x0000000100007810 */ /* 0x000fc60007f3e0ff */
[----:B------:R-:W-:Y:S01]  /*0f00*/  IMAD.X R7, R18, 0x1, R21, P0 ;  /* 0x0000000112077824 */ /* 0x000fe200000e0615 */
[----:B------:R-:W-:Y:S01]  /*0f10*/  LEA R6, P0, R4, c[0x0][0x160], 0x2 ;  /* 0x0000580004067a11 */ /* 0x000fe200078010ff */
[----:B------:R-:W-:-:S03]  /*0f20*/  IMAD.X R11, RZ, RZ, R11, P1 ;  /* 0x000000ffff0b7224 */ /* 0x000fc600008e060b */
[----:B------:R-:W-:Y:S01]  /*0f30*/  LEA.HI.X R7, R4, c[0x0][0x164], R7, 0x2, P0 ;  /* 0x0000590004077a11 */ /* 0x000fe200000f1407 */
[----:B------:R-:W-:Y:S02]  /*0f40*/  IMAD R19, R11, c[0x0][0x0], RZ ;  /* 0x000000000b137a24 */ /* 0x000fe400078e02ff */
[----:B0-2---:R-:W-:Y:S02]  /*0f50*/  FMUL.FTZ R9, R8, R5 ;  /* 0x0000000508097220 */ /* 0x005fe40000410000 */
[----:B------:R-:W-:-:S03]  /*0f60*/  IMAD.WIDE.U32 R4, R0, c[0x0][0x0], RZ ;  /* 0x0000000000047a25 */ /* 0x000fc600078e00ff */
[----:B------:R0:W-:Y:S02]  /*0f70*/  STG.E [R6.64], R9 ;  /* 0x0000000906007986 */ /* 0x0001e4000c10190e */
[----:B------:R-:W-:Y:S02]  /*0f80*/  IADD3 R10, P1, R16, R4, RZ ;  /* 0x00000004100a7210 */ /* 0x000fe40007f3e0ff */
[----:B------:R-:W-:Y:S02]  /*0f90*/  IADD3 R18, R5, R19, RZ ;  /* 0x0000001305127210 */ /* 0x000fe40007ffe0ff */
[----:B------:R-:W-:-:S03]  /*0fa0*/  ISETP.GE.U32.AND P0, PT, R10, c[0x0][0x18c], PT ;  /* 0x000063000a007a0c */ /* 0x000fc60003f06070 */
[----:B------:R-:W-:-:S05]  /*0fb0*/  IMAD.X R5, RZ, RZ, R18, P1 ;  /* 0x000000ffff057224 */ /* 0x000fca00008e0612 */
[----:B------:R-:W-:-:S13]  /*0fc0*/  ISETP.GE.AND.EX P0, PT, R5, UR6, PT, P0 ;  /* 0x0000000605007c0c */ /* 0x000fda000bf06300 */
[----:B0-----:R-:W-:Y:S05]  /*0fd0*/  @!P0 BRA `(.L_x_328) ;  /* 0xfffffee000008947 */ /* 0x001fea000383ffff */
.L_x_327:
[----:B0-----:R-:W-:Y:S05]  /*0fe0*/  BSYNC B0 ;  /* 0x0000000000007941 */ /* 0x001fea0003800000 */
.L_x_326:
        /* <DEDUP_REMOVED lines=9> */
.L_x_330:
        /* <DEDUP_REMOVED lines=16> */
.L_x_562:


//--------------------- .text._ZN17fastertransformer17softmax_kernel_h2I6__halfLi2EEEvPT_PKS2_S5_S5_iiiiS2_ --------------------------
	.section	.text._ZN17fastertransformer17softmax_kernel_h2I6__halfLi2EEEvPT_PKS2_S5_S5_iiiiS2_,"ax",@progbits
	.sectioninfo	@"SHI_REGISTERS=30"
	.align	128
        .global         _ZN17fastertransformer17softmax_kernel_h2I6__halfLi2EEEvPT_PKS2_S5_S5_iiiiS2_
        .type           _ZN17fastertransformer17softmax_kernel_h2I6__halfLi2EEEvPT_PKS2_S5_S5_iiiiS2_,@function
        .size           _ZN17fastertransformer17softmax_kernel_h2I6__halfLi2EEEvPT_PKS2_S5_S5_iiiiS2_,(.L_x_563 - _ZN17fastertransformer17softmax_kernel_h2I6__halfLi2EEEvPT_PKS2_S5_S5_iiiiS2_)
        .other          _ZN17fastertransformer17softmax_kernel_h2I6__halfLi2EEEvPT_PKS2_S5_S5_iiiiS2_,@"STO_CUDA_ENTRY STV_DEFAULT"
_ZN17fastertransformer17softmax_kernel_h2I6__halfLi2EEEvPT_PKS2_S5_S5_iiiiS2_:
.text._ZN17fastertransformer17softmax_kernel_h2I6__halfLi2EEEvPT_PKS2_S5_S5_iiiiS2_:
[----:B------:R-:W-:Y:S02]  /*0000*/  IMAD.MOV.U32 R1, RZ, RZ, c[0x0][0x28] ;  /* 0x00000a00ff017624 */ /* 0x000fe400078e00ff */
[----:B------:R-:W0:Y:S01]  /*0010*/  S2R R16, SR_CTAID.X ;  /* 0x0000000000107919 */ /* 0x000e220000002500 */
[----:B------:R-:W-:Y:S01]  /*0020*/  ISETP.NE.U32.AND P0, PT, RZ, c[0x0][0x178], PT ;  /* 0x00005e00ff007a0c */ /* 0x000fe20003f05070 */
[----:B------:R-:W-:Y:S01]  /*0030*/  ULDC.64 UR8, c[0x0][0x118] ;  /* 0x0000460000087ab9 */ /* 0x000fe20000000a00 */
[----:B------:R-:W-:Y:S01]  /*0040*/  HFMA2.MMA R21, -RZ, RZ, 0, 0 ;  /* 0x00000000ff157435 */ /* 0x000fe200000001ff */
        /* <DEDUP_REMOVED lines=8> */
.L_x_331:
        /* <DEDUP_REMOVED lines=9> */
[C---:B0-----:R-:W-:Y:S01]  /*0160*/  IADD3 R18, R20.reuse, c[0x0][0x0], RZ ;  /* 0x0000000014127a10 */ /* 0x041fe20007ffe0ff */
[----:B------:R-:W0:Y:S01]  /*0170*/  I2F R12, R20 ;  /* 0x00000014000c7306 */ /* 0x000e220000201400 */
[----:B------:R-:W-:Y:S02]  /*0180*/  SHF.R.U32.HI R10, RZ, 0x3, R20 ;  /* 0x00000003ff0a7819 */ /* 0x000fe40000011614 */
[C---:B------:R-:W-:Y:S01]  /*0190*/  SHF.L.U32 R9, R20.reuse, 0x2, RZ ;  /* 0x0000000214097819 */ /* 0x040fe200000006ff */
[----:B-12---:R-:W-:Y:S01]  /*01a0*/  IMAD R15, R19, c[0x0][0x184], R0 ;  /* 0x00006100130f7a24 */ /* 0x006fe200078e0200 */
[----:B------:R-:W-:Y:S02]  /*01b0*/  LOP3.LUT R13, R20, 0x1f, RZ, 0xc0, !PT ;  /* 0x0000001f140d7812 */ /* 0x000fe400078ec0ff */
[----:B------:R-:W-:Y:S01]  /*01c0*/  LOP3.LUT R10, R10, 0x1ffffffc, RZ, 0xc0, !PT ;  /* 0x1ffffffc0a0a7812 */ /* 0x000fe200078ec0ff */
[----:B------:R-:W1:Y:S01]  /*01d0*/  I2F R11, R18 ;  /* 0x00000012000b7306 */ /* 0x000e620000201400 */
[----:B------:R-:W-:-:S07]  /*01e0*/  LOP3.LUT R9, R9, 0x7c, RZ, 0xc0, !PT ;  /* 0x0000007c09097812 */ /* 0x000fce00078ec0ff */
[----:B------:R2:W3:Y:S01]  /*01f0*/  I2F.U32 R14, R20 ;  /* 0x00000014000e7306 */ /* 0x0004e20000201000 */
[----:B0-----:R-:W-:-:S04]  /*0200*/  FADD.FTZ R12, R12, R12 ;  /* 0x0000000c0c0c7221 */ /* 0x001fc80000010000 */
[----:B------:R-:W-:Y:S02]  /*0210*/  FADD.FTZ R8, R12, 1 ;  /* 0x3f8000000c087421 */ /* 0x000fe40000010000 */
[----:B-1----:R-:W-:-:S04]  /*0220*/  FADD.FTZ R11, R11, R11 ;  /* 0x0000000b0b0b7221 */ /* 0x002fc80000010000 */
[----:B--2---:R-:W-:Y:S02]  /*0230*/  FADD.FTZ R0, R11, 1 ;  /* 0x3f8000000b007421 */ /* 0x004fe40000010000 */
.L_x_344:
[----:B------:R-:W-:Y:S01]  /*0240*/  ISETP.GE.U32.AND P1, PT, R20, UR5, PT ;  /* 0x0000000514007c0c */ /* 0x000fe2000bf26070 */
[----:B------:R-:W-:Y:S01]  /*0250*/  BSSY B0, `(.L_x_332) ;  /* 0x0000044000007945 */ /* 0x000fe20003800000 */
[----:B------:R-:W-:-:S11]  /*0260*/  IMAD.MOV.U32 R23, RZ, RZ, -0x1f528714 ;  /* 0xe0ad78ecff177424 */ /* 0x000fd600078e00ff */
[----:B---3--:R-:W-:Y:S05]  /*0270*/  @P1 BRA `(.L_x_333) ;  /* 0x0000041000001947 */ /* 0x008fea0003800000 */
[----:B------:R-:W-:Y:S01]  /*0280*/  HFMA2.MMA R6, -RZ, RZ, 0, 2.384185791015625e-07 ;  /* 0x00000004ff067435 */ /* 0x000fe200000001ff */
[----:B------:R-:W-:-:S04]  /*0290*/  IMAD R3, R15, c[0x0][0x188], R16 ;  /* 0x000062000f037a24 */ /* 0x000fc800078e0210 */
[----:B------:R-:W-:-:S05]  /*02a0*/  IMAD R5, R3, UR5, R20 ;  /* 0x0000000503057c24 */ /* 0x000fca000f8e0214 */
[----:B------:R-:W-:-:S05]  /*02b0*/  IMAD.WIDE R4, R5, R6, c[0x0][0x168] ;  /* 0x00005a0005047625 */ /* 0x000fca00078e0206 */
[----:B------:R0:W5:Y:S01]  /*02c0*/  LDG.E R23, [R4.64] ;  /* 0x0000000804177981 */ /* 0x000162000c1e1900 */
[----:B------:R-:W-:Y:S02]  /*02d0*/  IMAD R25, R19, c[0x0][0x188], R16 ;  /* 0x0000620013197a24 */ /* 0x000fe400078e0210 */
[----:B------:R-:W-:Y:S02]  /*02e0*/  IMAD R3, R3, UR5, R18 ;  /* 0x0000000503037c24 */ /* 0x000fe4000f8e0212 */
[----:B------:R-:W-:Y:S02]  /*02f0*/  IMAD R25, R25, UR5, RZ ;  /* 0x0000000519197c24 */ /* 0x000fe4000f8e02ff */
[----:B------:R-:W-:-:S04]  /*0300*/  IMAD.WIDE R2, R3, R6, c[0x0][0x168] ;  /* 0x00005a0003027625 */ /* 0x000fc800078e0206 */
[----:B------:R-:W-:Y:S01]  /*0310*/  IMAD.IADD R7, R25, 0x1, R20 ;  /* 0x0000000119077824 */ /* 0x000fe200078e0214 */
[----:B------:R-:W-:Y:S05]  /*0320*/  @!P0 BRA `(.L_x_334) ;  /* 0x0000020000008947 */ /* 0x000fea0003800000 */
[----:B0-----:R-:W-:-:S06]  /*0330*/  IMAD.WIDE R4, R7, R6, c[0x0][0x170] ;  /* 0x00005c0007047625 */ /* 0x001fcc00078e0206 */
[----:B------:R0:W2:Y:S01]  /*0340*/  LDG.E.CONSTANT R4, [R4.64] ;  /* 0x0000000804047981 */ /* 0x0000a2000c1e9900 */
[----:B------:R-:W1:Y:S01]  /*0350*/  I2F R27, R16 ;  /* 0x00000010001b7306 */ /* 0x000e620000201400 */
[----:B------:R-:W-:Y:S01]  /*0360*/  ISETP.GE.U32.AND P2, PT, R18, UR5, PT ;  /* 0x0000000512007c0c */ /* 0x000fe2000bf46070 */
[--C-:B-1----:R-:W-:Y:S02]  /*0370*/  FADD.FTZ R7, R12, -R27.reuse ;  /* 0x8000001b0c077221 */ /* 0x102fe40000010000 */
[----:B------:R-:W-:-:S05]  /*0380*/  FADD.FTZ R24, R8, -R27 ;  /* 0x8000001b08187221 */ /* 0x000fca0000010000 */
[----:B0-----:R-:W-:-:S06]  /*0390*/  F2FP.PACK_AB R5, R24, R7 ;  /* 0x000000071805723e */ /* 0x001fcc00000000ff */
[----:B------:R-:W-:Y:S01]  /*03a0*/  HFMA2.MMA R5, R21, R5, RZ ;  /* 0x0000000515057235 */ /* 0x000fe200000000ff */
[----:B--2---:R-:W-:-:S09]  /*03b0*/  HADD2 R7, -R4, 1, 1 ;  /* 0x3c003c0004077430 */ /* 0x004fd20000000100 */
[----:B------:R-:W-:-:S04]  /*03c0*/  HFMA2 R5, R7, -10000, -10000, R5 ;  /* 0xf0e2f0e207057831 */ /* 0x000fc80000000005 */
[----:B-----5:R-:W-:-:S05]  /*03d0*/  HFMA2 R7, R23, c[0x0] [0x190].H0_H0, R5 ;  /* 0x2000640017077a31 */ /* 0x020fca0000000005 */
[--C-:B------:R-:W-:Y:S02]  /*03e0*/  HADD2.F32 R23, -RZ, R7.reuse.H0_H0 ;  /* 0x20000007ff177230 */ /* 0x100fe40000004100 */
[----:B------:R-:W-:-:S05]  /*03f0*/  HADD2.F32 R24, -RZ, R7.H1_H1 ;  /* 0x30000007ff187230 */ /* 0x000fca0000004100 */
[----:B------:R-:W-:-:S04]  /*0400*/  FMNMX.FTZ R23, R23, R24, !PT ;  /* 0x0000001817177209 */ /* 0x000fc80007810000 */
[----:B------:R-:W-:Y:S01]  /*0410*/  FMNMX.FTZ R23, R23, -1.00000002004087734272e+20, !PT ;  /* 0xe0ad78ec17177809 */ /* 0x000fe20007810000 */
[----:B------:R-:W-:Y:S05]  /*0420*/  @P2 BRA `(.L_x_333) ;  /* 0x0000026000002947 */ /* 0x000fea0003800000 */
[----:B------:R-:W-:Y:S01]  /*0430*/  IADD3 R5, R18, R25, RZ ;  /* 0x0000001912057210 */ /* 0x000fe20007ffe0ff */
[----:B------:R0:W2:Y:S04]  /*0440*/  LDG.E R2, [R2.64] ;  /* 0x0000000802027981 */ /* 0x0000a8000c1e1900 */
[----:B------:R-:W-:-:S06]  /*0450*/  IMAD.WIDE R4, R5, R6, c[0x0][0x170] ;  /* 0x00005c0005047625 */ /* 0x000fcc00078e0206 */
[----:B------:R-:W4:Y:S01]  /*0460*/  LDG.E.CONSTANT R4, [R4.64] ;  /* 0x0000000804047981 */ /* 0x000f22000c1e9900 */
[--C-:B------:R-:W-:Y:S02]  /*0470*/  FADD.FTZ R6, R11, -R27.reuse ;  /* 0x8000001b0b067221 */ /* 0x100fe40000010000 */
[----:B------:R-:W-:-:S05]  /*0480*/  FADD.FTZ R27, R0, -R27 ;  /* 0x8000001b001b7221 */ /* 0x000fca0000010000 */
[----:B0-----:R-:W-:-:S06]  /*0490*/  F2FP.PACK_AB R3, R27, R6 ;  /* 0x000000061b03723e */ /* 0x001fcc00000000ff */
[----:B------:R-:W-:Y:S01]  /*04a0*/  HFMA2.MMA R3, R21, R3, RZ ;  /* 0x0000000315037235 */ /* 0x000fe200000000ff */
[----:B----4-:R-:W-:-:S09]  /*04b0*/  HADD2 R5, -R4, 1, 1 ;  /* 0x3c003c0004057430 */ /* 0x010fd20000000100 */
[----:B------:R-:W-:-:S04]  /*04c0*/  HFMA2 R3, R5, -10000, -10000, R3 ;  /* 0xf0e2f0e205037831 */ /* 0x000fc80000000003 */
[----:B--2---:R-:W-:-:S05]  /*04d0*/  HFMA2 R22, R2, c[0x0] [0x190].H0_H0, R3 ;  /* 0x2000640002167a31 */ /* 0x004fca0000000003 */
[--C-:B------:R-:W-:Y:S02]  /*04e0*/  HADD2.F32 R6, -RZ, R22.reuse.H0_H0 ;  /* 0x20000016ff067230 */ /* 0x100fe40000004100 */
[----:B------:R-:W-:-:S05]  /*04f0*/  HADD2.F32 R25, -RZ, R22.H1_H1 ;  /* 0x30000016ff197230 */ /* 0x000fca0000004100 */
[----:B------:R-:W-:-:S04]  /*0500*/  FMNMX.FTZ R6, R6, R25, !PT ;  /* 0x0000001906067209 */ /* 0x000fc80007810000 */
[----:B------:R-:W-:Y:S01]  /*0510*/  FMNMX.FTZ R23, R23, R6, !PT ;  /* 0x0000000617177209 */ /* 0x000fe20007810000 */
[----:B------:R-:W-:Y:S05]  /*0520*/  BRA `(.L_x_333) ;  /* 0x0000016000007947 */ /* 0x000fea0003800000 */
.L_x_334:
[----:B0-----:R-:W-:Y:S01]  /*0530*/  ISETP.GE.U32.AND P2, PT, R18, UR5, PT ;  /* 0x0000000512007c0c */ /* 0x001fe2000bf46070 */
[----:B------:R-:W-:-:S06]  /*0540*/  IMAD.WIDE R4, R7, R6, c[0x0][0x170] ;  /* 0x00005c0007047625 */ /* 0x000fcc00078e0206 */
[----:B------:R-:W2:Y:S06]  /*0550*/  LDG.E.CONSTANT R4, [R4.64] ;  /* 0x0000000804047981 */ /* 0x000eac000c1e9900 */
[----:B------:R-:W-:Y:S01]  /*0560*/  @!P2 IMAD.IADD R7, R18, 0x1, R25 ;  /* 0x000000011207a824 */ /* 0x000fe200078e0219 */
[----:B------:R2:W4:Y:S03]  /*0570*/  @!P2 LDG.E R2, [R2.64] ;  /* 0x000000080202a981 */ /* 0x000526000c1e1900 */
[----:B------:R-:W-:-:S06]  /*0580*/  @!P2 IMAD.WIDE R6, R7, R6, c[0x0][0x170] ;  /* 0x00005c000706a625 */ /* 0x000fcc00078e0206 */
[----:B---3--:R-:W3:Y:S01]  /*0590*/  @!P2 LDG.E.CONSTANT R6, [R6.64] ;  /* 0x000000080606a981 */ /* 0x008ee2000c1e9900 */
[----:B--2---:R-:W-:-:S06]  /*05a0*/  HADD2 R3, -R4, 1, 1 ;  /* 0x3c003c0004037430 */ /* 0x004fcc0000000100 */
[----:B------:R-:W-:Y:S01]  /*05b0*/  HFMA2.MMA R3, R3, -10000, -10000, RZ ;  /* 0xf0e2f0e203037835 */ /* 0x000fe200000000ff */
[----:B---3--:R-:W-:-:S09]  /*05c0*/  @!P2 HADD2 R5, -R6, 1, 1 ;  /* 0x3c003c000605a430 */ /* 0x008fd20000000100 */
[----:B-----5:R-:W-:Y:S01]  /*05d0*/  HFMA2 R7, R23, c[0x0] [0x190].H0_H0, R3 ;  /* 0x2000640017077a31 */ /* 0x020fe20000000003 */
[----:B------:R-:W-:-:S04]  /*05e0*/  @!P2 HFMA2.MMA R3, R5, -10000, -10000, RZ ;  /* 0xf0e2f0e20503a835 */ /* 0x000fc800000000ff */
[--C-:B------:R-:W-:Y:S02]  /*05f0*/  HADD2.F32 R23, -RZ, R7.reuse.H0_H0 ;  /* 0x20000007ff177230 */ /* 0x100fe40000004100 */
[----:B------:R-:W-:-:S04]  /*0600*/  HADD2.F32 R24, -RZ, R7.H1_H1 ;  /* 0x30000007ff187230 */ /* 0x000fc80000004100 */
[----:B----4-:R-:W-:Y:S01]  /*0610*/  @!P2 HFMA2 R3, R2, c[0x0] [0x190].H0_H0, R3 ;  /* 0x200064000203aa31 */ /* 0x010fe20000000003 */
[----:B------:R-:W-:-:S04]  /*0620*/  FMNMX.FTZ R23, R23, R24, !PT ;  /* 0x0000001817177209 */ /* 0x000fc80007810000 */
[--C-:B------:R-:W-:Y:S02]  /*0630*/  @!P2 HADD2.F32 R4, -RZ, R3.reuse.H0_H0 ;  /* 0x20000003ff04a230 */ /* 0x100fe40000004100 */
[----:B------:R-:W-:Y:S01]  /*0640*/  @!P2 HADD2.F32 R5, -RZ, R3.H1_H1 ;  /* 0x30000003ff05a230 */ /* 0x000fe20000004100 */
[----:B------:R-:W-:-:S04]  /*0650*/  FMNMX.FTZ R23, R23, -1.00000002004087734272e+20, !PT ;  /* 0xe0ad78ec17177809 */ /* 0x000fc80007810000 */
[----:B------:R-:W-:Y:S02]  /*0660*/  @!P2 FMNMX.FTZ R4, R4, R5, !PT ;  /* 0x000000050404a209 */ /* 0x000fe40007810000 */
[----:B------:R-:W-:Y:S02]  /*0670*/  @!P2 MOV R22, R3 ;  /* 0x000000030016a202 */ /* 0x000fe40000000f00 */
[----:B------:R-:W-:Y:S02]  /*0680*/  @!P2 FMNMX.FTZ R23, R23, R4, !PT ;  /* 0x000000041717a209 */ /* 0x000fe40007810000 */
.L_x_333:
[----:B------:R-:W-:Y:S05]  /*0690*/  BSYNC B0 ;  /* 0x0000000000007941 */ /* 0x000fea0003800000 */
.L_x_332:
[----:B------:R-:W-:-:S05]  /*06a0*/  IMAD.MOV.U32 R2, RZ, RZ, c[0x0][0x0] ;  /* 0x00000000ff027624 */ /* 0x000fca00078e00ff */
[----:B------:R-:W-:-:S13]  /*06b0*/  ISETP.GE.U32.AND P2, PT, R2, 0x21, PT ;  /* 0x000000210200780c */ /* 0x000fda0003f46070 */
[----:B------:R-:W-:Y:S05]  /*06c0*/  @!P2 BRA `(.L_x_335) ;  /* 0x000001c00000a947 */ /* 0x000fea0003800000 */
[----:B------:R-:W0:Y:S01]  /*06d0*/  SHFL.BFLY PT, R2, R23, 0x10, 0x1f ;  /* 0x0e001f0017027f89 */ /* 0x000e2200000e0000 */
[----:B------:R-:W-:Y:S01]  /*06e0*/  ISETP.NE.AND P3, PT, R13, RZ, PT ;  /* 0x000000ff0d00720c */ /* 0x000fe20003f65270 */
[----:B------:R-:W-:-:S05]  /*06f0*/  FMUL.FTZ R25, R17, 0.03125 ;  /* 0x3d00000011197820 */ /* 0x000fca0000410000 */
        /* <DEDUP_REMOVED lines=25> */
.L_x_335:
        /* <DEDUP_REMOVED lines=10> */
.L_x_336:
[----:B------:R-:W-:Y:S01]  /*0930*/  ISETP.NE.AND P3, PT, R20, RZ, PT ;  /* 0x000000ff1400720c */ /* 0x000fe20003f65270 */
[----:B------:R-:W-:Y:S01]  /*0940*/  BSSY B0, `(.L_x_337) ;  /* 0x000002f000007945 */ /* 0x000fe20003800000 */
[----:B------:R-:W-:-:S11]  /*0950*/  IMAD.MOV.U32 R3, RZ, RZ, RZ ;  /* 0x000000ffff037224 */ /* 0x000fd600078e00ff */
[----:B------:R0:W-:Y:S04]  /*0960*/  @!P3 STS [0x4], R6 ;  /* 0x00000406ff00b388 */ /* 0x0001e80000000800 */
[----:B------:R-:W-:Y:S06]  /*0970*/  BAR.SYNC.DEFER_BLOCKING 0x0 ;  /* 0x0000000000007b1d */ /* 0x000fec0000010000 */
[----:B------:R-:W-:Y:S05]  /*0980*/  @P1 BRA `(.L_x_338) ;  /* 0x000002a000001947 */ /* 0x000fea0003800000 */
[----:B0-----:R-:W0:Y:S01]  /*0990*/  LDS R2, [0x4] ;  /* 0x00000400ff027984 */ /* 0x001e220000000800 */
[----:B------:R-:W-:-:S02]  /*09a0*/  ISETP.GE.U32.AND P4, PT, R18, UR5, PT ;  /* 0x0000000512007c0c */ /* 0x000fc4000bf86070 */
        /* <DEDUP_REMOVED lines=19> */
[----:B------:R-:W-:Y:S01]  /*0ae0*/  FADD.FTZ R3, RZ, R3 ;  /* 0x00000003ff037221 */ /* 0x000fe20000010000 */
[----:B------:R-:W-:Y:S05]  /*0af0*/  @P4 BRA `(.L_x_338) ;  /* 0x0000013000004947 */ /* 0x000fea0003800000 */
        /* <DEDUP_REMOVED lines=18> */
[----:B------:R-:W-:Y:S02]  /*0c20*/  FADD.FTZ R3, R3, R2 ;  /* 0x0000000203037221 */ /* 0x000fe40000010000 */
.L_x_338:
[----:B0-----:R-:W-:Y:S05]  /*0c30*/  BSYNC B0 ;  /* 0x0000000000007941 */ /* 0x001fea0003800000 */
.L_x_337:
[----:B------:R-:W-:Y:S05]  /*0c40*/  @!P2 BRA `(.L_x_339) ;  /* 0x000001c00000a947 */ /* 0x000fea0003800000 */
[----:B------:R-:W0:Y:S01]  /*0c50*/  SHFL.BFLY PT, R2, R3, 0x10, 0x1f ;  /* 0x0e001f0003027f89 */ /* 0x000e2200000e0000 */
[----:B------:R-:W-:Y:S01]  /*0c60*/  ISETP.NE.AND P2, PT, R13, RZ, PT ;  /* 0x000000ff0d00720c */ /* 0x000fe20003f45270 */
[----:B------:R-:W-:-:S05]  /*0c70*/  FMUL.FTZ R25, R17, 0.03125 ;  /* 0x3d00000011197820 */ /* 0x000fca0000410000 */
[----:B---3--:R-:W-:Y:S01]  /*0c80*/  FSETP.GT.FTZ.AND P4, PT, R25, R14, PT ;  /* 0x0000000e1900720b */ /* 0x008fe20003f94000 */
        /* <DEDUP_REMOVED lines=24> */
.L_x_339:
        /* <DEDUP_REMOVED lines=10> */
.L_x_340:
        /* <DEDUP_REMOVED lines=8> */
[----:B------:R-:W-:Y:S01]  /*0f30*/  ISETP.GE.U32.AND P1, PT, R18, UR5, PT ;  /* 0x0000000512007c0c */ /* 0x000fe2000bf26070 */
[----:B------:R-:W-:-:S02]  /*0f40*/  IMAD R3, R15, c[0x0][0x188], R16 ;  /* 0x000062000f037a24 */ /* 0x000fc400078e0210 */
[----:B------:R-:W-:Y:S02]  /*0f50*/  IMAD.MOV.U32 R5, RZ, RZ, 0x4 ;  /* 0x00000004ff057424 */ /* 0x000fe400078e00ff */
[----:B------:R-:W-:-:S08]  /*0f60*/  IMAD R3, R3, UR5, R20 ;  /* 0x0000000503037c24 */ /* 0x000fd0000f8e0214 */
[----:B------:R-:W-:Y:S02]  /*0f70*/  @!P1 IADD3 R4, R3, c[0x0][0x0], RZ ;  /* 0x0000000003049a10 */ /* 0x000fe40007ffe0ff */
[----:B0-----:R-:W-:-:S05]  /*0f80*/  F2FP.PACK_AB R2, RZ, R2 ;  /* 0x00000002ff02723e */ /* 0x001fca00000000ff */
[-C--:B------:R-:W-:Y:S02]  /*0f90*/  HMUL2 R23, R7, R2.reuse.H0_H0 ;  /* 0x2000000207177232 */ /* 0x080fe40000000000 */
[----:B------:R-:W-:Y:S01]  /*0fa0*/  @!P1 HMUL2 R25, R22, R2.H0_H0 ;  /* 0x2000000216199232 */ /* 0x000fe20000000000 */
[----:B------:R-:W-:-:S04]  /*0fb0*/  IMAD.WIDE R2, R3, R5, c[0x0][0x160] ;  /* 0x0000580003027625 */ /* 0x000fc800078e0205 */
[----:B------:R-:W-:Y:S01]  /*0fc0*/  @!P1 IMAD.WIDE R4, R4, R5, c[0x0][0x160] ;  /* 0x0000580004049625 */ /* 0x000fe200078e0205 */
[----:B------:R0:W-:Y:S04]  /*0fd0*/  STG.E [R2.64], R23 ;  /* 0x0000001702007986 */ /* 0x0001e8000c101908 */
[----:B------:R0:W-:Y:S02]  /*0fe0*/  @!P1 STG.E [R4.64], R25 ;  /* 0x0000001904009986 */ /* 0x0001e4000c101908 */
.L_x_342:
[----:B0-----:R-:W-:Y:S05]  /*0ff0*/  BSYNC B0 ;  /* 0x0000000000007941 */ /* 0x001fea0003800000 */
.L_x_341:
[----:B------:R-:W-:-:S04]  /*1000*/  IADD3 R16, R16, c[0x0][0xc], RZ ;  /* 0x0000030010107a10 */ /* 0x000fc80007ffe0ff */
[----:B------:R-:W-:-:S13]  /*1010*/  ISETP.GE.AND P1, PT, R16, c[0x0][0x188], PT ;  /* 0x0000620010007a0c */ /* 0x000fda0003f26270 */
[----:B------:R-:W-:Y:S01]  /*1020*/  @P1 CALL.REL.NOINC `(.L_x_343) ;  /* 0x0000001000001944 */ /* 0x000fe20003c00000 */
[----:B------:R-:W-:Y:S05]  /*1030*/  BRA `(.L_x_344) ;  /* 0xfffff20000007947 */ /* 0x000fea000383ffff */
.L_x_343:
[----:B------:R-:W-:Y:S05]  /*1040*/  EXIT ;  /* 0x000000000000794d */ /* 0x000fea0003800000 */
.L_x_345:
        /* <DEDUP_REMOVED lines=11> */
.L_x_563:


//--------------------- .text._ZN17fastertransformer20softmax_kernel_h2_v2I6__halfLi2ELi4EEEvPT_PKS2_S5_S5_iiiiS2_ --------------------------
	.section	.text._ZN17fastertransformer20softmax_kernel_h2_v2I6__halfLi2ELi4EEEvPT_PKS2_S5_S5_iiiiS2_,"ax",@progbits
	.sectioninfo	@"SHI_REGISTERS=56"
	.align	128
        .global         _ZN17fastertransformer20softmax_kernel_h2_v2I6__halfLi2ELi4EEEvPT_PKS2_S5_S5_iiiiS2_
        .type           _ZN17fastertransformer20softmax_kernel_h2_v2I6__halfLi2ELi4EEEvPT_PKS2_S5_S5_iiiiS2_,@function
        .size           _ZN17fastertransformer20softmax_kernel_h2_v2I6__halfLi2ELi4EEEvPT_PKS2_S5_S5_iiiiS2_,(.L_x_564 - _ZN17fastertransformer20softmax_kernel_h2_v2I6__halfLi2ELi4EEEvPT_PKS2_S5_S5_iiiiS2_)
        .other          _ZN17fastertransformer20softmax_kernel_h2_v2I6__halfLi2ELi4EEEvPT_PKS2_S5_S5_iiiiS2_,@"STO_CUDA_ENTRY STV_DEFAULT"
_ZN17fastertransformer20softmax_kernel_h2_v2I6__halfLi2ELi4EEEvPT_PKS2_S5_S5_iiiiS2_:
.text._ZN17fastertransformer20softmax_kernel_h2_v2I6__halfLi2ELi4EEEvPT_PKS2_S5_S5_iiiiS2_:
[----:B------:R-:W-:Y:S02]  /*0000*/  IMAD.MOV.U32 R1, RZ, RZ, c[0x0][0x28] ;  /* 0x00000a00ff017624 */ /* 0x000fe400078e00ff */
[----:B------:R-:W-:Y:S01]  /*0010*/  ULDC.64 UR4, c[0x0][0x178] ;  /* 0x00005e0000047ab9 */ /* 0x000fe20000000a00 */
[----:B------:R-:W0:Y:S01]  /*0020*/  S2R R42, SR_CTAID.X ;  /* 0x00000000002a7919 */ /* 0x000e220000002500 */
[----:B------:R-:W-:Y:S01]  /*0030*/  UISETP.NE.U32.AND UP0, UPT, URZ, UR4, UPT ;  /* 0x000000043f00728c */ /* 0x000fe2000bf05070 */
[----:B------:R-:W1:Y:S01]  /*0040*/  S2UR UR7, SR_CTAID.Z ;  /* 0x00000000000779c3 */ /* 0x000e620000002700 */
[----:B------:R-:W-:Y:S01]  /*0050*/  ULDC.64 UR10, c[0x0][0x118] ;  /* 0x00004600000a7ab9 */ /* 0x000fe20000000a00 */
[----:B------:R-:W-:Y:S01]  /*0060*/  IMAD.MOV.U32 R43, RZ, RZ, RZ ;  /* 0x000000ffff2b7224 */ /* 0x000fe200078e00ff */
[----:B------:R-:W-:-:S06]  /*0070*/  UISETP.NE.AND.EX UP0, UPT, URZ, UR5, UPT, UP0 ;  /* 0x000000053f00728c */ /* 0x000fcc000bf05300 */
[----:B------:R-:W-:Y:S02]  /*0080*/  PLOP3.LUT P1, PT, PT, PT, UP0, 0x40, 0x0 ;  /* 0x000000000000781c */ /* 0x000fe40003f2e808 */
[----:B0-----:R-:W-:-:S11]  /*0090*/  ISETP.GE.AND P0, PT, R42, c[0x0][0x188], PT ;  /* 0x000062002a007a0c */ /* 0x001fd60003f06270 */
[----:B-1----:R-:W-:Y:S05]  /*00a0*/  @P1 BRA `(.L_x_346) ;  /* 0x0000007000001947 */ /* 0x002fea0003800000 */
[----:B------:R-:W-:Y:S02]  /*00b0*/  UMOV UR6, 0x2 ;  /* 0x0000000200067882 */ /* 0x000fe40000000000 */
[----:B------:R-:W-:Y:S02]  /*00c0*/  ULDC.64 UR4, c[0x0][0x178] ;  /* 0x00005e0000047ab9 */ /* 0x000fe40000000a00 */
[----:B------:R-:W-:-:S06]  /*00d0*/  UIMAD.WIDE UR4, UR7, UR6, UR4 ;  /* 0x00000006070472a5 */ /* 0x000fcc000f8e0204 */
[----:B------:R-:W-:Y:S02]  /*00e0*/  IMAD.U32 R2, RZ, RZ, UR4 ;  /* 0x00000004ff027e24 */ /* 0x000fe4000f8e00ff */
[----:B------:R-:W-:-:S05]  /*00f0*/  IMAD.U32 R3, RZ, RZ, UR5 ;  /* 0x00000005ff037e24 */ /* 0x000fca000f8e00ff */
[----:B------:R-:W2:Y:S02]  /*0100*/  LDG.E.U16 R2, [R2.64] ;  /* 0x0000000a02027981 */ /* 0x000ea4000c1e1500 */
[----:B--2---:R-:W-:Y:S02]  /*0110*/  PRMT R43, R2, 0x5410, R2 ;  /* 0x00005410022b7816 */ /* 0x004fe40000000002 */
.L_x_346:
[----:B------:R-:W-:Y:S05]  /*0120*/  @P0 EXIT ;  /* 0x000000000000094d */ /* 0x000fea0003800000 */
[----:B------:R-:W0:Y:S01]  /*0130*/  S2R R2, SR_TID.X ;  /* 0x0000000000027919 */ /* 0x000e220000002100 */
[----:B------:R-:W1:Y:S01]  /*0140*/  S2UR UR9, SR_CTAID.Y ;  /* 0x00000000000979c3 */ /* 0x000e620000002600 */
[----:B------:R-:W-:Y:S01]  /*0150*/  I2F.U32 R38, c[0x0][0x0] ;  /* 0x0000000000267b06 */ /* 0x000fe20000201000 */
[----:B------:R-:W-:Y:S02]  /*0160*/  ULDC UR6, c[0x0][0xc] ;  /* 0x0000030000067ab9 */ /* 0x000fe40000000800 */
[----:B------:R-:W-:Y:S02]  /*0170*/  ULDC.64 UR4, c[0x0][0x188] ;  /* 0x0000620000047ab9 */ /* 0x000fe40000000a00 */
[----:B------:R-:W-:Y:S02]  /*0180*/  UIADD3 UR6, UR6, UR4, URZ ;  /* 0x0000000406067290 */ /* 0x000fe4000fffe03f */
[----:B------:R-:W-:-:S02]  /*0190*/  UMOV UR8, 0x2 ;  /* 0x0000000200087882 */ /* 0x000fc40000000000 */
[----:B------:R-:W-:Y:S02]  /*01a0*/  ULDC.64 UR12, c[0x0][0x178] ;  /* 0x00005e00000c7ab9 */ /* 0x000fe40000000a00 */
[----:B------:R-:W-:Y:S02]  /*01b0*/  UMOV UR4, URZ ;  /* 0x0000003f00047c82 */ /* 0x000fe40008000000 */
[----:B------:R-:W-:Y:S02]  /*01c0*/  UISETP.NE.U32.AND UP1, UPT, URZ, UR12, UPT ;  /* 0x0000000c3f00728c */ /* 0x000fe4000bf25070 */
[----:B------:R-:W-:Y:S02]  /*01d0*/  UIMAD.WIDE.U32 UR4, UR8, UR5, UR4 ;  /* 0x00000005080472a5 */ /* 0x000fe4000f8e0004 */
[----:B------:R-:W-:Y:S02]  /*01e0*/  UISETP.NE.AND.EX UP1, UPT, URZ, UR13, UPT, UP1 ;  /* 0x0000000d3f00728c */ /* 0x000fe4000bf25310 */
[----:B------:R-:W-:-:S02]  /*01f0*/  ULDC UR8, c[0x0][0x184] ;  /* 0x0000610000087ab9 */ /* 0x000fc40000000800 */
[----:B------:R-:W-:Y:S01]  /*0200*/  UIADD3 UR6, UR6, -0x1, URZ ;  /* 0xffffffff06067890 */ /* 0x000fe2000fffe03f */
[C---:B0-----:R-:W-:Y:S01]  /*0210*/  IADD3 R0, R2.reuse, c[0x0][0x0], RZ ;  /* 0x0000000002007a10 */ /* 0x041fe20007ffe0ff */
[----:B------:R-:W0:Y:S01]  /*0220*/  I2F R3, R2 ;  /* 0x0000000200037306 */ /* 0x000e220000201400 */
[C---:B------:R-:W-:Y:S01]  /*0230*/  IMAD.SHL.U32 R5, R2.reuse, 0x10, RZ ;  /* 0x0000001002057824 */ /* 0x040fe200078e00ff */
[C---:B------:R-:W-:Y:S01]  /*0240*/  LOP3.LUT R41, R2.reuse, 0x1f, RZ, 0xc0, !PT ;  /* 0x0000001f02297812 */ /* 0x040fe200078ec0ff */
[----:B------:R-:W-:Y:S01]  /*0250*/  IMAD.SHL.U32 R6, R2, 0x4, RZ ;  /* 0x0000000402067824 */ /* 0x000fe200078e00ff */
[----:B------:R-:W-:Y:S01]  /*0260*/  SHF.R.U32.HI R40, RZ, 0x5, R2 ;  /* 0x00000005ff287819 */ /* 0x000fe20000011602 */
[----:B-1----:R-:W-:Y:S01]  /*0270*/  UIMAD UR7, UR9, UR8, UR7 ;  /* 0x00000008090772a4 */ /* 0x002fe2000f8e0207 */
[----:B------:R-:W-:Y:S01]  /*0280*/  LOP3.LUT R5, R5, 0x1f0, RZ, 0xc0, !PT ;  /* 0x000001f005057812 */ /* 0x000fe200078ec0ff */
[----:B------:R-:W-:Y:S01]  /*0290*/  USHF.R.S32.HI UR5, URZ, 0x1, UR5 ;  /* 0x000000013f057899 */ /* 0x000fe20008011405 */
[----:B------:R-:W1:Y:S01]  /*02a0*/  I2F R4, R0 ;  /* 0x0000000000047306 */ /* 0x000e620000201400 */
[----:B------:R-:W-:-:S07]  /*02b0*/  LOP3.LUT R6, R6, 0x7c, RZ, 0xc0, !PT ;  /* 0x0000007c06067812 */ /* 0x000fce00078ec0ff */
[----:B------:R2:W3:Y:S01]  /*02c0*/  I2F.U32 R39, R2 ;  /* 0x0000000200277306 */ /* 0x0004e20000201000 */
[----:B0-----:R-:W-:-:S04]  /*02d0*/  FADD.FTZ R3, R3, R3 ;  /* 0x0000000303037221 */ /* 0x001fc80000010000 */
[----:B------:R-:W-:Y:S02]  /*02e0*/  FADD.FTZ R7, R3, 1 ;  /* 0x3f80000003077421 */ /* 0x000fe40000010000 */
[----:B-1----:R-:W-:-:S04]  /*02f0*/  FADD.FTZ R4, R4, R4 ;  /* 0x0000000404047221 */ /* 0x002fc80000010000 */
[----:B--2---:R-:W-:Y:S02]  /*0300*/  FADD.FTZ R8, R4, 1 ;  /* 0x3f80000004087421 */ /* 0x004fe40000010000 */
.L_x_383:
[----:B------:R-:W0:Y:S01]  /*0310*/  I2F.U32.RP R14, c[0x0][0xc] ;  /* 0x00000300000e7b06 */ /* 0x000e220000209000 */
[----:B------:R-:W-:Y:S01]  /*0320*/  ISETP.NE.U32.AND P2, PT, RZ, c[0x0][0xc], PT ;  /* 0x00000300ff007a0c */ /* 0x000fe20003f45070 */
[----:B------:R-:W-:Y:S01]  /*0330*/  BSSY B0, `(.L_x_347) ;  /* 0x0000198000007945 */ /* 0x000fe20003800000 */
[----:B------:R-:W-:Y:S02]  /*0340*/  IMAD.MOV.U32 R47, RZ, RZ, -0x1f528714 ;  /* 0xe0ad78ecff2f7424 */ /* 0x000fe400078e00ff */
[----:B------:R-:W-:Y:S02]  /*0350*/  IMAD.MOV.U32 R46, RZ, RZ, -0x1f528714 ;  /* 0xe0ad78ecff2e7424 */ /* 0x000fe400078e00ff */
[----:B------:R-:W-:Y:S01]  /*0360*/  IMAD.MOV.U32 R45, RZ, RZ, -0x1f528714 ;  /* 0xe0ad78ecff2d7424 */ /* 0x000fe200078e00ff */
[----:B0-----:R-:W0:Y:S02]  /*0370*/  MUFU.RCP R14, R14 ;  /* 0x0000000e000e7308 */ /* 0x001e240000001000 */
[----:B0-----:R-:W-:-:S06]  /*0380*/  IADD3 R12, R14, 0xffffffe, RZ ;  /* 0x0ffffffe0e0c7810 */ /* 0x001fcc0007ffe0ff */
[----:B------:R0:W1:Y:S02]  /*0390*/  F2I.FTZ.U32.TRUNC.NTZ R13, R12 ;  /* 0x0000000c000d7305 */ /* 0x000064000021f000 */
[----:B0-----:R-:W-:Y:S02]  /*03a0*/  IMAD.MOV.U32 R12, RZ, RZ, RZ ;  /* 0x000000ffff0c7224 */ /* 0x001fe400078e00ff */
[----:B-1----:R-:W-:-:S04]  /*03b0*/  IMAD.MOV R9, RZ, RZ, -R13 ;  /* 0x000000ffff097224 */ /* 0x002fc800078e0a0d */
[----:B------:R-:W-:-:S04]  /*03c0*/  IMAD R9, R9, c[0x0][0xc], RZ ;  /* 0x0000030009097a24 */ /* 0x000fc800078e02ff */
[----:B------:R-:W-:Y:S01]  /*03d0*/  IMAD.HI.U32 R44, R13, R9, R12 ;  /* 0x000000090d2c7227 */ /* 0x000fe200078e000c */
[----:B------:R-:W-:-:S05]  /*03e0*/  IADD3 R9, -R42, UR6, RZ ;  /* 0x000000062a097c10 */ /* 0x000fca000fffe1ff */
[----:B------:R-:W-:-:S04]  /*03f0*/  IMAD.HI.U32 R13, R44, R9, RZ ;  /* 0x000000092c0d7227 */ /* 0x000fc800078e00ff */
[----:B------:R-:W-:-:S04]  /*0400*/  IMAD.MOV R44, RZ, RZ, -R13 ;  /* 0x000000ffff2c7224 */ /* 0x000fc800078e0a0d */
[----:B------:R-:W-:Y:S02]  /*0410*/  IMAD R9, R44, c[0x0][0xc], R9 ;  /* 0x000003002c097a24 */ /* 0x000fe400078e0209 */
[----:B------:R-:W-:-:S03]  /*0420*/  IMAD.MOV.U32 R44, RZ, RZ, -0x1f528714 ;  /* 0xe0ad78ecff2c7424 */ /* 0x000fc600078e00ff */
[----:B------:R-:W-:-:S13]  /*0430*/  ISETP.GE.U32.AND P0, PT, R9, c[0x0][0xc], PT ;  /* 0x0000030009007a0c */ /* 0x000fda0003f06070 */
[----:B------:R-:W-:Y:S02]  /*0440*/  @P0 IADD3 R9, R9, -c[0x0][0xc], RZ ;  /* 0x8000030009090a10 */ /* 0x000fe40007ffe0ff */
[----:B------:R-:W-:Y:S02]  /*0450*/  @P0 IADD3 R13, R13, 0x1, RZ ;  /* 0x000000010d0d0810 */ /* 0x000fe40007ffe0ff */
[----:B------:R-:W-:-:S13]  /*0460*/  ISETP.GE.U32.AND P1, PT, R9, c[0x0][0xc], PT ;  /* 0x0000030009007a0c */ /* 0x000fda0003f26070 */
[----:B------:R-:W-:Y:S02]  /*0470*/  @P1 IADD3 R13, R13, 0x1, RZ ;  /* 0x000000010d0d1810 */ /* 0x000fe40007ffe0ff */
[----:B------:R-:W-:Y:S02]  /*0480*/  ISETP.GE.U32.AND P1, PT, R2, UR5, PT ;  /* 0x0000000502007c0c */ /* 0x000fe4000bf26070 */
[----:B------:R-:W-:-:S04]  /*0490*/  @!P2 LOP3.LUT R13, RZ, c[0x0][0xc], RZ, 0x33, !PT ;  /* 0x00000300ff0daa12 */ /* 0x000fc800078e33ff */
[----:B------:R-:W-:-:S07]  /*04a0*/  IMNMX.U32 R9, R13, 0x4, PT ;  /* 0x000000040d097817 */ /* 0x000fce0003800000 */
[----:B---3--:R-:W-:Y:S05]  /*04b0*/  @P1 BRA `(.L_x_348) ;  /* 0x000017f000001947 */ /* 0x008fea0003800000 */
[----:B------:R-:W-:Y:S01]  /*04c0*/  ISETP.GT.AND P2, PT, R9, RZ, PT ;  /* 0x000000ff0900720c */ /* 0x000fe20003f44270 */
[----:B------:R-:W-:Y:S01]  /*04d0*/  IMAD.U32 R13, RZ, RZ, UR7 ;  /* 0x00000007ff0d7e24 */ /* 0x000fe2000f8e00ff */
[----:B------:R-:W-:Y:S01]  /*04e0*/  PLOP3.LUT P0, PT, PT, PT, UP1, 0x80, 0x0 ;  /* 0x000000000000781c */ /* 0x000fe20003f0f018 */
[----:B------:R-:W-:Y:S02]  /*04f0*/  IMAD.U32 R51, RZ, RZ, UR9 ;  /* 0x00000009ff337e24 */ /* 0x000fe4000f8e00ff */
[--C-:B------:R-:W-:Y:S01]  /*0500*/  IMAD R50, R13, c[0x0][0x188], R42.reuse ;  /* 0x000062000d327a24 */ /* 0x100fe200078e022a */
[----:B------:R-:W-:Y:S01]  /*0510*/  ISETP.GT.AND P0, PT, R9, RZ, P0 ;  /* 0x000000ff0900720c */ /* 0x000fe20000704270 */
[----:B------:R-:W-:-:S06]  /*0520*/  IMAD R51, R51, c[0x0][0x188], R42 ;  /* 0x0000620033337a24 */ /* 0x000fcc00078e022a */
[----:B------:R-:W-:Y:S06]  /*0530*/  @P2 BRA `(.L_x_349) ;  /* 0x0000051000002947 */ /* 0x000fec0003800000 */
[----:B------:R-:W-:Y:S05]  /*0540*/  @!P0 BRA `(.L_x_350) ;  /* 0x000001d000008947 */ /* 0x000fea0003800000 */
        /* <DEDUP_REMOVED lines=15> */
[----:B------:R-:W-:Y:S02]  /*0640*/  IADD3 R14, R13, c[0x0][0xc], RZ ;  /* 0x000003000d0e7a10 */ /* 0x000fe40007ffe0ff */
[----:B------:R-:W-:Y:S02]  /*0650*/  ISETP.GE.U32.AND P2, PT, R9, 0x4, PT ;  /* 0x000000040900780c */ /* 0x000fe40003f46070 */
[----:B------:R-:W0:Y:S02]  /*0660*/  I2F R12, R14 ;  /* 0x0000000e000c7306 */ /* 0x000e240000201400 */
[--C-:B0-----:R-:W-:Y:S02]  /*0670*/  FADD.FTZ R13, R3, -R12.reuse ;  /* 0x8000000c030d7221 */ /* 0x101fe40000010000 */
[----:B------:R-:W-:-:S05]  /*0680*/  FADD.FTZ R12, R7, -R12 ;  /* 0x8000000c070c7221 */ /* 0x000fca0000010000 */
[----:B------:R-:W-:-:S06]  /*0690*/  F2FP.PACK_AB R12, R12, R13 ;  /* 0x0000000d0c0c723e */ /* 0x000fcc00000000ff */
[----:B------:R-:W-:Y:S01]  /*06a0*/  HFMA2.MMA R16, R43, R12, -RZ ;  /* 0x0000000c2b107235 */ /* 0x000fe200001000ff */
[----:B------:R-:W-:Y:S05]  /*06b0*/  @!P2 BRA `(.L_x_350) ;  /* 0x000000600000a947 */ /* 0x000fea0003800000 */
[----:B------:R-:W-:-:S06]  /*06c0*/  IADD3 R12, R14, c[0x0][0xc], RZ ;  /* 0x000003000e0c7a10 */ /* 0x000fcc0007ffe0ff */
[----:B------:R-:W0:Y:S02]  /*06d0*/  I2F R12, R12 ;  /* 0x0000000c000c7306 */ /* 0x000e240000201400 */
[--C-:B0-----:R-:W-:Y:S02]  /*06e0*/  FADD.FTZ R13, R3, -R12.reuse ;  /* 0x8000000c030d7221 */ /* 0x101fe40000010000 */
[----:B------:R-:W-:-:S05]  /*06f0*/  FADD.FTZ R14, R7, -R12 ;  /* 0x8000000c070e7221 */ /* 0x000fca0000010000 */
[----:B------:R-:W-:-:S05]  /*0700*/  F2FP.PACK_AB R13, R14, R13 ;  /* 0x0000000d0e0d723e */ /* 0x000fca00000000ff */
[----:B------:R-:W-:Y:S02]  /*0710*/  HMUL2 R17, R43, R13 ;  /* 0x0000000d2b117232 */ /* 0x000fe40000000000 */
.L_x_350:
[----:B------:R-:W-:Y:S01]  /*0720*/  ISETP.GE.U32.AND P2, PT, R0, UR5, PT ;  /* 0x0000000500007c0c */ /* 0x000fe2000bf46070 */
[----:B------:R-:W-:Y:S02]  /*0730*/  IMAD.MOV.U32 R46, RZ, RZ, -0x1f528714 ;  /* 0xe0ad78ecff2e7424 */ /* 0x000fe400078e00ff */
[----:B------:R-:W-:Y:S02]  /*0740*/  IMAD.MOV.U32 R45, RZ, RZ, -0x1f528714 ;  /* 0xe0ad78ecff2d7424 */ /* 0x000fe400078e00ff */
[----:B------:R-:W-:-:S08]  /*0750*/  IMAD.MOV.U32 R44, RZ, RZ, -0x1f528714 ;  /* 0xe0ad78ecff2c7424 */ /* 0x000fd000078e00ff */
[----:B------:R-:W-:Y:S05]  /*0760*/  @P2 BRA `(.L_x_348) ;  /* 0x0000154000002947 */ /* 0x000fea0003800000 */
[----:B------:R-:W-:Y:S02]  /*0770*/  IMAD.MOV.U32 R46, RZ, RZ, -0x1f528714 ;  /* 0xe0ad78ecff2e7424 */ /* 0x000fe400078e00ff */
[----:B------:R-:W-:Y:S02]  /*0780*/  IMAD.MOV.U32 R45, RZ, RZ, -0x1f528714 ;  /* 0xe0ad78ecff2d7424 */ /* 0x000fe400078e00ff */
[----:B------:R-:W-:Y:S01]  /*0790*/  IMAD.MOV.U32 R44, RZ, RZ, -0x1f528714 ;  /* 0xe0ad78ecff2c7424 */ /* 0x000fe200078e00ff */
[----:B------:R-:W-:Y:S05]  /*07a0*/  @!P0 BRA `(.L_x_348) ;  /* 0x0000150000008947 */ /* 0x000fea0003800000 */
[----:B------:R-:W0:Y:S01]  /*07b0*/  I2F R13, R42 ;  /* 0x0000002a000d7306 */ /* 0x000e220000201400 */
[----:B------:R-:W-:Y:S01]  /*07c0*/  ISETP.GE.U32.AND P0, PT, R9, 0x2, PT ;  /* 0x000000020900780c */ /* 0x000fe20003f06070 */
[----:B------:R-:W-:Y:S02]  /*07d0*/  IMAD.MOV.U32 R46, RZ, RZ, -0x1f528714 ;  /* 0xe0ad78ecff2e7424 */ /* 0x000fe400078e00ff */
[----:B------:R-:W-:Y:S02]  /*07e0*/  IMAD.MOV.U32 R45, RZ, RZ, -0x1f528714 ;  /* 0xe0ad78ecff2d7424 */ /* 0x000fe400078e00ff */
[----:B------:R-:W-:-:S02]  /*07f0*/  IMAD.MOV.U32 R44, RZ, RZ, -0x1f528714 ;  /* 0xe0ad78ecff2c7424 */ /* 0x000fc400078e00ff */
[--C-:B0-----:R-:W-:Y:S02]  /*0800*/  FADD.FTZ R10, R4, -R13.reuse ;  /* 0x8000000d040a7221 */ /* 0x101fe40000010000 */
[----:B------:R-:W-:-:S05]  /*0810*/  FADD.FTZ R13, R8, -R13 ;  /* 0x8000000d080d7221 */ /* 0x000fca0000010000 */
[----:B------:R-:W-:-:S06]  /*0820*/  F2FP.PACK_AB R10, R13, R10 ;  /* 0x0000000a0d0a723e */ /* 0x000fcc00000000ff */
[----:B------:R-:W-:Y:S01]  /*0830*/  HFMA2.MMA R10, R43, R10, -RZ ;  /* 0x0000000a2b0a7235 */ /* 0x000fe200001000ff */
[----:B------:R-:W-:Y:S05]  /*0840*/  @!P0 BRA `(.L_x_348) ;  /* 0x0000146000008947 */ /* 0x000fea0003800000 */
[----:B------:R-:W-:Y:S01]  /*0850*/  IADD3 R14, R42, c[0x0][0xc], RZ ;  /* 0x000003002a0e7a10 */ /* 0x000fe20007ffe0ff */
[----:B------:R-:W-:Y:S01]  /*0860*/  IMAD.MOV.U32 R46, RZ, RZ, -0x1f528714 ;  /* 0xe0ad78ecff2e7424 */ /* 0x000fe200078e00ff */
[----:B------:R-:W-:Y:S01]  /*0870*/  ISETP.NE.AND P0, PT, R9, 0x2, PT ;  /* 0x000000020900780c */ /* 0x000fe20003f05270 */
[----:B------:R-:W-:Y:S01]  /*0880*/  IMAD.MOV.U32 R45, RZ, RZ, -0x1f528714 ;  /* 0xe0ad78ecff2d7424 */ /* 0x000fe200078e00ff */
[----:B------:R-:W0:Y:S01]  /*0890*/  I2F R11, R14 ;  /* 0x0000000e000b7306 */ /* 0x000e220000201400 */
[----:B------:R-:W-:Y:S02]  /*08a0*/  IMAD.MOV.U32 R44, RZ, RZ, -0x1f528714 ;  /* 0xe0ad78ecff2c7424 */ /* 0x000fe400078e00ff */
[--C-:B0-----:R-:W-:Y:S02]  /*08b0*/  FADD.FTZ R12, R4, -R11.reuse ;  /* 0x8000000b040c7221 */ /* 0x101fe40000010000 */
[----:B------:R-:W-:-:S05]  /*08c0*/  FADD.FTZ R11, R8, -R11 ;  /* 0x8000000b080b7221 */ /* 0x000fca0000010000 */
[----:B------:R-:W-:-:S05]  /*08d0*/  F2FP.PACK_AB R11, R11, R12 ;  /* 0x0000000c0b0b723e */ /* 0x000fca00000000ff */
[----:B------:R-:W-:Y:S01]  /*08e0*/  HMUL2 R11, R43, R11 ;  /* 0x0000000b2b0b7232 */ /* 0x000fe20000000000 */
[----:B------:R-:W-:Y:S05]  /*08f0*/  @!P0 BRA `(.L_x_348) ;  /* 0x000013b000008947 */ /* 0x000fea0003800000 */
[----:B------:R-:W-:Y:S01]  /*0900*/  IADD3 R14, R14, c[0x0][0xc], RZ ;  /* 0x000003000e0e7a10 */ /* 0x000fe20007ffe0ff */
[----:B------:R-:W-:Y:S01]  /*0910*/  IMAD.MOV.U32 R46, RZ, RZ, -0x1f528714 ;  /* 0xe0ad78ecff2e7424 */ /* 0x000fe200078e00ff */
[----:B------:R-:W-:Y:S01]  /*0920*/  ISETP.GE.U32.AND P0, PT, R9, 0x4, PT ;  /* 0x000000040900780c */ /* 0x000fe20003f06070 */
[----:B------:R-:W-:Y:S01]  /*0930*/  IMAD.MOV.U32 R45, RZ, RZ, -0x1f528714 ;  /* 0xe0ad78ecff2d7424 */ /* 0x000fe200078e00ff */
[----:B------:R-:W0:Y:S01]  /*0940*/  I2F R13, R14 ;  /* 0x0000000e000d7306 */ /* 0x000e220000201400 */
[----:B------:R-:W-:Y:S02]  /*0950*/  IMAD.MOV.U32 R44, RZ, RZ, -0x1f528714 ;  /* 0xe0ad78ecff2c7424 */ /* 0x000fe400078e00ff */
[--C-:B0-----:R-:W-:Y:S02]  /*0960*/  FADD.FTZ R12, R4, -R13.reuse ;  /* 0x8000000d040c7221 */ /* 0x101fe40000010000 */
[----:B------:R-:W-:-:S05]  /*0970*/  FADD.FTZ R13, R8, -R13 ;  /* 0x8000000d080d7221 */ /* 0x000fca0000010000 */
[----:B------:R-:W-:-:S06]  /*0980*/  F2FP.PACK_AB R12, R13, R12 ;  /* 0x0000000c0d0c723e */ /* 0x000fcc00000000ff */
[----:B------:R-:W-:Y:S01]  /*0990*/  HFMA2.MMA R16, R43, R12, -RZ ;  /* 0x0000000c2b107235 */ /* 0x000fe200001000ff */
[----:B------:R-:W-:Y:S05]  /*09a0*/  @!P0 BRA `(.L_x_348) ;  /* 0x0000130000008947 */ /* 0x000fea0003800000 */
[----:B------:R-:W-:Y:S01]  /*09b0*/  IADD3 R12, R14, c[0x0][0xc], RZ ;  /* 0x000003000e0c7a10 */ /* 0x000fe20007ffe0ff */
[----:B------:R-:W-:Y:S02]  /*09c0*/  IMAD.MOV.U32 R46, RZ, RZ, -0x1f528714 ;  /* 0xe0ad78ecff2e7424 */ /* 0x000fe400078e00ff */
[----:B------:R-:W-:Y:S01]  /*09d0*/  IMAD.MOV.U32 R45, RZ, RZ, -0x1f528714 ;  /* 0xe0ad78ecff2d7424 */ /* 0x000fe200078e00ff */
[----:B------:R-:W0:Y:S01]  /*09e0*/  I2F R13, R12 ;  /* 0x0000000c000d7306 */ /* 0x000e220000201400 */
[----:B------:R-:W-:Y:S02]  /*09f0*/  IMAD.MOV.U32 R44, RZ, RZ, -0x1f528714 ;  /* 0xe0ad78ecff2c7424 */ /* 0x000fe400078e00ff */
[--C-:B0-----:R-:W-:Y:S02]  /*0a00*/  FADD.FTZ R14, R4, -R13.reuse ;  /* 0x8000000d040e7221 */ /* 0x101fe40000010000 */
[----:B------:R-:W-:-:S05]  /*0a10*/  FADD.FTZ R13, R8, -R13 ;  /* 0x8000000d080d7221 */ /* 0x000fca0000010000 */
[----:B------:R-:W-:-:S05]  /*0a20*/  F2FP.PACK_AB R13, R13, R14 ;  /* 0x0000000e0d0d723e */ /* 0x000fca00000000ff */
[----:B------:R-:W-:Y:S01]  /*0a30*/  HMUL2 R17, R43, R13 ;  /* 0x0000000d2b117232 */ /* 0x000fe20000000000 */
[----:B------:R-:W-:Y:S05]  /*0a40*/  BRA `(.L_x_348) ;  /* 0x0000126000007947 */ /* 0x000fea0003800000 */
.L_x_349:
[----:B------:R-:W-:Y:S01]  /*0a50*/  ISETP.NE.AND P2, PT, R9, 0x1, PT ;  /* 0x000000010900780c */ /* 0x000fe20003f45270 */
[----:B------:R-:W-:Y:S02]  /*0a60*/  IMAD R53, R51, UR5, RZ ;  /* 0x0000000533357c24 */ /* 0x000fe4000f8e02ff */
[----:B------:R-:W-:Y:S02]  /*0a70*/  IMAD R48, R50, UR5, RZ ;  /* 0x0000000532307c24 */ /* 0x000fe4000f8e02ff */
[----:B------:R-:W-:Y:S02]  /*0a80*/  IMAD.MOV.U32 R49, RZ, RZ, 0x4 ;  /* 0x00000004ff317424 */ /* 0x000fe400078e00ff */
[----:B------:R-:W-:-:S06]  /*0a90*/  IMAD.IADD R44, R53, 0x1, R2 ;  /* 0x00000001352c7824 */ /* 0x000fcc00078e0202 */
        /* <DEDUP_REMOVED lines=16> */
.L_x_351:
[----:B------:R-:W-:Y:S05]  /*0ba0*/  @!P2 BRA `(.L_x_352) ;  /* 0x000000900000a947 */ /* 0x000fea0003800000 */
[----:B------:R-:W-:-:S05]  /*0bb0*/  IMAD.WIDE R12, R19, R49, c[0x0][0x170] ;  /* 0x00005c00130c7625 */ /* 0x000fca00078e0231 */
        /* <DEDUP_REMOVED lines=8> */
.L_x_352:
[----:B0-----:R-:W-:Y:S02]  /*0c40*/  IMAD.IADD R12, R48, 0x1, R2 ;  /* 0x00000001300c7824 */ /* 0x001fe400078e0202 */
[----:B------:R-:W-:-:S04]  /*0c50*/  IMAD.WIDE R14, R44, R49, c[0x0][0x170] ;  /* 0x00005c002c0e7625 */ /* 0x000fc800078e0231 */
[----:B------:R-:W-:Y:S01]  /*0c60*/  IMAD.WIDE R12, R12, R49, c[0x0][0x168] ;  /* 0x00005a000c0c7625 */ /* 0x000fe200078e0231 */
[----:B------:R0:W5:Y:S04]  /*0c70*/  LDG.E.CONSTANT R31, [R14.64] ;  /* 0x0000000a0e1f7981 */ /* 0x000168000c1e9900 */
[----:B------:R0:W5:Y:S01]  /*0c80*/  LDG.E R44, [R12.64] ;  /* 0x0000000a0c2c7981 */ /* 0x000162000c1e1900 */
        /* <DEDUP_REMOVED lines=10> */
.L_x_353:
[----:B0-----:R-:W-:Y:S05]  /*0d30*/  @!P0 BRA `(.L_x_354) ;  /* 0x000001d000008947 */ /* 0x001fea0003800000 */
        /* <DEDUP_REMOVED lines=29> */
.L_x_354:
[----:B-----5:R-:W-:Y:S01]  /*0f10*/  HADD2 R31, -R31, 1, 1 ;  /* 0x3c003c001f1f7430 */ /* 0x020fe20000000100 */
[----:B------:R-:W-:Y:S01]  /*0f20*/  PLOP3.LUT P4, PT, PT, PT, UP0, 0x40, 0x0 ;  /* 0x000000000000781c */ /* 0x000fe20003f8e808 */
[----:B------:R-:W-:-:S04]  /*0f30*/  IMAD.MOV.U32 R47, RZ, RZ, -0x1f528714 ;  /* 0xe0ad78ecff2f7424 */ /* 0x000fc800078e00ff */
[----:B------:R-:W-:-:S10]  /*0f40*/  HFMA2.MMA R31, R31, -10000, -10000, -RZ ;  /* 0xf0e2f0e21f1f7835 */ /* 0x000fd400001000ff */
[----:B------:R-:W-:Y:S01]  /*0f50*/  HFMA2 R31, R44, c[0x0] [0x190].H0_H0, R31 ;  /* 0x200064002c1f7a31 */ /* 0x000fe2000000001f */
        /* <DEDUP_REMOVED lines=10> */
.L_x_355:
[----:B------:R-:W-:Y:S02]  /*1000*/  IMAD.MOV.U32 R46, RZ, RZ, -0x1f528714 ;  /* 0xe0ad78ecff2e7424 */ /* 0x000fe400078e00ff */
[----:B------:R-:W-:Y:S01]  /*1010*/  IMAD.MOV.U32 R45, RZ, RZ, -0x1f528714 ;  /* 0xe0ad78ecff2d7424 */ /* 0x000fe200078e00ff */
[----:B------:R-:W-:Y:S05]  /*1020*/  @P4 BRA `(.L_x_356) ;  /* 0x000001e000004947 */ /* 0x000fea0003800000 */
[----:B------:R-:W-:Y:S01]  /*1030*/  ISETP.GE.U32.AND P3, PT, R9, 0x2, PT ;  /* 0x000000020900780c */ /* 0x000fe20003f66070 */
[----:B------:R-:W-:-:S05]  /*1040*/  HADD2 R31, R31, R10 ;  /* 0x0000000a1f1f7230 */ /* 0x000fca0000000000 */
[--C-:B------:R-:W-:Y:S02]  /*1050*/  HADD2.F32 R12, -RZ, R31.reuse.H0_H0 ;  /* 0x2000001fff0c7230 */ /* 0x100fe40000004100 */
[----:B------:R-:W-:-:S05]  /*1060*/  HADD2.F32 R13, -RZ, R31.H1_H1 ;  /* 0x3000001fff0d7230 */ /* 0x000fca0000004100 */
[----:B------:R-:W-:-:S04]  /*1070*/  FMNMX.FTZ R12, R12, R13, !PT ;  /* 0x0000000d0c0c7209 */ /* 0x000fc80007810000 */
[----:B------:R-:W-:Y:S01]  /*1080*/  FMNMX.FTZ R44, R12, -1.00000002004087734272e+20, !PT ;  /* 0xe0ad78ec0c2c7809 */ /* 0x000fe20007810000 */
[----:B------:R-:W-:Y:S05]  /*1090*/  @!P3 BRA `(.L_x_357) ;  /* 0x000003000000b947 */ /* 0x000fea0003800000 */
[----:B------:R-:W-:Y:S01]  /*10a0*/  HFMA2 R12, R27, c[0x0] [0x190].H0_H0, R24 ;  /* 0x200064001b0c7a31 */ /* 0x000fe20000000018 */
[----:B------:R-:W-:-:S05]  /*10b0*/  ISETP.NE.AND P4, PT, R9, 0x2, PT ;  /* 0x000000020900780c */ /* 0x000fca0003f85270 */
        /* <DEDUP_REMOVED lines=11> */
[----:B------:R-:W-:-:S04]  /*1170*/  FMNMX.FTZ R12, R12, R13, !PT ;  /* 0x0000000d0c0c7209 */ /* 0x000fc80007810000 */
        /* <DEDUP_REMOVED lines=9> */
.L_x_356:
[----:B------:R-:W-:Y:S01]  /*1210*/  ISETP.GE.U32.AND P3, PT, R9, 0x2, PT ;  /* 0x000000020900780c */ /* 0x000fe20003f66070 */
[--C-:B------:R-:W-:Y:S02]  /*1220*/  HADD2.F32 R12, -RZ, R31.reuse.H0_H0 ;  /* 0x2000001fff0c7230 */ /* 0x100fe40000004100 */
[----:B------:R-:W-:-:S05]  /*1230*/  HADD2.F32 R13, -RZ, R31.H1_H1 ;  /* 0x3000001fff0d7230 */ /* 0x000fca0000004100 */
[----:B------:R-:W-:-:S04]  /*1240*/  FMNMX.FTZ R12, R12, R13, !PT ;  /* 0x0000000d0c0c7209 */ /* 0x000fc80007810000 */
[----:B------:R-:W-:Y:S01]  /*1250*/  FMNMX.FTZ R44, R12, -1.00000002004087734272e+20, !PT ;  /* 0xe0ad78ec0c2c7809 */ /* 0x000fe20007810000 */
[----:B------:R-:W-:Y:S05]  /*1260*/  @!P3 BRA `(.L_x_357) ;  /* 0x000001300000b947 */ /* 0x000fea0003800000 */
[----:B------:R-:W-:Y:S01]  /*1270*/  ISETP.NE.AND P4, PT, R9, 0x2, PT ;  /* 0x000000020900780c */ /* 0x000fe20003f85270 */
[----:B------:R-:W-:-:S05]  /*1280*/  HFMA2 R30, R27, c[0x0] [0x190].H0_H0, R24 ;  /* 0x200064001b1e7a31 */ /* 0x000fca0000000018 */
[--C-:B------:R-:W-:Y:S02]  /*1290*/  HADD2.F32 R12, -RZ, R30.reuse.H0_H0 ;  /* 0x2000001eff0c7230 */ /* 0x100fe40000004100 */
[----:B------:R-:W-:-:S05]  /*12a0*/  HADD2.F32 R13, -RZ, R30.H1_H1 ;  /* 0x3000001eff0d7230 */ /* 0x000fca0000004100 */
[----:B------:R-:W-:-:S04]  /*12b0*/  FMNMX.FTZ R12, R12, R13, !PT ;  /* 0x0000000d0c0c7209 */ /* 0x000fc80007810000 */
[----:B------:R-:W-:Y:S01]  /*12c0*/  FMNMX.FTZ R45, R12, -1.00000002004087734272e+20, !PT ;  /* 0xe0ad78ec0c2d7809 */ /* 0x000fe20007810000 */
[----:B------:R-:W-:Y:S05]  /*12d0*/  @!P4 BRA `(.L_x_357) ;  /* 0x000000c00000c947 */ /* 0x000fea0003800000 */
[----:B------:R-:W-:Y:S01]  /*12e0*/  ISETP.GE.U32.AND P4, PT, R9, 0x4, PT ;  /* 0x000000040900780c */ /* 0x000fe20003f86070 */
[----:B------:R-:W-:-:S12]  /*12f0*/  HFMA2 R32, R28, c[0x0] [0x190].H0_H0, R25 ;  /* 0x200064001c207a31 */ /* 0x000fd80000000019 */
[----:B------:R-:W-:-:S05]  /*1300*/  @P4 HFMA2 R12, R29, c[0x0] [0x190].H0_H0, R26 ;  /* 0x200064001d0c4a31 */ /* 0x000fca000000001a */
[--C-:B------:R-:W-:Y:S01]  /*1310*/  @P4 HADD2.F32 R13, -RZ, R12.reuse.H0_H0 ;  /* 0x2000000cff0d4230 */ /* 0x100fe20000004100 */
[----:B------:R-:W-:Y:S01]  /*1320*/  @P4 IMAD.MOV.U32 R33, RZ, RZ, R12 ;  /* 0x000000ffff214224 */ /* 0x000fe200078e000c */
[----:B------:R-:W-:-:S05]  /*1330*/  @P4 HADD2.F32 R14, -RZ, R12.H1_H1 ;  /* 0x3000000cff0e4230 */ /* 0x000fca0000004100 */
[----:B------:R-:W-:Y:S01]  /*1340*/  @P4 FMNMX.FTZ R13, R13, R14, !PT ;  /* 0x0000000e0d0d4209 */ /* 0x000fe20007810000 */
[----:B------:R-:W-:-:S03]  /*1350*/  HADD2.F32 R14, -RZ, R32.H1_H1 ;  /* 0x30000020ff0e7230 */ /* 0x000fc60000004100 */
[----:B------:R-:W-:Y:S01]  /*1360*/  @P4 FMNMX.FTZ R47, R13, -1.00000002004087734272e+20, !PT ;  /* 0xe0ad78ec0d2f4809 */ /* 0x000fe20007810000 */
[----:B------:R-:W-:-:S05]  /*1370*/  HADD2.F32 R13, -RZ, R32.H0_H0 ;  /* 0x20000020ff0d7230 */ /* 0x000fca0000004100 */
[----:B------:R-:W-:-:S04]  /*1380*/  FMNMX.FTZ R13, R13, R14, !PT ;  /* 0x0000000e0d0d7209 */ /* 0x000fc80007810000 */
[----:B------:R-:W-:Y:S02]  /*1390*/  FMNMX.FTZ R46, R13, -1.00000002004087734272e+20, !PT ;  /* 0xe0ad78ec0d2e7809 */ /* 0x000fe40007810000 */
.L_x_357:
[----:B------:R-:W-:-:S13]  /*13a0*/  ISETP.GE.U32.AND P4, PT, R0, UR5, PT ;  /* 0x0000000500007c0c */ /* 0x000fda000bf86070 */
[----:B------:R-:W-:Y:S05]  /*13b0*/  @P4 BRA `(.L_x_348) ;  /* 0x000008f000004947 */ /* 0x000fea0003800000 */
[C---:B------:R-:W-:Y:S02]  /*13c0*/  IMAD.IADD R14, R0.reuse, 0x1, R53 ;  /* 0x00000001000e7824 */ /* 0x040fe400078e0235 */
[----:B------:R-:W-:Y:S02]  /*13d0*/  IMAD.IADD R12, R0, 0x1, R48 ;  /* 0x00000001000c7824 */ /* 0x000fe400078e0230 */
[----:B------:R-:W-:-:S04]  /*13e0*/  IMAD.WIDE R14, R14, R49, c[0x0][0x170] ;  /* 0x00005c000e0e7625 */ /* 0x000fc800078e0231 */
[----:B------:R-:W-:Y:S01]  /*13f0*/  IMAD.WIDE R12, R12, R49, c[0x0][0x168] ;  /* 0x00005a000c0c7625 */ /* 0x000fe200078e0231 */
[----:B------:R0:W5:Y:S04]  /*1400*/  LDG.E.CONSTANT R35, [R14.64] ;  /* 0x0000000a0e237981 */ /* 0x000168000c1e9900 */
[----:B------:R0:W5:Y:S01]  /*1410*/  LDG.E R48, [R12.64] ;  /* 0x0000000a0c307981 */ /* 0x000162000c1e1900 */
[----:B------:R-:W-:Y:S01]  /*1420*/  BSSY B1, `(.L_x_358) ;  /* 0x0000011000017945 */ /* 0x000fe20003800000 */
[----:B------:R-:W-:Y:S05]  /*1430*/  @!P3 BRA `(.L_x_359) ;  /* 0x000000f00000b947 */ /* 0x000fea0003800000 */
[----:B------:R-:W-:Y:S02]  /*1440*/  ISETP.NE.AND P4, PT, R9, 0x2, PT ;  /* 0x000000020900780c */ /* 0x000fe40003f85270 */
[----:B0-----:R-:W-:Y:S02]  /*1450*/  IADD3 R13, R50, c[0x0][0xc], RZ ;  /* 0x00000300320d7a10 */ /* 0x001fe40007ffe0ff */
        /* <DEDUP_REMOVED lines=13> */
.L_x_359:
[----:B------:R-:W-:Y:S05]  /*1530*/  BSYNC B1 ;  /* 0x0000000000017941 */ /* 0x000fea0003800000 */
.L_x_358:
        /* <DEDUP_REMOVED lines=10> */
.L_x_360:
[----:B0-----:R-:W-:Y:S05]  /*15e0*/  @!P2 BRA `(.L_x_361) ;  /* 0x000000900000a947 */ /* 0x001fea0003800000 */
[----:B------:R-:W-:-:S05]  /*15f0*/  IMAD.WIDE R12, R18, R49, c[0x0][0x168] ;  /* 0x00005a00120c7625 */ /* 0x000fca00078e0231 */
        /* <DEDUP_REMOVED lines=8> */
.L_x_361:
[----:B0-----:R-:W-:Y:S05]  /*1680*/  @!P0 BRA `(.L_x_362) ;  /* 0x000001e000008947 */ /* 0x001fea0003800000 */
[----:B------:R-:W0:Y:S01]  /*1690*/  I2F R13, R42 ;  /* 0x0000002a000d7306 */ /* 0x000e220000201400 */
[----:B------:R-:W-:Y:S01]  /*16a0*/  BSSY B1, `(.L_x_362) ;  /* 0x000001c000017945 */ /* 0x000fe20003800000 */
[--C-:B0-----:R-:W-:Y:S02]  /*16b0*/  FADD.FTZ R10, R4, -R13.reuse ;  /* 0x8000000d040a7221 */ /* 0x101fe40000010000 */
[----:B------:R-:W-:-:S05]  /*16c0*/  FADD.FTZ R13, R8, -R13 ;  /* 0x8000000d080d7221 */ /* 0x000fca0000010000 */
[----:B------:R-:W-:-:S05]  /*16d0*/  F2FP.PACK_AB R10, R13, R10 ;  /* 0x0000000a0d0a723e */ /* 0x000fca00000000ff */
[----:B------:R-:W-:Y:S01]  /*16e0*/  HMUL2 R10, R43, R10 ;  /* 0x0000000a2b0a7232 */ /* 0x000fe20000000000 */
[----:B------:R-:W-:Y:S05]  /*16f0*/  @!P3 BRA `(.L_x_363) ;  /* 0x000001600000b947 */ /* 0x000fea0003800000 */
[----:B------:R-:W-:Y:S02]  /*1700*/  IADD3 R14, R42, c[0x0][0xc], RZ ;  /* 0x000003002a0e7a10 */ /* 0x000fe40007ffe0ff */
[----:B------:R-:W-:Y:S02]  /*1710*/  ISETP.NE.AND P0, PT, R9, 0x2, PT ;  /* 0x000000020900780c */ /* 0x000fe40003f05270 */
[----:B------:R-:W0:Y:S02]  /*1720*/  I2F R11, R14 ;  /* 0x0000000e000b7306 */ /* 0x000e240000201400 */
[--C-:B0-----:R-:W-:Y:S02]  /*1730*/  FADD.FTZ R12, R4, -R11.reuse ;  /* 0x8000000b040c7221 */ /* 0x101fe40000010000 */
[----:B------:R-:W-:-:S05]  /*1740*/  FADD.FTZ R11, R8, -R11 ;  /* 0x8000000b080b7221 */ /* 0x000fca0000010000 */
[----:B------:R-:W-:-:S06]  /*1750*/  F2FP.PACK_AB R11, R11, R12 ;  /* 0x0000000c0b0b723e */ /* 0x000fcc00000000ff */
[----:B------:R-:W-:Y:S01]  /*1760*/  HFMA2.MMA R11, R43, R11, -RZ ;  /* 0x0000000b2b0b7235 */ /* 0x000fe200001000ff */
[----:B------:R-:W-:Y:S05]  /*1770*/  @!P0 BRA `(.L_x_363) ;  /* 0x000000e000008947 */ /* 0x000fea0003800000 */
[----:B------:R-:W-:Y:S02]  /*1780*/  IADD3 R14, R14, c[0x0][0xc], RZ ;  /* 0x000003000e0e7a10 */ /* 0x000fe40007ffe0ff */
[----:B------:R-:W-:Y:S02]  /*1790*/  ISETP.GE.U32.AND P0, PT, R9, 0x4, PT ;  /* 0x000000040900780c */ /* 0x000fe40003f06070 */
[----:B------:R-:W0:Y:S02]  /*17a0*/  I2F R13, R14 ;  /* 0x0000000e000d7306 */ /* 0x000e240000201400 */
[--C-:B0-----:R-:W-:Y:S02]  /*17b0*/  FADD.FTZ R12, R4, -R13.reuse ;  /* 0x8000000d040c7221 */ /* 0x101fe40000010000 */
[----:B------:R-:W-:-:S05]  /*17c0*/  FADD.FTZ R13, R8, -R13 ;  /* 0x8000000d080d7221 */ /* 0x000fca0000010000 */
[----:B------:R-:W-:-:S05]  /*17d0*/  F2FP.PACK_AB R12, R13, R12 ;  /* 0x0000000c0d0c723e */ /* 0x000fca00000000ff */
[----:B------:R-:W-:Y:S01]  /*17e0*/  HMUL2 R16, R43, R12 ;  /* 0x0000000c2b107232 */ /* 0x000fe20000000000 */
[----:B------:R-:W-:Y:S05]  /*17f0*/  @!P0 BRA `(.L_x_363) ;  /* 0x0000006000008947 */ /* 0x000fea0003800000 */
[----:B------:R-:W-:-:S04]  /*1800*/  IADD3 R12, R14, c[0x0][0xc], RZ ;  /* 0x000003000e0c7a10 */ /* 0x000fc80007ffe0ff */
[----:B------:R-:W0:Y:S02]  /*1810*/  I2F R13, R12 ;  /* 0x0000000c000d7306 */ /* 0x000e240000201400 */
[--C-:B0-----:R-:W-:Y:S02]  /*1820*/  FADD.FTZ R14, R4, -R13.reuse ;  /* 0x8000000d040e7221 */ /* 0x101fe40000010000 */
[----:B------:R-:W-:-:S05]  /*1830*/  FADD.FTZ R13, R8, -R13 ;  /* 0x8000000d080d7221 */ /* 0x000fca0000010000 */
[----:B------:R-:W-:-:S06]  /*1840*/  F2FP.PACK_AB R13, R13, R14 ;  /* 0x0000000e0d0d723e */ /* 0x000fcc00000000ff */
[----:B------:R-:W-:-:S06]  /*1850*/  HFMA2.MMA R17, R43, R13, -RZ ;  /* 0x0000000d2b117235 */ /* 0x000fcc00001000ff */
.L_x_363:
[----:B------:R-:W-:Y:S05]  /*1860*/  BSYNC B1 ;  /* 0x0000000000017941 */ /* 0x000fea0003800000 */
.L_x_362:
[----:B-----5:R-:W-:Y:S01]  /*1870*/  HADD2 R35, -R35, 1, 1 ;  /* 0x3c003c0023237430 */ /* 0x020fe20000000100 */
[----:B------:R-:W-:-:S03]  /*1880*/  PLOP3.LUT P4, PT, PT, PT, UP0, 0x40, 0x0 ;  /* 0x000000000000781c */ /* 0x000fc60003f8e808 */
[----:B------:R-:W-:Y:S01]  /*1890*/  HMUL2 R35, R35, -10000, -10000 ;  /* 0xf0e2f0e223237832 */ /* 0x000fe20000000000 */
[----:B------:R-:W-:Y:S08]  /*18a0*/  @!P2 BRA `(.L_x_364) ;  /* 0x000000900000a947 */ /* 0x000ff00003800000 */
[----:B------:R-:W-:Y:S01]  /*18b0*/  ISETP.NE.AND P0, PT, R9, 0x2, PT ;  /* 0x000000020900780c */ /* 0x000fe20003f05270 */
[----:B------:R-:W-:-:S06]  /*18c0*/  HADD2 R24, -R24, 1, 1 ;  /* 0x3c003c0018187430 */ /* 0x000fcc0000000100 */
[----:B------:R-:W-:-:S06]  /*18d0*/  HFMA2.MMA R24, R24, -10000, -10000, -RZ ;  /* 0xf0e2f0e218187835 */ /* 0x000fcc00001000ff */
[----:B------:R-:W-:Y:S05]  /*18e0*/  @!P0 BRA `(.L_x_364) ;  /* 0x0000005000008947 */ /* 0x000fea0003800000 */
[----:B------:R-:W-:Y:S01]  /*18f0*/  ISETP.GE.U32.AND P0, PT, R9, 0x4, PT ;  /* 0x000000040900780c */ /* 0x000fe20003f06070 */
[----:B------:R-:W-:-:S04]  /*1900*/  HADD2 R25, -R25, 1, 1 ;  /* 0x3c003c0019197430 */ /* 0x000fc80000000100 */
[----:B------:R-:W-:-:S08]  /*1910*/  HMUL2 R25, R25, -10000, -10000 ;  /* 0xf0e2f0e219197832 */ /* 0x000fd00000000000 */
[----:B------:R-:W-:-:S06]  /*1920*/  @P0 HADD2 R12, -R26, 1, 1 ;  /* 0x3c003c001a0c0430 */ /* 0x000fcc0000000100 */
[----:B------:R-:W-:-:S04]  /*1930*/  @P0 HFMA2.MMA R26, R12, -10000, -10000, -RZ ;  /* 0xf0e2f0e20c1a0835 */ /* 0x000fc800001000ff */
.L_x_364:
[----:B------:R-:W-:Y:S01]  /*1940*/  HFMA2 R35, R48, c[0x0] [0x190].H0_H0, R35 ;  /* 0x2000640030237a31 */ /* 0x000fe20000000023 */
[----:B------:R-:W-:Y:S06]  /*1950*/  @P4 BRA `(.L_x_365) ;  /* 0x000001d000004947 */ /* 0x000fec0003800000 */
[----:B------:R-:W-:-:S05]  /*1960*/  HADD2 R35, R35, R10 ;  /* 0x0000000a23237230 */ /* 0x000fca0000000000 */
[--C-:B------:R-:W-:Y:S02]  /*1970*/  HADD2.F32 R12, -RZ, R35.reuse.H0_H0 ;  /* 0x20000023ff0c7230 */ /* 0x100fe40000004100 */
[----:B------:R-:W-:-:S05]  /*1980*/  HADD2.F32 R13, -RZ, R35.H1_H1 ;  /* 0x30000023ff0d7230 */ /* 0x000fca0000004100 */
[----:B------:R-:W-:-:S04]  /*1990*/  FMNMX.FTZ R13, R12, R13, !PT ;  /* 0x0000000d0c0d7209 */ /* 0x000fc80007810000 */
[----:B------:R-:W-:Y:S01]  /*19a0*/  FMNMX.FTZ R44, R44, R13, !PT ;  /* 0x0000000d2c2c7209 */ /* 0x000fe20007810000 */
[----:B------:R-:W-:Y:S05]  /*19b0*/  @!P3 BRA `(.L_x_348) ;  /* 0x000002f00000b947 */ /* 0x000fea0003800000 */
[----:B------:R-:W-:Y:S01]  /*19c0*/  HFMA2 R12, R27, c[0x0] [0x190].H0_H0, R24 ;  /* 0x200064001b0c7a31 */ /* 0x000fe20000000018 */
[----:B------:R-:W-:-:S05]  /*19d0*/  ISETP.NE.AND P0, PT, R9, 0x2, PT ;  /* 0x000000020900780c */ /* 0x000fca0003f05270 */
[----:B------:R-:W-:-:S10]  /*19e0*/  HFMA2.MMA R34, R12, 1, 1, R11 ;  /* 0x3c003c000c227835 */ /* 0x000fd4000000000b */
[--C-:B------:R-:W-:Y:S02]  /*19f0*/  HADD2.F32 R12, -RZ, R34.reuse.H0_H0 ;  /* 0x20000022ff0c7230 */ /* 0x100fe40000004100 */
[----:B------:R-:W-:-:S05]  /*1a00*/  HADD2.F32 R13, -RZ, R34.H1_H1 ;  /* 0x30000022ff0d7230 */ /* 0x000fca0000004100 */
[----:B------:R-:W-:-:S04]  /*1a10*/  FMNMX.FTZ R12, R12, R13, !PT ;  /* 0x0000000d0c0c7209 */ /* 0x000fc80007810000 */
[----:B------:R-:W-:Y:S01]  /*1a20*/  FMNMX.FTZ R45, R45, R12, !PT ;  /* 0x0000000c2d2d7209 */ /* 0x000fe20007810000 */
[----:B------:R-:W-:Y:S05]  /*1a30*/  @!P0 BRA `(.L_x_348) ;  /* 0x0000027000008947 */ /* 0x000fea0003800000 */
[----:B------:R-:W-:Y:S01]  /*1a40*/  HFMA2 R12, R28, c[0x0] [0x190].H0_H0, R25 ;  /* 0x200064001c0c7a31 */ /* 0x000fe20000000019 */
[----:B------:R-:W-:-:S05]  /*1a50*/  ISETP.GE.U32.AND P0, PT, R9, 0x4, PT ;  /* 0x000000040900780c */ /* 0x000fca0003f06070 */
[----:B------:R-:W-:-:S10]  /*1a60*/  HFMA2.MMA R36, R12, 1, 1, R16 ;  /* 0x3c003c000c247835 */ /* 0x000fd40000000010 */
[--C-:B------:R-:W-:Y:S02]  /*1a70*/  HADD2.F32 R12, -RZ, R36.reuse.H0_H0 ;  /* 0x20000024ff0c7230 */ /* 0x100fe40000004100 */
[----:B------:R-:W-:-:S05]  /*1a80*/  HADD2.F32 R13, -RZ, R36.H1_H1 ;  /* 0x30000024ff0d7230 */ /* 0x000fca0000004100 */
[----:B------:R-:W-:-:S04]  /*1a90*/  FMNMX.FTZ R13, R12, R13, !PT ;  /* 0x0000000d0c0d7209 */ /* 0x000fc80007810000 */
[----:B------:R-:W-:Y:S01]  /*1aa0*/  FMNMX.FTZ R46, R46, R13, !PT ;  /* 0x0000000d2e2e7209 */ /* 0x000fe20007810000 */
[----:B------:R-:W-:Y:S05]  /*1ab0*/  @!P0 BRA `(.L_x_348) ;  /* 0x000001f000008947 */ /* 0x000fea0003800000 */
[----:B------:R-:W-:-:S06]  /*1ac0*/  HFMA2 R12, R29, c[0x0] [0x190].H0_H0, R26 ;  /* 0x200064001d0c7a31 */ /* 0x000fcc000000001a */
[----:B------:R-:W-:-:S10]  /*1ad0*/  HFMA2.MMA R37, R12, 1, 1, R17 ;  /* 0x3c003c000c257835 */ /* 0x000fd40000000011 */
[--C-:B------:R-:W-:Y:S02]  /*1ae0*/  HADD2.F32 R12, -RZ, R37.reuse.H0_H0 ;  /* 0x20000025ff0c7230 */ /* 0x100fe40000004100 */
[----:B------:R-:W-:-:S05]  /*1af0*/  HADD2.F32 R13, -RZ, R37.H1_H1 ;  /* 0x30000025ff0d7230 */ /* 0x000fca0000004100 */
[----:B------:R-:W-:-:S04]  /*1b00*/  FMNMX.FTZ R12, R12, R13, !PT ;  /* 0x0000000d0c0c7209 */ /* 0x000fc80007810000 */
[----:B------:R-:W-:Y:S01]  /*1b10*/  FMNMX.FTZ R47, R47, R12, !PT ;  /* 0x0000000c2f2f7209 */ /* 0x000fe20007810000 */
[----:B------:R-:W-:Y:S05]  /*1b20*/  BRA `(.L_x_348) ;  /* 0x0000018000007947 */ /* 0x000fea0003800000 */
.L_x_365:
[--C-:B------:R-:W-:Y:S02]  /*1b30*/  HADD2.F32 R12, -RZ, R35.reuse.H0_H0 ;  /* 0x20000023ff0c7230 */ /* 0x100fe40000004100 */
[----:B------:R-:W-:-:S05]  /*1b40*/  HADD2.F32 R13, -RZ, R35.H1_H1 ;  /* 0x30000023ff0d7230 */ /* 0x000fca0000004100 */
[----:B------:R-:W-:-:S04]  /*1b50*/  FMNMX.FTZ R13, R12, R13, !PT ;  /* 0x0000000d0c0d7209 */ /* 0x000fc80007810000 */
[----:B------:R-:W-:Y:S01]  /*1b60*/  FMNMX.FTZ R44, R44, R13, !PT ;  /* 0x0000000d2c2c7209 */ /* 0x000fe20007810000 */
[----:B------:R-:W-:Y:S05]  /*1b70*/  @!P3 BRA `(.L_x_348) ;  /* 0x000001300000b947 */ /* 0x000fea0003800000 */
[----:B------:R-:W-:Y:S01]  /*1b80*/  ISETP.NE.AND P0, PT, R9, 0x2, PT ;  /* 0x000000020900780c */ /* 0x000fe20003f05270 */
[----:B------:R-:W-:-:S05]  /*1b90*/  HFMA2 R34, R27, c[0x0] [0x190].H0_H0, R24 ;  /* 0x200064001b227a31 */ /* 0x000fca0000000018 */
[--C-:B------:R-:W-:Y:S02]  /*1ba0*/  HADD2.F32 R12, -RZ, R34.reuse.H0_H0 ;  /* 0x20000022ff0c7230 */ /* 0x100fe40000004100 */
[----:B------:R-:W-:-:S05]  /*1bb0*/  HADD2.F32 R13, -RZ, R34.H1_H1 ;  /* 0x30000022ff0d7230 */ /* 0x000fca0000004100 */
[----:B------:R-:W-:-:S04]  /*1bc0*/  FMNMX.FTZ R12, R12, R13, !PT ;  /* 0x0000000d0c0c7209 */ /* 0x000fc80007810000 */
[----:B------:R-:W-:Y:S01]  /*1bd0*/  FMNMX.FTZ R45, R45, R12, !PT ;  /* 0x0000000c2d2d7209 */ /* 0x000fe20007810000 */
[----:B------:R-:W-:Y:S05]  /*1be0*/  @!P0 BRA `(.L_x_348) ;  /* 0x000000c000008947 */ /* 0x000fea0003800000 */
[----:B------:R-:W-:Y:S01]  /*1bf0*/  ISETP.GE.U32.AND P0, PT, R9, 0x4, PT ;  /* 0x000000040900780c */ /* 0x000fe20003f06070 */
[----:B------:R-:W-:-:S05]  /*1c00*/  HFMA2 R36, R28, c[0x0] [0x190].H0_H0, R25 ;  /* 0x200064001c247a31 */ /* 0x000fca0000000019 */
[--C-:B------:R-:W-:Y:S02]  /*1c10*/  HADD2.F32 R12, -RZ, R36.reuse.H0_H0 ;  /* 0x20000024ff0c7230 */ /* 0x100fe40000004100 */
[----:B------:R-:W-:-:S05]  /*1c20*/  HADD2.F32 R13, -RZ, R36.H1_H1 ;  /* 0x30000024ff0d7230 */ /* 0x000fca0000004100 */
[----:B------:R-:W-:Y:S01]  /*1c30*/  @P0 HFMA2 R14, R29, c[0x0] [0x190].H0_H0, R26 ;  /* 0x200064001d0e0a31 */ /* 0x000fe2000000001a */
[----:B------:R-:W-:-:S04]  /*1c40*/  FMNMX.FTZ R13, R12, R13, !PT ;  /* 0x0000000d0c0d7209 */ /* 0x000fc80007810000 */
[--C-:B------:R-:W-:Y:S01]  /*1c50*/  @P0 HADD2.F32 R15, -RZ, R14.reuse.H0_H0 ;  /* 0x2000000eff0f0230 */ /* 0x100fe20000004100 */
[----:B------:R-:W-:Y:S01]  /*1c60*/  FMNMX.FTZ R46, R46, R13, !PT ;  /* 0x0000000d2e2e7209 */ /* 0x000fe20007810000 */
[----:B------:R-:W-:Y:S01]  /*1c70*/  @P0 HADD2.F32 R48, -RZ, R14.H1_H1 ;  /* 0x3000000eff300230 */ /* 0x000fe20000004100 */
[----:B------:R-:W-:-:S04]  /*1c80*/  @P0 IMAD.MOV.U32 R37, RZ, RZ, R14 ;  /* 0x000000ffff250224 */ /* 0x000fc800078e000e */
[----:B------:R-:W-:-:S04]  /*1c90*/  @P0 FMNMX.FTZ R48, R15, R48, !PT ;  /* 0x000000300f300209 */ /* 0x000fc80007810000 */
[----:B------:R-:W-:Y:S02]  /*1ca0*/  @P0 FMNMX.FTZ R47, R47, R48, !PT ;  /* 0x000000302f2f0209 */ /* 0x000fe40007810000 */
.L_x_348:
[----:B------:R-:W-:Y:S05]  /*1cb0*/  BSYNC B0 ;  /* 0x0000000000007941 */ /* 0x000fea0003800000 */
.L_x_347:
[----:B------:R-:W-:-:S05]  /*1cc0*/  IMAD.MOV.U32 R12, RZ, RZ, c[0x0][0x0] ;  /* 0x00000000ff0c7624 */ /* 0x000fca00078e00ff */
[----:B------:R-:W-:-:S13]  /*1cd0*/  ISETP.GE.U32.AND P0, PT, R12, 0x21, PT ;  /* 0x000000210c00780c */ /* 0x000fda0003f06070 */
[----:B------:R-:W-:Y:S05]  /*1ce0*/  @!P0 BRA `(.L_x_366) ;  /* 0x000005e000008947 */ /* 0x000fea0003800000 */
[----:B------:R-:W0:Y:S01]  /*1cf0*/  SHFL.BFLY PT, R13, R44, 0x10, 0x1f ;  /* 0x0e001f002c0d7f89 */ /* 0x000e2200000e0000 */
[----:B------:R-:W-:-:S03]  /*1d00*/  ISETP.NE.AND P2, PT, R41, RZ, PT ;  /* 0x000000ff2900720c */ /* 0x000fc60003f45270 */
[----:B------:R-:W1:Y:S04]  /*1d10*/  SHFL.BFLY PT, R12, R45, 0x10, 0x1f ;  /* 0x0e001f002d0c7f89 */ /* 0x000e6800000e0000 */
[----:B------:R-:W2:Y:S04]  /*1d20*/  SHFL.BFLY PT, R15, R46, 0x10, 0x1f ;  /* 0x0e001f002e0f7f89 */ /* 0x000ea800000e0000 */
[----:B------:R-:W4:Y:S01]  /*1d30*/  SHFL.BFLY PT, R50, R47, 0x10, 0x1f ;  /* 0x0e001f002f327f89 */ /* 0x000f2200000e0000 */
[----:B0-----:R-:W-:Y:S02]  /*1d40*/  FMNMX.FTZ R13, R13, R44, !PT ;  /* 0x0000002c0d0d7209 */ /* 0x001fe40007810000 */
[----:B-1----:R-:W-:-:S03]  /*1d50*/  FMNMX.FTZ R14, R12, R45, !PT ;  /* 0x0000002d0c0e7209 */ /* 0x002fc60007810000 */
[----:B------:R-:W0:Y:S01]  /*1d60*/  SHFL.BFLY PT, R12, R13, 0x8, 0x1f ;  /* 0x0d001f000d0c7f89 */ /* 0x000e2200000e0000 */
[----:B--2---:R-:W-:-:S03]  /*1d70*/  FMNMX.FTZ R48, R15, R46, !PT ;  /* 0x0000002e0f307209 */ /* 0x004fc60007810000 */
[----:B------:R-:W1:Y:S01]  /*1d80*/  SHFL.BFLY PT, R15, R14, 0x8, 0x1f ;  /* 0x0d001f000e0f7f89 */ /* 0x000e6200000e0000 */
[----:B----4-:R-:W-:-:S03]  /*1d90*/  FMNMX.FTZ R50, R50, R47, !PT ;  /* 0x0000002f32327209 */ /* 0x010fc60007810000 */
        /* <DEDUP_REMOVED lines=10> */
[----:B0-----:R-:W-:Y:S01]  /*1e40*/  FMNMX.FTZ R15, R12, R15, !PT ;  /* 0x0000000f0c0f7209 */ /* 0x001fe20007810000 */
[----:B------:R-:W-:Y:S01]  /*1e50*/  FMUL.FTZ R12, R38, 0.03125 ;  /* 0x3d000000260c7820 */ /* 0x000fe20000410000 */
[----:B-1----:R-:W-:-:S03]  /*1e60*/  FMNMX.FTZ R14, R45, R44, !PT ;  /* 0x0000002c2d0e7209 */ /* 0x002fc60007810000 */
[----:B------:R-:W0:Y:S01]  /*1e70*/  SHFL.BFLY PT, R44, R15, 0x2, 0x1f ;  /* 0x0c401f000f2c7f89 */ /* 0x000e2200000e0000 */
[----:B---3--:R-:W-:Y:S02]  /*1e80*/  FSETP.GT.FTZ.AND P3, PT, R12, R39, PT ;  /* 0x000000270c00720b */ /* 0x008fe40003f74000 */
[----:B--2---:R-:W-:Y:S01]  /*1e90*/  FMNMX.FTZ R47, R49, R46, !PT ;  /* 0x0000002e312f7209 */ /* 0x004fe20007810000 */
[----:B------:R-:W1:Y:S01]  /*1ea0*/  SHFL.BFLY PT, R13, R14, 0x2, 0x1f ;  /* 0x0c401f000e0d7f89 */ /* 0x000e6200000e0000 */
[----:B----4-:R-:W-:-:S03]  /*1eb0*/  FMNMX.FTZ R52, R51, R52, !PT ;  /* 0x0000003433347209 */ /* 0x010fc60007810000 */
[----:B------:R-:W2:Y:S04]  /*1ec0*/  SHFL.BFLY PT, R46, R47, 0x2, 0x1f ;  /* 0x0c401f002f2e7f89 */ /* 0x000ea800000e0000 */
[----:B------:R-:W3:Y:S01]  /*1ed0*/  SHFL.BFLY PT, R53, R52, 0x2, 0x1f ;  /* 0x0c401f0034357f89 */ /* 0x000ee200000e0000 */
[----:B0-----:R-:W-:Y:S02]  /*1ee0*/  FMNMX.FTZ R44, R15, R44, !PT ;  /* 0x0000002c0f2c7209 */ /* 0x001fe40007810000 */
[----:B-1----:R-:W-:-:S03]  /*1ef0*/  FMNMX.FTZ R45, R14, R13, !PT ;  /* 0x0000000d0e2d7209 */ /* 0x002fc60007810000 */
[----:B------:R-:W0:Y:S01]  /*1f00*/  SHFL.BFLY PT, R13, R44, 0x1, 0x1f ;  /* 0x0c201f002c0d7f89 */ /* 0x000e2200000e0000 */
[----:B--2---:R-:W-:Y:S01]  /*1f10*/  FMNMX.FTZ R48, R47, R46, !PT ;  /* 0x0000002e2f307209 */ /* 0x004fe20007810000 */
[----:B------:R-:W-:Y:S02]  /*1f20*/  IMAD.MOV.U32 R47, RZ, RZ, -0x1f528714 ;  /* 0xe0ad78ecff2f7424 */ /* 0x000fe400078e00ff */
[----:B------:R-:W1:Y:S01]  /*1f30*/  SHFL.BFLY PT, R46, R45, 0x1, 0x1f ;  /* 0x0c201f002d2e7f89 */ /* 0x000e6200000e0000 */
[----:B---3--:R-:W-:-:S03]  /*1f40*/  FMNMX.FTZ R53, R52, R53, !PT ;  /* 0x0000003534357209 */ /* 0x008fc60007810000 */
[----:B------:R-:W2:Y:S04]  /*1f50*/  SHFL.BFLY PT, R49, R48, 0x1, 0x1f ;  /* 0x0c201f0030317f89 */ /* 0x000ea800000e0000 */
[----:B------:R-:W3:Y:S01]  /*1f60*/  SHFL.BFLY PT, R50, R53, 0x1, 0x1f ;  /* 0x0c201f0035327f89 */ /* 0x000ee200000e0000 */
[----:B0-----:R-:W-:Y:S01]  /*1f70*/  FMNMX.FTZ R12, R44, R13, !PT ;  /* 0x0000000d2c0c7209 */ /* 0x001fe20007810000 */
[----:B------:R-:W-:Y:S01]  /*1f80*/  IMAD.MOV.U32 R44, RZ, RZ, -0x1f528714 ;  /* 0xe0ad78ecff2c7424 */ /* 0x000fe200078e00ff */
[----:B-1----:R-:W-:Y:S01]  /*1f90*/  FMNMX.FTZ R13, R45, R46, !PT ;  /* 0x0000002e2d0d7209 */ /* 0x002fe20007810000 */
[----:B------:R-:W-:Y:S02]  /*1fa0*/  IMAD.MOV.U32 R46, RZ, RZ, -0x1f528714 ;  /* 0xe0ad78ecff2e7424 */ /* 0x000fe400078e00ff */
[----:B------:R-:W-:Y:S01]  /*1fb0*/  IMAD.MOV.U32 R45, RZ, RZ, -0x1f528714 ;  /* 0xe0ad78ecff2d7424 */ /* 0x000fe200078e00ff */
[----:B--2---:R-:W-:-:S02]  /*1fc0*/  FMNMX.FTZ R14, R48, R49, !PT ;  /* 0x00000031300e7209 */ /* 0x004fc40007810000 */
[----:B---3--:R-:W-:-:S05]  /*1fd0*/  FMNMX.FTZ R15, R53, R50, !PT ;  /* 0x00000032350f7209 */ /* 0x008fca0007810000 */
        /* <DEDUP_REMOVED lines=19> */
[----:B-1----:R-:W-:-:S02]  /*2110*/  FMNMX.FTZ R15, R51, R14, !PT ;  /* 0x0000000e330f7209 */ /* 0x002fc40007810000 */
[----:B--2---:R-:W-:-:S03]  /*2120*/  FMNMX.FTZ R47, R48, R13, !PT ;  /* 0x0000000d302f7209 */ /* 0x004fc60007810000 */
        /* <DEDUP_REMOVED lines=26> */
.L_x_366:
[----:B------:R-:W0:Y:S04]  /*22d0*/  SHFL.BFLY PT, R13, R44, 0x10, 0x1f ;  /* 0x0e001f002c0d7f89 */ /* 0x000e2800000e0000 */
[----:B------:R-:W1:Y:S04]  /*22e0*/  SHFL.BFLY PT, R12, R45, 0x10, 0x1f ;  /* 0x0e001f002d0c7f89 */ /* 0x000e6800000e0000 */
[----:B------:R-:W2:Y:S04]  /*22f0*/  SHFL.BFLY PT, R15, R46, 0x10, 0x1f ;  /* 0x0e001f002e0f7f89 */ /* 0x000ea800000e0000 */
[----:B------:R-:W4:Y:S01]  /*2300*/  SHFL.BFLY PT, R50, R47, 0x10, 0x1f ;  /* 0x0e001f002f327f89 */ /* 0x000f2200000e0000 */
[----:B0-----:R-:W-:-:S02]  /*2310*/  FMNMX.FTZ R13, R13, R44, !PT ;  /* 0x0000002c0d0d7209 */ /* 0x001fc40007810000 */
        /* <DEDUP_REMOVED lines=24> */
[----:B-1----:R-:W-:Y:S02]  /*24a0*/  FMNMX.FTZ R46, R45, R46, !PT ;  /* 0x0000002e2d2e7209 */ /* 0x002fe40007810000 */
[----:B--2---:R-:W-:Y:S02]  /*24b0*/  FMNMX.FTZ R49, R48, R13, !PT ;  /* 0x0000000d30317209 */ /* 0x004fe40007810000 */
[----:B------:R-:W0:Y:S01]  /*24c0*/  SHFL.BFLY PT, R13, R44, 0x1, 0x1f ;  /* 0x0c201f002c0d7f89 */ /* 0x000e2200000e0000 */
[----:B----4-:R-:W-:-:S03]  /*24d0*/  FMNMX.FTZ R50, R52, R47, !PT ;  /* 0x0000002f34327209 */ /* 0x010fc60007810000 */
[----:B------:R-:W1:Y:S04]  /*24e0*/  SHFL.BFLY PT, R47, R46, 0x1, 0x1f ;  /* 0x0c201f002e2f7f89 */ /* 0x000e6800000e0000 */
[----:B------:R-:W2:Y:S04]  /*24f0*/  SHFL.BFLY PT, R14, R49, 0x1, 0x1f ;  /* 0x0c201f00310e7f89 */ /* 0x000ea800000e0000 */
[----:B------:R-:W4:Y:S01]  /*2500*/  SHFL.BFLY PT, R15, R50, 0x1, 0x1f ;  /* 0x0c201f00320f7f89 */ /* 0x000f2200000e0000 */
[----:B0-----:R-:W-:Y:S02]  /*2510*/  FMNMX.FTZ R12, R44, R13, !PT ;  /* 0x0000000d2c0c7209 */ /* 0x001fe40007810000 */
[----:B-1----:R-:W-:-:S02]  /*2520*/  FMNMX.FTZ R13, R46, R47, !PT ;  /* 0x0000002f2e0d7209 */ /* 0x002fc40007810000 */
[----:B--2---:R-:W-:Y:S02]  /*2530*/  FMNMX.FTZ R14, R49, R14, !PT ;  /* 0x0000000e310e7209 */ /* 0x004fe40007810000 */
[----:B----4-:R-:W-:Y:S02]  /*2540*/  FMNMX.FTZ R15, R50, R15, !PT ;  /* 0x0000000f320f7209 */ /* 0x010fe40007810000 */
.L_x_367:
[----:B------:R-:W-:Y:S01]  /*2550*/  ISETP.GE.AND P3, PT, R9, 0x1, PT ;  /* 0x000000010900780c */ /* 0x000fe20003f66270 */
[----:B------:R-:W-:Y:S01]  /*2560*/  BSSY B0, `(.L_x_368) ;  /* 0x00000c0000007945 */ /* 0x000fe20003800000 */
[C---:B------:R-:W-:Y:S01]  /*2570*/  ISETP.NE.AND P2, PT, R2.reuse, RZ, PT ;  /* 0x000000ff0200720c */ /* 0x040fe20003f45270 */
[----:B------:R-:W-:Y:S01]  /*2580*/  CS2R R44, SRZ ;  /* 0x00000000002c7805 */ /* 0x000fe2000001ff00 */
[----:B------:R-:W-:Y:S01]  /*2590*/  ISETP.GE.U32.OR P4, PT, R2, UR5, !P3 ;  /* 0x0000000502007c0c */ /* 0x000fe2000df86470 */
[----:B------:R-:W-:-:S10]  /*25a0*/  CS2R R46, SRZ ;  /* 0x00000000002e7805 */ /* 0x000fd4000001ff00 */
[----:B------:R0:W-:Y:S04]  /*25b0*/  @!P2 STS.128 [0x10], R12 ;  /* 0x0000100cff00a388 */ /* 0x0001e80000000c00 */
[----:B------:R-:W-:Y:S06]  /*25c0*/  BAR.SYNC.DEFER_BLOCKING 0x0 ;  /* 0x0000000000007b1d */ /* 0x000fec0000010000 */
[----:B------:R-:W-:Y:S05]  /*25d0*/  @P4 BRA `(.L_x_369) ;  /* 0x00000b8000004947 */ /* 0x000fea0003800000 */
[----:B0-----:R-:W0:Y:S01]  /*25e0*/  LDS.128 R12, [0x10] ;  /* 0x00001000ff0c7984 */ /* 0x001e220000000c00 */
[----:B------:R-:W-:-:S02]  /*25f0*/  ISETP.NE.AND P4, PT, R9, 0x1, PT ;  /* 0x000000010900780c */ /* 0x000fc40003f85270 */
        /* <DEDUP_REMOVED lines=73> */
.L_x_370:
[----:B------:R-:W-:Y:S01]  /*2a90*/  HADD2 R44, R31.H0_H0, R31.H1_H1 ;  /* 0x3000001f1f2c7230 */ /* 0x000fe20000000800 */
[----:B------:R-:W-:Y:S01]  /*2aa0*/  ISETP.GE.U32.AND P5, PT, R0, UR5, PT ;  /* 0x0000000500007c0c */ /* 0x000fe2000bfa6070 */
[----:B------:R-:W-:-:S03]  /*2ab0*/  IMAD.MOV.U32 R46, RZ, RZ, RZ ;  /* 0x000000ffff2e7224 */ /* 0x000fc600078e00ff */
[----:B------:R-:W-:Y:S01]  /*2ac0*/  HADD2.F32 R47, -RZ, R44.H0_H0 ;  /* 0x2000002cff2f7230 */ /* 0x000fe20000004100 */
[----:B------:R-:W-:Y:S01]  /*2ad0*/  CS2R R44, SRZ ;  /* 0x00000000002c7805 */ /* 0x000fe2000001ff00 */
[----:B------:R-:W-:Y:S06]  /*2ae0*/  @!P4 BRA `(.L_x_371) ;  /* 0x000000c00000c947 */ /* 0x000fec0003800000 */
[----:B------:R-:W-:Y:S01]  /*2af0*/  ISETP.NE.AND P6, PT, R9, 0x2, PT ;  /* 0x000000020900780c */ /* 0x000fe20003fc5270 */
[----:B------:R-:W-:-:S05]  /*2b00*/  HADD2 R46, R30.H0_H0, R30.H1_H1 ;  /* 0x3000001e1e2e7230 */ /* 0x000fca0000000800 */
        /* <DEDUP_REMOVED lines=10> */
.L_x_371:
[----:B------:R-:W-:Y:S01]  /*2bb0*/  FADD.FTZ R47, RZ, R47 ;  /* 0x0000002fff2f7221 */ /* 0x000fe20000010000 */
[----:B------:R-:W-:Y:S05]  /*2bc0*/  @P5 BRA `(.L_x_369) ;  /* 0x0000059000005947 */ /* 0x000fea0003800000 */
[----:B------:R-:W-:Y:S01]  /*2bd0*/  HADD2 R12, R35, -R12.H0_H0 ;  /* 0xa000000c230c7230 */ /* 0x000fe20000000000 */
[----:B------:R-:W-:-:S04]  /*2be0*/  ISETP.GE.U32.AND P5, PT, R9, 0x2, PT ;  /* 0x000000020900780c */ /* 0x000fc80003fa6070 */
[----:B------:R-:W-:-:S05]  /*2bf0*/  HADD2.F32 R35, -RZ, R12.H0_H0 ;  /* 0x2000000cff237230 */ /* 0x000fca0000004100 */
[----:B------:R-:W-:Y:S01]  /*2c00*/  FFMA R48, R35, 1.4426950216293334961, -RZ ;  /* 0x3fb8aa3b23307823 */ /* 0x000fe200000008ff */
[----:B------:R-:W-:-:S05]  /*2c10*/  HADD2.F32 R35, -RZ, R12.H1_H1 ;  /* 0x3000000cff237230 */ /* 0x000fca0000004100 */
[----:B------:R-:W-:Y:S01]  /*2c20*/  FFMA R49, R35, 1.4426950216293334961, -RZ ;  /* 0x3fb8aa3b23317823 */ /* 0x000fe200000008ff */
[----:B------:R-:W-:Y:S01]  /*2c30*/  MUFU.EX2 R48, R48 ;  /* 0x0000003000307308 */ /* 0x000fe20000000800 */
[----:B------:R-:W-:-:S07]  /*2c40*/  HSET2.BF.EQ.AND R35, R12, 0.007297515869140625, 0.007297515869140625, PT ;  /* 0x1f791f790c237433 */ /* 0x000fce0003802080 */
[----:B------:R-:W0:Y:S02]  /*2c50*/  MUFU.EX2 R49, R49 ;  /* 0x0000003100317308 */ /* 0x000e240000000800 */
[----:B0-----:R-:W-:-:S06]  /*2c60*/  F2FP.PACK_AB R50, R49, R48 ;  /* 0x000000303132723e */ /* 0x001fcc00000000ff */
[----:B------:R-:W-:Y:S01]  /*2c70*/  HFMA2.MMA R35, R35, -0.0009765625, -0.0009765625, R50 ;  /* 0x9400940023237835 */ /* 0x000fe20000000032 */
[----:B------:R-:W-:-:S09]  /*2c80*/  HSET2.BF.EQ.AND R50, R12, 0.0226898193359375, 0.0226898193359375, PT ;  /* 0x25cf25cf0c327433 */ /* 0x000fd20003802080 */
[----:B------:R-:W-:Y:S02]  /*2c90*/  HFMA2 R35, R50, -0.0009765625, -0.0009765625, R35 ;  /* 0x9400940032237831 */ /* 0x000fe40000000023 */
[C---:B------:R-:W-:Y:S02]  /*2ca0*/  HSET2.BF.EQ.AND R50, R12.reuse, -2.615234375, -2.615234375, PT ;  /* 0xc13bc13b0c327433 */ /* 0x040fe40003802080 */
[----:B------:R-:W-:-:S04]  /*2cb0*/  HSET2.BF.EQ.AND R12, R12, -2.966796875, -2.966796875, PT ;  /* 0xc1efc1ef0c0c7433 */ /* 0x000fc80003802080 */
[----:B------:R-:W-:-:S10]  /*2cc0*/  HFMA2.MMA R35, R50, 6.103515625e-05, 6.103515625e-05, R35 ;  /* 0x0400040032237835 */ /* 0x000fd40000000023 */
[----:B------:R-:W-:Y:S01]  /*2cd0*/  HFMA2 R35, R12, 3.0517578125e-05, 3.0517578125e-05, R35 ;  /* 0x020002000c237831 */ /* 0x000fe20000000023 */
[----:B------:R-:W-:Y:S05]  /*2ce0*/  @!P5 BRA `(.L_x_372) ;  /* 0x000003700000d947 */ /* 0x000fea0003800000 */
[----:B------:R-:W-:Y:S02]  /*2cf0*/  F2FP.PACK_AB R13, RZ, R13 ;  /* 0x0000000dff0d723e */ /* 0x000fe400000000ff */
[----:B------:R-:W-:-:S03]  /*2d00*/  ISETP.NE.AND P5, PT, R9, 0x2, PT ;  /* 0x000000020900780c */ /* 0x000fc60003fa5270 */
[----:B------:R-:W-:-:S05]  /*2d10*/  HADD2 R34, R34, -R13.H0_H0 ;  /* 0xa000000d22227230 */ /* 0x000fca0000000000 */
[----:B------:R-:W-:Y:S02]  /*2d20*/  HADD2.F32 R12, -RZ, R34.H0_H0 ;  /* 0x20000022ff0c7230 */ /* 0x000fe40000004100 */
[----:B------:R-:W-:-:S03]  /*2d30*/  HSET2.BF.EQ.AND R48, R34, 0.007297515869140625, 0.007297515869140625, PT ;  /* 0x1f791f7922307433 */ /* 0x000fc60003802080 */
[----:B------:R-:W-:Y:S01]  /*2d40*/  FFMA R13, R12, 1.4426950216293334961, -RZ ;  /* 0x3fb8aa3b0c0d7823 */ /* 0x000fe200000008ff */
[----:B------:R-:W-:-:S05]  /*2d50*/  HADD2.F32 R12, -RZ, R34.H1_H1 ;  /* 0x30000022ff0c7230 */ /* 0x000fca0000004100 */
[----:B------:R-:W-:Y:S01]  /*2d60*/  FFMA R12, R12, 1.4426950216293334961, -RZ ;  /* 0x3fb8aa3b0c0c7823 */ /* 0x000fe200000008ff */
[----:B------:R-:W-:Y:S08]  /*2d70*/  MUFU.EX2 R13, R13 ;  /* 0x0000000d000d7308 */ /* 0x000ff00000000800 */
        /* <DEDUP_REMOVED lines=45> */
[----:B------:R-:W-:Y:S02]  /*3050*/  HFMA2 R37, R37, 3.0517578125e-05, 3.0517578125e-05, R14 ;  /* 0x0200020025257831 */ /* 0x000fe4000000000e */
.L_x_372:
[----:B------:R-:W-:-:S05]  /*3060*/  HADD2 R12, R35.H0_H0, R35.H1_H1 ;  /* 0x30000023230c7230 */ /* 0x000fca0000000800 */
[----:B------:R-:W-:-:S05]  /*3070*/  HADD2.F32 R12, -RZ, R12.H0_H0 ;  /* 0x2000000cff0c7230 */ /* 0x000fca0000004100 */
[----:B------:R-:W-:Y:S01]  /*3080*/  FADD.FTZ R47, R47, R12 ;  /* 0x0000000c2f2f7221 */ /* 0x000fe20000010000 */
[----:B------:R-:W-:Y:S05]  /*3090*/  @!P4 BRA `(.L_x_369) ;  /* 0x000000c00000c947 */ /* 0x000fea0003800000 */
[----:B------:R-:W-:Y:S01]  /*30a0*/  ISETP.NE.AND P4, PT, R9, 0x2, PT ;  /* 0x000000020900780c */ /* 0x000fe20003f85270 */
[----:B------:R-:W-:-:S05]  /*30b0*/  HADD2 R12, R34.H0_H0, R34.H1_H1 ;  /* 0x30000022220c7230 */ /* 0x000fca0000000800 */
[----:B------:R-:W-:-:S05]  /*30c0*/  HADD2.F32 R13, -RZ, R12.H0_H0 ;  /* 0x2000000cff0d7230 */ /* 0x000fca0000004100 */
[----:B------:R-:W-:Y:S02]  /*30d0*/  FADD.FTZ R46, R46, R13 ;  /* 0x0000000d2e2e7221 */ /* 0x000fe40000010000 */
[----:B------:R-:W-:Y:S05]  /*30e0*/  @!P4 BRA `(.L_x_369) ;  /* 0x000000700000c947 */ /* 0x000fea0003800000 */
[----:B------:R-:W-:Y:S01]  /*30f0*/  ISETP.GE.U32.AND P4, PT, R9, 0x4, PT ;  /* 0x000000040900780c */ /* 0x000fe20003f86070 */
[----:B------:R-:W-:-:S05]  /*3100*/  HADD2 R12, R36.H0_H0, R36.H1_H1 ;  /* 0x30000024240c7230 */ /* 0x000fca0000000800 */
[----:B------:R-:W-:-:S05]  /*3110*/  HADD2.F32 R12, -RZ, R12.H0_H0 ;  /* 0x2000000cff0c7230 */ /* 0x000fca0000004100 */
[----:B------:R-:W-:Y:S02]  /*3120*/  FADD.FTZ R45, R45, R12 ;  /* 0x0000000c2d2d7221 */ /* 0x000fe40000010000 */
[----:B------:R-:W-:-:S05]  /*3130*/  @P4 HADD2 R13, R37.H0_H0, R37.H1_H1 ;  /* 0x30000025250d4230 */ /* 0x000fca0000000800 */
[----:B------:R-:W-:-:S05]  /*3140*/  @P4 HADD2.F32 R13, -RZ, R13.H0_H0 ;  /* 0x2000000dff0d4230 */ /* 0x000fca0000004100 */
[----:B------:R-:W-:Y:S02]  /*3150*/  @P4 FADD.FTZ R44, R44, R13 ;  /* 0x0000000d2c2c4221 */ /* 0x000fe40000010000 */
.L_x_369:
[----:B------:R-:W-:Y:S05]  /*3160*/  BSYNC B0 ;  /* 0x0000000000007941 */ /* 0x000fea0003800000 */
.L_x_368:
[----:B------:R-:W-:Y:S05]  /*3170*/  @!P0 BRA `(.L_x_373) ;  /* 0x000005f000008947 */ /* 0x000fea0003800000 */
[----:B0-----:R-:W0:Y:S01]  /*3180*/  SHFL.BFLY PT, R12, R47, 0x10, 0x1f ;  /* 0x0e001f002f0c7f89 */ /* 0x001e2200000e0000 */
[----:B------:R-:W-:-:S03]  /*3190*/  ISETP.NE.AND P0, PT, R41, RZ, PT ;  /* 0x000000ff2900720c */ /* 0x000fc60003f05270 */
[----:B------:R-:W1:Y:S04]  /*31a0*/  SHFL.BFLY PT, R13, R46, 0x10, 0x1f ;  /* 0x0e001f002e0d7f89 */ /* 0x000e6800000e0000 */
[----:B------:R-:W2:Y:S04]  /*31b0*/  SHFL.BFLY PT, R14, R45, 0x10, 0x1f ;  /* 0x0e001f002d0e7f89 */ /* 0x000ea800000e0000 */
[----:B------:R-:W4:Y:S01]  /*31c0*/  SHFL.BFLY PT, R49, R44, 0x10, 0x1f ;  /* 0x0e001f002c317f89 */ /* 0x000f2200000e0000 */
[----:B0-----:R-:W-:Y:S02]  /*31d0*/  FADD.FTZ R12, R12, R47 ;  /* 0x0000002f0c0c7221 */ /* 0x001fe40000010000 */
[----:B-1----:R-:W-:-:S03]  /*31e0*/  FADD.FTZ R15, R13, R46 ;  /* 0x0000002e0d0f7221 */ /* 0x002fc60000010000 */
[----:B------:R-:W0:Y:S01]  /*31f0*/  SHFL.BFLY PT, R13, R12, 0x8, 0x1f ;  /* 0x0d001f000c0d7f89 */ /* 0x000e2200000e0000 */
[----:B--2---:R-:W-:-:S03]  /*3200*/  FADD.FTZ R48, R14, R45 ;  /* 0x0000002d0e307221 */ /* 0x004fc60000010000 */
[----:B------:R-:W1:Y:S01]  /*3210*/  SHFL.BFLY PT, R14, R15, 0x8, 0x1f ;  /* 0x0d001f000f0e7f89 */ /* 0x000e6200000e0000 */
[----:B----4-:R-:W-:-:S03]  /*3220*/  FADD.FTZ R50, R49, R44 ;  /* 0x0000002c31327221 */ /* 0x010fc60000010000 */
        /* <DEDUP_REMOVED lines=13> */
[----:B--2---:R-:W-:Y:S02]  /*3300*/  FADD.FTZ R48, R49, R46 ;  /* 0x0000002e31307221 */ /* 0x004fe40000010000 */
[----:B----4-:R-:W-:-:S03]  /*3310*/  FADD.FTZ R53, R52, R47 ;  /* 0x0000002f34357221 */ /* 0x010fc60000010000 */
[----:B------:R-:W1:Y:S04]  /*3320*/  SHFL.BFLY PT, R51, R48, 0x2, 0x1f ;  /* 0x0c401f0030337f89 */ /* 0x000e6800000e0000 */
[----:B------:R-:W2:Y:S04]  /*3330*/  SHFL.BFLY PT, R47, R44, 0x2, 0x1f ;  /* 0x0c401f002c2f7f89 */ /* 0x000ea800000e0000 */
[----:B------:R-:W4:Y:S01]  /*3340*/  SHFL.BFLY PT, R46, R53, 0x2, 0x1f ;  /* 0x0c401f00352e7f89 */ /* 0x000f2200000e0000 */
[----:B0-----:R-:W-:-:S05]  /*3350*/  FADD.FTZ R12, R14, R15 ;  /* 0x0000000f0e0c7221 */ /* 0x001fca0000010000 */
[----:B------:R-:W0:Y:S01]  /*3360*/  SHFL.BFLY PT, R13, R12, 0x1, 0x1f ;  /* 0x0c201f000c0d7f89 */ /* 0x000e2200000e0000 */
[----:B-1----:R-:W-:Y:S02]  /*3370*/  FADD.FTZ R51, R48, R51 ;  /* 0x0000003330337221 */ /* 0x002fe40000010000 */
[----:B--2---:R-:W-:-:S03]  /*3380*/  FADD.FTZ R47, R44, R47 ;  /* 0x0000002f2c2f7221 */ /* 0x004fc60000010000 */
[----:B------:R-:W1:Y:S01]  /*3390*/  SHFL.BFLY PT, R50, R51, 0x1, 0x1f ;  /* 0x0c201f0033327f89 */ /* 0x000e6200000e0000 */
[----:B------:R-:W-:Y:S02]  /*33a0*/  FMUL.FTZ R44, R38, 0.03125 ;  /* 0x3d000000262c7820 */ /* 0x000fe40000410000 */
[----:B----4-:R-:W-:Y:S02]  /*33b0*/  FADD.FTZ R15, R53, R46 ;  /* 0x0000002e350f7221 */ /* 0x010fe40000010000 */
[----:B------:R-:W2:Y:S01]  /*33c0*/  SHFL.BFLY PT, R46, R47, 0x1, 0x1f ;  /* 0x0c201f002f2e7f89 */ /* 0x000ea200000e0000 */
[----:B---3--:R-:W-:-:S03]  /*33d0*/  FSETP.GT.FTZ.AND P4, PT, R44, R39, PT ;  /* 0x000000272c00720b */ /* 0x008fc60003f94000 */
[----:B------:R-:W3:Y:S01]  /*33e0*/  SHFL.BFLY PT, R14, R15, 0x1, 0x1f ;  /* 0x0c201f000f0e7f89 */ /* 0x000ee200000e0000 */
[----:B0-----:R-:W-:Y:S02]  /*33f0*/  FADD.FTZ R45, R12, R13 ;  /* 0x0000000d0c2d7221 */ /* 0x001fe40000010000 */
[----:B------:R-:W-:-:S03]  /*3400*/  CS2R R12, SRZ ;  /* 0x00000000000c7805 */ /* 0x000fc6000001ff00 */
[----:B------:R-:W-:Y:S01]  /*3410*/  @!P0 STS [R40.X4+0x220], R45 ;  /* 0x0002202d28008388 */ /* 0x000fe20000004800 */
[----:B-1----:R-:W-:Y:S02]  /*3420*/  FADD.FTZ R53, R51, R50 ;  /* 0x0000003233357221 */ /* 0x002fe40000010000 */
[----:B--2---:R-:W-:-:S03]  /*3430*/  FADD.FTZ R49, R47, R46 ;  /* 0x0000002e2f317221 */ /* 0x004fc60000010000 */
[----:B------:R-:W-:Y:S01]  /*3440*/  @!P0 STS [R40.X4+0x328], R53 ;  /* 0x0003283528008388 */ /* 0x000fe20000004800 */
[----:B---3--:R-:W-:-:S03]  /*3450*/  FADD.FTZ R46, R15, R14 ;  /* 0x0000000e0f2e7221 */ /* 0x008fc60000010000 */
[----:B------:R-:W-:Y:S01]  /*3460*/  @!P0 STS [R40.X4+0x2a4], R49 ;  /* 0x0002a43128008388 */ /* 0x000fe20000004800 */
[----:B------:R-:W-:-:S03]  /*3470*/  CS2R R14, SRZ ;  /* 0x00000000000e7805 */ /* 0x000fc6000001ff00 */
        /* <DEDUP_REMOVED lines=47> */
.L_x_373:
[----:B0-----:R-:W0:Y:S04]  /*3770*/  SHFL.BFLY PT, R12, R47, 0x10, 0x1f ;  /* 0x0e001f002f0c7f89 */ /* 0x001e2800000e0000 */
[----:B------:R-:W1:Y:S04]  /*3780*/  SHFL.BFLY PT, R13, R46, 0x10, 0x1f ;  /* 0x0e001f002e0d7f89 */ /* 0x000e6800000e0000 */
[----:B------:R-:W2:Y:S04]  /*3790*/  SHFL.BFLY PT, R14, R45, 0x10, 0x1f ;  /* 0x0e001f002d0e7f89 */ /* 0x000ea800000e0000 */
[----:B------:R-:W4:Y:S01]  /*37a0*/  SHFL.BFLY PT, R49, R44, 0x10, 0x1f ;  /* 0x0e001f002c317f89 */ /* 0x000f2200000e0000 */
[----:B0-----:R-:W-:-:S02]  /*37b0*/  FADD.FTZ R12, R12, R47 ;  /* 0x0000002f0c0c7221 */ /* 0x001fc40000010000 */
        /* <DEDUP_REMOVED lines=23> */
[----:B0-----:R-:W-:Y:S02]  /*3930*/  FADD.FTZ R15, R14, R15 ;  /* 0x0000000f0e0f7221 */ /* 0x001fe40000010000 */
[----:B-1----:R-:W-:-:S02]  /*3940*/  FADD.FTZ R51, R48, R51 ;  /* 0x0000003330337221 */ /* 0x002fc40000010000 */
[----:B--2---:R-:W-:-:S03]  /*3950*/  FADD.FTZ R47, R44, R47 ;  /* 0x0000002f2c2f7221 */ /* 0x004fc60000010000 */
[----:B------:R-:W0:Y:S01]  /*3960*/  SHFL.BFLY PT, R50, R51, 0x1, 0x1f ;  /* 0x0c201f0033327f89 */ /* 0x000e2200000e0000 */
[----:B----4-:R-:W-:-:S03]  /*3970*/  FADD.FTZ R13, R53, R12 ;  /* 0x0000000c350d7221 */ /* 0x010fc60000010000 */
[----:B------:R-:W1:Y:S04]  /*3980*/  SHFL.BFLY PT, R46, R47, 0x1, 0x1f ;  /* 0x0c201f002f2e7f89 */ /* 0x000e6800000e0000 */
[----:B------:R-:W2:Y:S04]  /*3990*/  SHFL.BFLY PT, R12, R15, 0x1, 0x1f ;  /* 0x0c201f000f0c7f89 */ /* 0x000ea800000e0000 */
[----:B------:R-:W4:Y:S01]  /*39a0*/  SHFL.BFLY PT, R14, R13, 0x1, 0x1f ;  /* 0x0c201f000d0e7f89 */ /* 0x000f2200000e0000 */
[----:B0-----:R-:W-:Y:S02]  /*39b0*/  FADD.FTZ R50, R51, R50 ;  /* 0x0000003233327221 */ /* 0x001fe40000010000 */
[----:B-1----:R-:W-:-:S02]  /*39c0*/  FADD.FTZ R46, R47, R46 ;  /* 0x0000002e2f2e7221 */ /* 0x002fc40000010000 */
[----:B--2---:R-:W-:Y:S02]  /*39d0*/  FADD.FTZ R12, R15, R12 ;  /* 0x0000000c0f0c7221 */ /* 0x004fe40000010000 */
[----:B----4-:R-:W-:Y:S02]  /*39e0*/  FADD.FTZ R14, R13, R14 ;  /* 0x0000000e0d0e7221 */ /* 0x010fe40000010000 */
.L_x_374:
[----:B------:R-:W-:Y:S01]  /*39f0*/  BSSY B0, `(.L_x_375) ;  /* 0x000000f000007945 */ /* 0x000fe20003800000 */
[----:B------:R-:W-:Y:S05]  /*3a00*/  @P2 BRA `(.L_x_376) ;  /* 0x000000d000002947 */ /* 0x000fea0003800000 */
[----:B------:R-:W-:Y:S02]  /*3a10*/  FADD.FTZ R50, R50, 9.9999999747524270788e-07 ;  /* 0x358637bd32327421 */ /* 0x000fe40000010000 */
[----:B------:R-:W-:Y:S02]  /*3a20*/  FADD.FTZ R44, R12, 9.9999999747524270788e-07 ;  /* 0x358637bd0c2c7421 */ /* 0x000fe40000010000 */
[----:B------:R-:W-:Y:S02]  /*3a30*/  FADD.FTZ R46, R46, 9.9999999747524270788e-07 ;  /* 0x358637bd2e2e7421 */ /* 0x000fe40000010000 */
[----:B------:R-:W-:Y:S01]  /*3a40*/  FADD.FTZ R45, R14, 9.9999999747524270788e-07 ;  /* 0x358637bd0e2d7421 */ /* 0x000fe20000010000 */
[----:B------:R-:W0:Y:S08]  /*3a50*/  MUFU.RCP R12, R44 ;  /* 0x0000002c000c7308 */ /* 0x000e300000001000 */
[----:B------:R-:W1:Y:S08]  /*3a60*/  MUFU.RCP R13, R46 ;  /* 0x0000002e000d7308 */ /* 0x000e700000001000 */
[----:B------:R-:W2:Y:S01]  /*3a70*/  MUFU.RCP R50, R50 ;  /* 0x0000003200327308 */ /* 0x000ea20000001000 */
[----:B0-----:R-:W-:-:S07]  /*3a80*/  FADD.FTZ R12, R12, -RZ ;  /* 0x800000ff0c0c7221 */ /* 0x001fce0000010000 */
[----:B------:R-:W0:Y:S01]  /*3a90*/  MUFU.RCP R15, R45 ;  /* 0x0000002d000f7308 */ /* 0x000e220000001000 */
[----:B-1----:R-:W-:Y:S02]  /*3aa0*/  FADD.FTZ R13, R13, -RZ ;  /* 0x800000ff0d0d7221 */ /* 0x002fe40000010000 */
[----:B--2---:R-:W-:Y:S02]  /*3ab0*/  FADD.FTZ R14, R50, -RZ ;  /* 0x800000ff320e7221 */ /* 0x004fe40000010000 */
[----:B0-----:R-:W-:-:S05]  /*3ac0*/  FADD.FTZ R15, R15, -RZ ;  /* 0x800000ff0f0f7221 */ /* 0x001fca0000010000 */
[----:B------:R0:W-:Y:S02]  /*3ad0*/  STS.128 [RZ], R12 ;  /* 0x0000000cff007388 */ /* 0x0001e40000000c00 */
.L_x_376:
[----:B------:R-:W-:Y:S05]  /*3ae0*/  BSYNC B0 ;  /* 0x0000000000007941 */ /* 0x000fea0003800000 */
.L_x_375:
[----:B------:R-:W-:Y:S06]  /*3af0*/  BAR.SYNC.DEFER_BLOCKING 0x0 ;  /* 0x0000000000007b1d */ /* 0x000fec0000010000 */
[----:B------:R-:W-:Y:S01]  /*3b00*/  BSSY B0, `(.L_x_377) ;  /* 0x0000049000007945 */ /* 0x000fe20003800000 */
[----:B------:R-:W-:Y:S05]  /*3b10*/  @P1 BRA `(.L_x_378) ;  /* 0x0000047000001947 */ /* 0x000fea0003800000 */
[----:B------:R-:W-:Y:S05]  /*3b20*/  @!P3 BRA `(.L_x_378) ;  /* 0x000004600000b947 */ /* 0x000fea0003800000 */
[----:B0-----:R-:W0:Y:S01]  /*3b30*/  LDS.128 R12, [RZ] ;  /* 0x00000000ff0c7984 */ /* 0x001e220000000c00 */
[----:B------:R-:W-:Y:S01]  /*3b40*/  IMAD.U32 R45, RZ, RZ, UR7 ;  /* 0x00000007ff2d7e24 */ /* 0x000fe2000f8e00ff */
[----:B------:R-:W-:Y:S01]  /*3b50*/  ISETP.NE.AND P0, PT, R9, 0x1, PT ;  /* 0x000000010900780c */ /* 0x000fe20003f05270 */
[----:B------:R-:W-:Y:S01]  /*3b60*/  IMAD.MOV.U32 R51, RZ, RZ, 0x4 ;  /* 0x00000004ff337424 */ /* 0x000fe200078e00ff */
[----:B------:R-:W-:Y:S01]  /*3b70*/  ISETP.GE.U32.AND P2, PT, R0, UR5, PT ;  /* 0x0000000500007c0c */ /* 0x000fe2000bf46070 */
[----:B------:R-:W-:-:S04]  /*3b80*/  IMAD R48, R45, c[0x0][0x188], R42 ;  /* 0x000062002d307a24 */ /* 0x000fc800078e022a */
[----:B------:R-:W-:-:S04]  /*3b90*/  IMAD R49, R48, UR5, RZ ;  /* 0x0000000530317c24 */ /* 0x000fc8000f8e02ff */
[----:B------:R-:W-:-:S04]  /*3ba0*/  IMAD.IADD R44, R49, 0x1, R2 ;  /* 0x00000001312c7824 */ /* 0x000fc800078e0202 */
[----:B------:R-:W-:Y:S01]  /*3bb0*/  IMAD.WIDE R44, R44, R51, c[0x0][0x160] ;  /* 0x000058002c2c7625 */ /* 0x000fe200078e0233 */
[----:B0-----:R-:W-:-:S05]  /*3bc0*/  F2FP.PACK_AB R12, RZ, R12 ;  /* 0x0000000cff0c723e */ /* 0x001fca00000000ff */
[----:B------:R-:W-:-:S05]  /*3bd0*/  HMUL2 R47, R31, R12.H0_H0 ;  /* 0x2000000c1f2f7232 */ /* 0x000fca0000000000 */
[----:B------:R0:W-:Y:S01]  /*3be0*/  STG.E [R44.64], R47 ;  /* 0x0000002f2c007986 */ /* 0x0001e2000c10190a */
[----:B------:R-:W-:Y:S05]  /*3bf0*/  @!P0 BRA `(.L_x_379) ;  /* 0x0000009000008947 */ /* 0x000fea0003800000 */
[----:B------:R-:W-:Y:S02]  /*3c00*/  ISETP.NE.AND P1, PT, R9, 0x2, PT ;  /* 0x000000020900780c */ /* 0x000fe40003f25270 */
[----:B0-----:R-:W-:-:S05]  /*3c10*/  IADD3 R45, R48, c[0x0][0xc], RZ ;  /* 0x00000300302d7a10 */ /* 0x001fca0007ffe0ff */
[----:B------:R-:W-:-:S06]  /*3c20*/  IMAD R18, R45, UR5, R2 ;  /* 0x000000052d127c24 */ /* 0x000fcc000f8e0202 */
[----:B------:R-:W-:Y:S05]  /*3c30*/  @!P1 BRA `(.L_x_379) ;  /* 0x0000005000009947 */ /* 0x000fea0003800000 */
[----:B------:R-:W-:Y:S02]  /*3c40*/  ISETP.GE.U32.AND P1, PT, R9, 0x4, PT ;  /* 0x000000040900780c */ /* 0x000fe40003f26070 */
[----:B------:R-:W-:-:S05]  /*3c50*/  IADD3 R47, R45, c[0x0][0xc], RZ ;  /* 0x000003002d2f7a10 */ /* 0x000fca0007ffe0ff */
[----:B------:R-:W-:-:S06]  /*3c60*/  IMAD R20, R47, UR5, R2 ;  /* 0x000000052f147c24 */ /* 0x000fcc000f8e0202 */
[----:B------:R-:W-:-:S05]  /*3c70*/  @P1 IADD3 R45, R47, c[0x0][0xc], RZ ;  /* 0x000003002f2d1a10 */ /* 0x000fca0007ffe0ff */
[----:B------:R-:W-:Y:S02]  /*3c80*/  @P1 IMAD R21, R45, UR5, R2 ;  /* 0x000000052d151c24 */ /* 0x000fe4000f8e0202 */
.L_x_379:
[----:B------:R-:W-:Y:S05]  /*3c90*/  @!P0 BRA `(.L_x_380) ;  /* 0x000000f000008947 */ /* 0x000fea0003800000 */
[----:B0-----:R-:W-:Y:S02]  /*3ca0*/  F2FP.PACK_AB R44, RZ, R13 ;  /* 0x0000000dff2c723e */ /* 0x001fe400000000ff */
[----:B------:R-:W-:-:S03]  /*3cb0*/  ISETP.NE.AND P1, PT, R9, 0x2, PT ;  /* 0x000000020900780c */ /* 0x000fc60003f25270 */
[----:B------:R-:W-:Y:S01]  /*3cc0*/  HMUL2 R47, R30, R44.H0_H0 ;  /* 0x2000002c1e2f7232 */ /* 0x000fe20000000000 */
[----:B------:R-:W-:-:S05]  /*3cd0*/  IMAD.WIDE R44, R18, R51, c[0x0][0x160] ;  /* 0x00005800122c7625 */ /* 0x000fca00078e0233 */
[----:B------:R0:W-:Y:S04]  /*3ce0*/  STG.E [R44.64], R47 ;  /* 0x0000002f2c007986 */ /* 0x0001e8000c10190a */
[----:B------:R-:W-:Y:S05]  /*3cf0*/  @!P1 BRA `(.L_x_380) ;  /* 0x0000009000009947 */ /* 0x000fea0003800000 */
[----:B------:R-:W-:Y:S01]  /*3d00*/  ISETP.GE.U32.AND P1, PT, R9, 0x4, PT ;  /* 0x000000040900780c */ /* 0x000fe20003f26070 */
[----:B0-----:R-:W-:Y:S01]  /*3d10*/  IMAD.WIDE R46, R20, R51, c[0x0][0x160] ;  /* 0x00005800142e7625 */ /* 0x001fe200078e0233 */
[----:B------:R-:W-:-:S05]  /*3d20*/  F2FP.PACK_AB R44, RZ, R14 ;  /* 0x0000000eff2c723e */ /* 0x000fca00000000ff */
[----:B------:R-:W-:-:S05]  /*3d30*/  HMUL2 R53, R32, R44.H0_H0 ;  /* 0x2000002c20357232 */ /* 0x000fca0000000000 */
[----:B------:R0:W-:Y:S01]  /*3d40*/  STG.E [R46.64], R53 ;  /* 0x000000352e007986 */ /* 0x0001e2000c10190a */
[----:B------:R-:W-:-:S05]  /*3d50*/  @P1 F2FP.PACK_AB R44, RZ, R15 ;  /* 0x0000000fff2c123e */ /* 0x000fca00000000ff */
[----:B------:R-:W-:Y:S01]  /*3d60*/  @P1 HMUL2 R50, R33, R44.H0_H0 ;  /* 0x2000002c21321232 */ /* 0x000fe20000000000 */
[----:B------:R-:W-:-:S05]  /*3d70*/  @P1 IMAD.WIDE R44, R21, R51, c[0x0][0x160] ;  /* 0x00005800152c1625 */ /* 0x000fca00078e0233 */
[----:B------:R0:W-:Y:S02]  /*3d80*/  @P1 STG.E [R44.64], R50 ;  /* 0x000000322c001986 */ /* 0x0001e4000c10190a */
.L_x_380:
[----:B------:R-:W-:Y:S05]  /*3d90*/  @P2 BRA `(.L_x_378) ;  /* 0x000001f000002947 */ /* 0x000fea0003800000 */
[----:B0-----:R-:W-:Y:S01]  /*3da0*/  IMAD.IADD R44, R0, 0x1, R49 ;  /* 0x00000001002c7824 */ /* 0x001fe200078e0231 */
[----:B------:R-:W-:Y:S01]  /*3db0*/  HMUL2 R47, R35, R12.H0_H0 ;  /* 0x2000000c232f7232 */ /* 0x000fe20000000000 */
[----:B------:R-:W-:Y:S02]  /*3dc0*/  ISETP.GE.U32.AND P1, PT, R9, 0x2, PT ;  /* 0x000000020900780c */ /* 0x000fe40003f26070 */
[----:B------:R-:W-:-:S05]  /*3dd0*/  IMAD.WIDE R44, R44, R51, c[0x0][0x160] ;  /* 0x000058002c2c7625 */ /* 0x000fca00078e0233 */
[----:B------:R0:W-:Y:S06]  /*3de0*/  STG.E [R44.64], R47 ;  /* 0x0000002f2c007986 */ /* 0x0001ec000c10190a */
        /* <DEDUP_REMOVED lines=10> */
.L_x_381:
[----:B------:R-:W-:Y:S05]  /*3e90*/  @!P0 BRA `(.L_x_378) ;  /* 0x000000f000008947 */ /* 0x000fea0003800000 */
[----:B0-----:R-:W-:Y:S01]  /*3ea0*/  F2FP.PACK_AB R45, RZ, R13 ;  /* 0x0000000dff2d723e */ /* 0x001fe200000000ff */
[----:B------:R-:W-:Y:S01]  /*3eb0*/  IMAD.WIDE R12, R18, R51, c[0x0][0x160] ;  /* 0x00005800120c7625 */ /* 0x000fe200078e0233 */
[----:B------:R-:W-:-:S03]  /*3ec0*/  ISETP.NE.AND P0, PT, R9, 0x2, PT ;  /* 0x000000020900780c */ /* 0x000fc60003f05270 */
[----:B------:R-:W-:-:S05]  /*3ed0*/  HMUL2 R45, R34, R45.H0_H0 ;  /* 0x2000002d222d7232 */ /* 0x000fca0000000000 */
[----:B------:R0:W-:Y:S05]  /*3ee0*/  STG.E [R12.64], R45 ;  /* 0x0000002d0c007986 */ /* 0x0001ea000c10190a */
[----:B------:R-:W-:Y:S05]  /*3ef0*/  @!P0 BRA `(.L_x_378) ;  /* 0x0000009000008947 */ /* 0x000fea0003800000 */
[----:B------:R-:W-:Y:S01]  /*3f00*/  ISETP.GE.U32.AND P0, PT, R9, 0x4, PT ;  /* 0x000000040900780c */ /* 0x000fe20003f06070 */
[----:B0-----:R-:W-:Y:S01]  /*3f10*/  IMAD.WIDE R12, R20, R51, c[0x0][0x160] ;  /* 0x00005800140c7625 */ /* 0x001fe200078e0233 */
[----:B------:R-:W-:-:S05]  /*3f20*/  F2FP.PACK_AB R9, RZ, R14 ;  /* 0x0000000eff09723e */ /* 0x000fca00000000ff */
[----:B------:R-:W-:-:S05]  /*3f30*/  HMUL2 R9, R36, R9.H0_H0 ;  /* 0x2000000924097232 */ /* 0x000fca0000000000 */
[----:B------:R0:W-:Y:S01]  /*3f40*/  STG.E [R12.64], R9 ;  /* 0x000000090c007986 */ /* 0x0001e2000c10190a */
[----:B------:R-:W-:Y:S01]  /*3f50*/  @P0 F2FP.PACK_AB R45, RZ, R15 ;  /* 0x0000000fff2d023e */ /* 0x000fe200000000ff */
[----:B------:R-:W-:-:S04]  /*3f60*/  @P0 IMAD.WIDE R14, R21, R51, c[0x0][0x160] ;  /* 0x00005800150e0625 */ /* 0x000fc800078e0233 */
[----:B------:R-:W-:-:S05]  /*3f70*/  @P0 HMUL2 R45, R37, R45.H0_H0 ;  /* 0x2000002d252d0232 */ /* 0x000fca0000000000 */
[----:B------:R0:W-:Y:S02]  /*3f80*/  @P0 STG.E [R14.64], R45 ;  /* 0x0000002d0e000986 */ /* 0x0001e4000c10190a */
.L_x_378:
[----:B------:R-:W-:Y:S05]  /*3f90*/  BSYNC B0 ;  /* 0x0000000000007941 */ /* 0x000fea0003800000 */
.L_x_377:
[----:B0-----:R-:W-:-:S04]  /*3fa0*/  IMAD.MOV.U32 R9, RZ, RZ, 0x4 ;  /* 0x00000004ff097424 */ /* 0x001fc800078e00ff */
[----:B------:R-:W-:-:S05]  /*3fb0*/  IMAD R42, R9, c[0x0][0xc], R42 ;  /* 0x00000300092a7a24 */ /* 0x000fca00078e022a */
[----:B------:R-:W-:-:S13]  /*3fc0*/  ISETP.GE.AND P0, PT, R42, c[0x0][0x188], PT ;  /* 0x000062002a007a0c */ /* 0x000fda0003f06270 */
[----:B------:R-:W-:Y:S01]  /*3fd0*/  @P0 CALL.REL.NOINC `(.L_x_382) ;  /* 0x0000001000000944 */ /* 0x000fe20003c00000 */
[----:B------:R-:W-:Y:S05]  /*3fe0*/  BRA `(.L_x_383) ;  /* 0xffffc32000007947 */ /* 0x000fea000383ffff */
.L_x_382:
[----:B------:R-:W-:Y:S05]  /*3ff0*/  EXIT ;  /* 0x000000000000794d */ /* 0x000fea0003800000 */
.L_x_384:
        /* <DEDUP_REMOVED lines=16> */
.L_x_564:


//--------------------- .text._ZN17fastertransformer14softmax_kernelIffLi4EEEvPT_PKT0_PKS1_S7_iiiif --------------------------
	.section	.text._ZN17fastertransformer14softmax_kernelIffLi4EEEvPT_PKT0_PKS1_S7_iiiif,"ax",@progbits
	.sectioninfo	@"SHI_REGISTERS=28"
	.align	128
        .global         _ZN17fastertransformer14softmax_kernelIffLi4EEEvPT_PKT0_PKS1_S7_iiiif
        .type           _ZN17fastertransformer14softmax_kernelIffLi4EEEvPT_PKT0_PKS1_S7_iiiif,@function
        .size           _ZN17fastertransformer14softmax_kernelIffLi4EEEvPT_PKT0_PKS1_S7_iiiif,(.L_x_565 - _ZN17fastertransformer14softmax_kernelIffLi4EEEvPT_PKT0_PKS1_S7_iiiif)
        .other          _ZN17fastertransformer14softmax_kernelIffLi4EEEvPT_PKT0_PKS1_S7_iiiif,@"STO_CUDA_ENTRY STV_DEFAULT"
_ZN17fastertransformer14softmax_kernelIffLi4EEEvPT_PKT0_PKS1_S7_iiiif:
.text._ZN17fastertransformer14softmax_kernelIffLi4EEEvPT_PKT0_PKS1_S7_iiiif:
        /* <DEDUP_REMOVED lines=48> */
.L_x_398:
        /* <DEDUP_REMOVED lines=27> */
.L_x_387:
        /* <DEDUP_REMOVED lines=32> */
.L_x_386:
[----:B------:R-:W-:Y:S05]  /*06b0*/  BSYNC B0 ;  /* 0x0000000000007941 */ /* 0x000fea0003800000 */
.L_x_385:
        /* <DEDUP_REMOVED lines=29> */
.L_x_388:
        /* <DEDUP_REMOVED lines=10> */
.L_x_389:
        /* <DEDUP_REMOVED lines=10> */
.L_x_392:
        /* <DEDUP_REMOVED lines=17> */
.L_x_391:
[----:B0-----:R-:W-:Y:S05]  /*0ae0*/  BSYNC B0 ;  /* 0x0000000000007941 */ /* 0x001fea0003800000 */
.L_x_390:
        /* <DEDUP_REMOVED lines=29> */
.L_x_393:
        /* <DEDUP_REMOVED lines=10> */
.L_x_394:
        /* <DEDUP_REMOVED lines=22> */
.L_x_397:
        /* <DEDUP_REMOVED lines=18> */
.L_x_396:
[----:B0-----:R-:W-:Y:S05]  /*0fe0*/  BSYNC B0 ;  /* 0x0000000000007941 */ /* 0x001fea0003800000 */
.L_x_395:
        /* <DEDUP_REMOVED lines=9> */
.L_x_399:
        /* <DEDUP_REMOVED lines=16> */
.L_x_565:


//--------------------- .text._ZN17fastertransformer17softmax_kernel_h2I6__halfLi4EEEvPT_PKS2_S5_S5_iiiiS2_ --------------------------
	.section	.text._ZN17fastertransformer17softmax_kernel_h2I6__halfLi4EEEvPT_PKS2_S5_S5_iiiiS2_,"ax",@progbits
	.sectioninfo	@"SHI_REGISTERS=40"
	.align	128
        .global         _ZN17fastertransformer17softmax_kernel_h2I6__halfLi4EEEvPT_PKS2_S5_S5_iiiiS2_
        .type           _ZN17fastertransformer17softmax_kernel_h2I6__halfLi4EEEvPT_PKS2_S5_S5_iiiiS2_,@function
        .size           _ZN17fastertransformer17softmax_kernel_h2I6__halfLi4EEEvPT_PKS2_S5_S5_iiiiS2_,(.L_x_566 - _ZN17fastertransformer17softmax_kernel_h2I6__halfLi4EEEvPT_PKS2_S5_S5_iiiiS2_)
        .other          _ZN17fastertransformer17softmax_kernel_h2I6__halfLi4EEEvPT_PKS2_S5_S5_iiiiS2_,@"STO_CUDA_ENTRY STV_DEFAULT"
_ZN17fastertransformer17softmax_kernel_h2I6__halfLi4EEEvPT_PKS2_S5_S5_iiiiS2_:
.text._ZN17fastertransformer17softmax_kernel_h2I6__halfLi4EEEvPT_PKS2_S5_S5_iiiiS2_:
[----:B------:R-:W-:Y:S02]  /*0000*/  MOV R1, c[0x0][0x28] ;  /* 0x00000a0000017a02 */ /* 0x000fe40000000f00 */
        /* <DEDUP_REMOVED lines=12> */
.L_x_400:
        /* <DEDUP_REMOVED lines=11> */
[----:B------:R-:W-:Y:S01]  /*0180*/  IMAD.SHL.U32 R6, R35, 0x4, RZ ;  /* 0x0000000423067824 */ /* 0x000fe200078e00ff */
[----:B------:R-:W-:Y:S01]  /*0190*/  SHF.R.U32.HI R8, RZ, 0x3, R35 ;  /* 0x00000003ff087819 */ /* 0x000fe20000011623 */
[----:B-12---:R-:W-:Y:S01]  /*01a0*/  IMAD R14, R16, c[0x0][0x184], R5 ;  /* 0x00006100100e7a24 */ /* 0x006fe200078e0205 */
[----:B------:R-:W-:Y:S02]  /*01b0*/  IADD3 R31, R33, c[0x0][0x0], RZ ;  /* 0x00000000211f7a10 */ /* 0x000fe40007ffe0ff */
[----:B------:R-:W-:Y:S02]  /*01c0*/  LOP3.LUT R12, R35, 0x1f, RZ, 0xc0, !PT ;  /* 0x0000001f230c7812 */ /* 0x000fe400078ec0ff */
[----:B------:R-:W-:Y:S01]  /*01d0*/  IADD3 R29, R31, c[0x0][0x0], RZ ;  /* 0x000000001f1d7a10 */ /* 0x000fe20007ffe0ff */
[----:B------:R-:W1:Y:S01]  /*01e0*/  I2F R19, R33 ;  /* 0x0000002100137306 */ /* 0x000e620000201400 */
[----:B------:R-:W-:-:S02]  /*01f0*/  LOP3.LUT R8, R8, 0x1ffffffc, RZ, 0xc0, !PT ;  /* 0x1ffffffc08087812 */ /* 0x000fc400078ec0ff */
[----:B------:R-:W-:Y:S01]  /*0200*/  LOP3.LUT R6, R6, 0x7c, RZ, 0xc0, !PT ;  /* 0x0000007c06067812 */ /* 0x000fe200078ec0ff */
[----:B0-----:R-:W-:-:S04]  /*0210*/  FADD.FTZ R21, R21, R21 ;  /* 0x0000001515157221 */ /* 0x001fc80000010000 */
[----:B------:R-:W0:Y:S01]  /*0220*/  I2F R17, R31 ;  /* 0x0000001f00117306 */ /* 0x000e220000201400 */
[----:B------:R-:W-:-:S07]  /*0230*/  FADD.FTZ R13, R21, 1 ;  /* 0x3f800000150d7421 */ /* 0x000fce0000010000 */
[----:B------:R-:W2:Y:S01]  /*0240*/  I2F R15, R29 ;  /* 0x0000001d000f7306 */ /* 0x000ea20000201400 */
[----:B-1----:R-:W-:-:S04]  /*0250*/  FADD.FTZ R19, R19, R19 ;  /* 0x0000001313137221 */ /* 0x002fc80000010000 */
[----:B------:R-:W-:-:S03]  /*0260*/  FADD.FTZ R11, R19, 1 ;  /* 0x3f800000130b7421 */ /* 0x000fc60000010000 */
[----:B------:R1:W3:Y:S01]  /*0270*/  I2F.U32 R10, R35 ;  /* 0x00000023000a7306 */ /* 0x0002e20000201000 */
[----:B0-----:R-:W-:-:S04]  /*0280*/  FADD.FTZ R17, R17, R17 ;  /* 0x0000001111117221 */ /* 0x001fc80000010000 */
[----:B------:R-:W-:Y:S02]  /*0290*/  FADD.FTZ R9, R17, 1 ;  /* 0x3f80000011097421 */ /* 0x000fe40000010000 */
[----:B--2---:R-:W-:-:S04]  /*02a0*/  FADD.FTZ R15, R15, R15 ;  /* 0x0000000f0f0f7221 */ /* 0x004fc80000010000 */
[----:B-1----:R-:W-:Y:S02]  /*02b0*/  FADD.FTZ R7, R15, 1 ;  /* 0x3f8000000f077421 */ /* 0x002fe40000010000 */
.L_x_413:
[----:B------:R-:W-:Y:S01]  /*02c0*/  ISETP.GE.U32.AND P1, PT, R35, UR5, PT ;  /* 0x0000000523007c0c */ /* 0x000fe2000bf26070 */
[----:B------:R-:W-:Y:S01]  /*02d0*/  BSSY B0, `(.L_x_401) ;  /* 0x0000081000007945 */ /* 0x000fe20003800000 */
[----:B------:R-:W-:-:S11]  /*02e0*/  HFMA2.MMA R5, -RZ, RZ, -598.5, 40320 ;  /* 0xe0ad78ecff057435 */ /* 0x000fd600000001ff */
[----:B---3--:R-:W-:Y:S05]  /*02f0*/  @P1 BRA `(.L_x_402) ;  /* 0x000007e000001947 */ /* 0x008fea0003800000 */
[----:B------:R-:W-:Y:S02]  /*0300*/  IMAD R4, R14, c[0x0][0x188], R27 ;  /* 0x000062000e047a24 */ /* 0x000fe400078e021b */
[----:B------:R-:W-:Y:S02]  /*0310*/  IMAD.MOV.U32 R3, RZ, RZ, 0x4 ;  /* 0x00000004ff037424 */ /* 0x000fe400078e00ff */
[----:B------:R-:W-:-:S05]  /*0320*/  IMAD R4, R4, UR5, RZ ;  /* 0x0000000504047c24 */ /* 0x000fca000f8e02ff */
[----:B------:R-:W-:-:S05]  /*0330*/  IADD3 R22, R4, R35, RZ ;  /* 0x0000002304167210 */ /* 0x000fca0007ffe0ff */
[----:B------:R-:W-:-:S05]  /*0340*/  IMAD.WIDE R22, R22, R3, c[0x0][0x168] ;  /* 0x00005a0016167625 */ /* 0x000fca00078e0203 */
[----:B------:R0:W5:Y:S01]  /*0350*/  LDG.E R0, [R22.64] ;  /* 0x0000000816007981 */ /* 0x000162000c1e1900 */
[----:B------:R-:W-:-:S04]  /*0360*/  IMAD R2, R16, c[0x0][0x188], R27 ;  /* 0x0000620010027a24 */ /* 0x000fc800078e021b */
[----:B------:R-:W-:Y:S01]  /*0370*/  IMAD R2, R2, UR5, R35 ;  /* 0x0000000502027c24 */ /* 0x000fe2000f8e0223 */
[----:B------:R-:W-:Y:S05]  /*0380*/  @!P0 BRA `(.L_x_403) ;  /* 0x0000045000008947 */ /* 0x000fea0003800000 */
[----:B0-----:R-:W-:-:S05]  /*0390*/  IMAD.WIDE R22, R2, R3, c[0x0][0x170] ;  /* 0x00005c0002167625 */ /* 0x001fca00078e0203 */
[----:B------:R-:W2:Y:S01]  /*03a0*/  LDG.E.CONSTANT R25, [R22.64] ;  /* 0x0000000816197981 */ /* 0x000ea2000c1e9900 */
[----:B------:R-:W0:Y:S01]  /*03b0*/  I2F R2, R27 ;  /* 0x0000001b00027306 */ /* 0x000e220000201400 */
[----:B------:R-:W-:Y:S01]  /*03c0*/  ISETP.GE.U32.AND P2, PT, R33, UR5, PT ;  /* 0x0000000521007c0c */ /* 0x000fe2000bf46070 */
[--C-:B0-----:R-:W-:Y:S02]  /*03d0*/  FADD.FTZ R5, R21, -R2.reuse ;  /* 0x8000000215057221 */ /* 0x101fe40000010000 */
[----:B------:R-:W-:-:S05]  /*03e0*/  FADD.FTZ R24, R13, -R2 ;  /* 0x800000020d187221 */ /* 0x000fca0000010000 */
[----:B------:R-:W-:-:S06]  /*03f0*/  F2FP.PACK_AB R5, R24, R5 ;  /* 0x000000051805723e */ /* 0x000fcc00000000ff */
        /* <DEDUP_REMOVED lines=9> */
[--C-:B------:R-:W-:Y:S02]  /*0490*/  FADD.FTZ R24, R19, -R2.reuse ;  /* 0x8000000213187221 */ /* 0x100fe40000010000 */
[----:B------:R-:W-:Y:S02]  /*04a0*/  FADD.FTZ R25, R11, -R2 ;  /* 0x800000020b197221 */ /* 0x000fe40000010000 */
[----:B------:R-:W-:-:S03]  /*04b0*/  IMAD.WIDE R22, R3, c[0x0][0x0], R22 ;  /* 0x0000000003167a25 */ /* 0x000fc600078e0216 */
[----:B------:R-:W-:Y:S01]  /*04c0*/  F2FP.PACK_AB R32, R25, R24 ;  /* 0x000000181920723e */ /* 0x000fe200000000ff */
[----:B------:R-:W-:Y:S01]  /*04d0*/  IMAD.IADD R24, R33, 0x1, R4 ;  /* 0x0000000121187824 */ /* 0x000fe200078e0204 */
[----:B------:R-:W2:Y:S03]  /*04e0*/  LDG.E.CONSTANT R28, [R22.64] ;  /* 0x00000008161c7981 */ /* 0x000ea6000c1e9900 */
[----:B------:R-:W-:-:S06]  /*04f0*/  IMAD.WIDE R24, R24, R3, c[0x0][0x168] ;  /* 0x00005a0018187625 */ /* 0x000fcc00078e0203 */
[----:B------:R0:W4:Y:S01]  /*0500*/  LDG.E R24, [R24.64] ;  /* 0x0000000818187981 */ /* 0x000122000c1e1900 */
[----:B------:R-:W-:Y:S01]  /*0510*/  ISETP.GE.U32.AND P2, PT, R31, UR5, PT ;  /* 0x000000051f007c0c */ /* 0x000fe2000bf46070 */
[----:B0-----:R-:W-:Y:S01]  /*0520*/  HFMA2.MMA R25, R20, R32, RZ ;  /* 0x0000002014197235 */ /* 0x001fe200000000ff */
[----:B--2---:R-:W-:-:S09]  /*0530*/  HADD2 R28, -R28, 1, 1 ;  /* 0x3c003c001c1c7430 */ /* 0x004fd20000000100 */
[----:B------:R-:W-:-:S04]  /*0540*/  HFMA2 R25, R28, -10000, -10000, R25 ;  /* 0xf0e2f0e21c197831 */ /* 0x000fc80000000019 */
[----:B----4-:R-:W-:-:S05]  /*0550*/  HFMA2 R28, R24, c[0x0] [0x190].H0_H0, R25 ;  /* 0x20006400181c7a31 */ /* 0x010fca0000000019 */
[--C-:B------:R-:W-:Y:S02]  /*0560*/  HADD2.F32 R32, -RZ, R28.reuse.H0_H0 ;  /* 0x2000001cff207230 */ /* 0x100fe40000004100 */
[----:B------:R-:W-:-:S05]  /*0570*/  HADD2.F32 R37, -RZ, R28.H1_H1 ;  /* 0x3000001cff257230 */ /* 0x000fca0000004100 */
[----:B------:R-:W-:-:S04]  /*0580*/  FMNMX.FTZ R32, R32, R37, !PT ;  /* 0x0000002520207209 */ /* 0x000fc80007810000 */
[----:B------:R-:W-:Y:S01]  /*0590*/  FMNMX.FTZ R5, R5, R32, !PT ;  /* 0x0000002005057209 */ /* 0x000fe20007810000 */
[----:B------:R-:W-:Y:S05]  /*05a0*/  @P2 BRA `(.L_x_402) ;  /* 0x0000053000002947 */ /* 0x000fea0003800000 */
[--C-:B------:R-:W-:Y:S02]  /*05b0*/  FADD.FTZ R24, R17, -R2.reuse ;  /* 0x8000000211187221 */ /* 0x100fe40000010000 */
[----:B------:R-:W-:Y:S02]  /*05c0*/  FADD.FTZ R25, R9, -R2 ;  /* 0x8000000209197221 */ /* 0x000fe40000010000 */
[----:B------:R-:W-:-:S03]  /*05d0*/  IMAD.WIDE R22, R3, c[0x0][0x0], R22 ;  /* 0x0000000003167a25 */ /* 0x000fc600078e0216 */
[----:B------:R-:W-:Y:S02]  /*05e0*/  F2FP.PACK_AB R32, R25, R24 ;  /* 0x000000181920723e */ /* 0x000fe400000000ff */
[----:B------:R-:W-:Y:S01]  /*05f0*/  IADD3 R24, R31, R4, RZ ;  /* 0x000000041f187210 */ /* 0x000fe20007ffe0ff */
[----:B------:R-:W2:Y:S04]  /*0600*/  LDG.E.CONSTANT R30, [R22.64] ;  /* 0x00000008161e7981 */ /* 0x000ea8000c1e9900 */
        /* <DEDUP_REMOVED lines=12> */
[----:B------:R-:W-:-:S04]  /*06d0*/  IMAD.WIDE R22, R3, c[0x0][0x0], R22 ;  /* 0x0000000003167a25 */ /* 0x000fc800078e0216 */
[----:B------:R-:W-:Y:S02]  /*06e0*/  IMAD.IADD R24, R29, 0x1, R4 ;  /* 0x000000011d187824 */ /* 0x000fe400078e0204 */
[----:B------:R-:W2:Y:S02]  /*06f0*/  LDG.E.CONSTANT R22, [R22.64] ;  /* 0x0000000816167981 */ /* 0x000ea4000c1e9900 */
[----:B------:R-:W-:-:S06]  /*0700*/  IMAD.WIDE R24, R24, R3, c[0x0][0x168] ;  /* 0x00005a0018187625 */ /* 0x000fcc00078e0203 */
[----:B------:R-:W4:Y:S01]  /*0710*/  LDG.E R24, [R24.64] ;  /* 0x0000000818187981 */ /* 0x000f22000c1e1900 */
[--C-:B------:R-:W-:Y:S02]  /*0720*/  FADD.FTZ R3, R15, -R2.reuse ;  /* 0x800000020f037221 */ /* 0x100fe40000010000 */
[----:B------:R-:W-:-:S05]  /*0730*/  FADD.FTZ R2, R7, -R2 ;  /* 0x8000000207027221 */ /* 0x000fca0000010000 */
[----:B------:R-:W-:-:S06]  /*0740*/  F2FP.PACK_AB R2, R2, R3 ;  /* 0x000000030202723e */ /* 0x000fcc00000000ff */
[----:B------:R-:W-:Y:S01]  /*0750*/  HFMA2.MMA R2, R20, R2, RZ ;  /* 0x0000000214027235 */ /* 0x000fe200000000ff */
[----:B--2---:R-:W-:-:S09]  /*0760*/  HADD2 R3, -R22, 1, 1 ;  /* 0x3c003c0016037430 */ /* 0x004fd20000000100 */
[----:B------:R-:W-:-:S04]  /*0770*/  HFMA2 R2, R3, -10000, -10000, R2 ;  /* 0xf0e2f0e203027831 */ /* 0x000fc80000000002 */
[----:B----4-:R-:W-:-:S05]  /*0780*/  HFMA2 R26, R24, c[0x0] [0x190].H0_H0, R2 ;  /* 0x20006400181a7a31 */ /* 0x010fca0000000002 */
[--C-:B------:R-:W-:Y:S02]  /*0790*/  HADD2.F32 R2, -RZ, R26.reuse.H0_H0 ;  /* 0x2000001aff027230 */ /* 0x100fe40000004100 */
[----:B------:R-:W-:-:S05]  /*07a0*/  HADD2.F32 R3, -RZ, R26.H1_H1 ;  /* 0x3000001aff037230 */ /* 0x000fca0000004100 */
[----:B------:R-:W-:-:S04]  /*07b0*/  FMNMX.FTZ R2, R2, R3, !PT ;  /* 0x0000000302027209 */ /* 0x000fc80007810000 */
[----:B------:R-:W-:Y:S01]  /*07c0*/  FMNMX.FTZ R5, R5, R2, !PT ;  /* 0x0000000205057209 */ /* 0x000fe20007810000 */
[----:B------:R-:W-:Y:S05]  /*07d0*/  BRA `(.L_x_402) ;  /* 0x0000030000007947 */ /* 0x000fea0003800000 */
.L_x_403:
[----:B------:R-:W-:-:S05]  /*07e0*/  IMAD.WIDE R24, R2, R3, c[0x0][0x170] ;  /* 0x00005c0002187625 */ /* 0x000fca00078e0203 */
[----:B------:R-:W2:Y:S01]  /*07f0*/  LDG.E.CONSTANT R2, [R24.64] ;  /* 0x0000000818027981 */ /* 0x000ea2000c1e9900 */
[----:B------:R-:W-:Y:S01]  /*0800*/  ISETP.GE.U32.AND P2, PT, R33, UR5, PT ;  /* 0x0000000521007c0c */ /* 0x000fe2000bf46070 */
[----:B--2---:R-:W-:-:S06]  /*0810*/  HADD2 R2, -R2, 1, 1 ;  /* 0x3c003c0002027430 */ /* 0x004fcc0000000100 */
[----:B------:R-:W-:-:S10]  /*0820*/  HFMA2.MMA R2, R2, -10000, -10000, RZ ;  /* 0xf0e2f0e202027835 */ /* 0x000fd400000000ff */
[----:B-----5:R-:W-:-:S05]  /*0830*/  HFMA2 R0, R0, c[0x0] [0x190].H0_H0, R2 ;  /* 0x2000640000007a31 */ /* 0x020fca0000000002 */
[--C-:B------:R-:W-:Y:S02]  /*0840*/  HADD2.F32 R2, -RZ, R0.reuse.H0_H0 ;  /* 0x20000000ff027230 */ /* 0x100fe40000004100 */
[----:B------:R-:W-:-:S05]  /*0850*/  HADD2.F32 R5, -RZ, R0.H1_H1 ;  /* 0x30000000ff057230 */ /* 0x000fca0000004100 */
[----:B------:R-:W-:-:S04]  /*0860*/  FMNMX.FTZ R5, R2, R5, !PT ;  /* 0x0000000502057209 */ /* 0x000fc80007810000 */
[----:B------:R-:W-:Y:S01]  /*0870*/  FMNMX.FTZ R5, R5, -1.00000002004087734272e+20, !PT ;  /* 0xe0ad78ec05057809 */ /* 0x000fe20007810000 */
[----:B------:R-:W-:Y:S05]  /*0880*/  @P2 BRA `(.L_x_402) ;  /* 0x0000025000002947 */ /* 0x000fea0003800000 */
[----:B------:R-:W-:-:S05]  /*0890*/  IMAD.WIDE R24, R3, c[0x0][0x0], R24 ;  /* 0x0000000003187a25 */ /* 0x000fca00078e0218 */
[----:B------:R-:W2:Y:S01]  /*08a0*/  LDG.E.CONSTANT R4, [R24.64] ;  /* 0x0000000818047981 */ /* 0x000ea2000c1e9900 */
[----:B0-----:R-:W-:-:S05]  /*08b0*/  IMAD.WIDE R22, R3, c[0x0][0x0], R22 ;  /* 0x0000000003167a25 */ /* 0x001fca00078e0216 */
[----:B------:R-:W4:Y:S01]  /*08c0*/  LDG.E R2, [R22.64] ;  /* 0x0000000816027981 */ /* 0x000f22000c1e1900 */
[----:B------:R-:W-:Y:S01]  /*08d0*/  ISETP.GE.U32.AND P2, PT, R31, UR5, PT ;  /* 0x000000051f007c0c */ /* 0x000fe2000bf46070 */
[----:B--2---:R-:W-:-:S06]  /*08e0*/  HADD2 R4, -R4, 1, 1 ;  /* 0x3c003c0004047430 */ /* 0x004fcc0000000100 */
[----:B------:R-:W-:-:S10]  /*08f0*/  HFMA2.MMA R4, R4, -10000, -10000, RZ ;  /* 0xf0e2f0e204047835 */ /* 0x000fd400000000ff */
[----:B----4-:R-:W-:-:S05]  /*0900*/  HFMA2 R28, R2, c[0x0] [0x190].H0_H0, R4 ;  /* 0x20006400021c7a31 */ /* 0x010fca0000000004 */
[--C-:B------:R-:W-:Y:S02]  /*0910*/  HADD2.F32 R2, -RZ, R28.reuse.H0_H0 ;  /* 0x2000001cff027230 */ /* 0x100fe40000004100 */
[----:B------:R-:W-:-:S05]  /*0920*/  HADD2.F32 R37, -RZ, R28.H1_H1 ;  /* 0x3000001cff257230 */ /* 0x000fca0000004100 */
[----:B------:R-:W-:-:S04]  /*0930*/  FMNMX.FTZ R2, R2, R37, !PT ;  /* 0x0000002502027209 */ /* 0x000fc80007810000 */
[----:B------:R-:W-:Y:S01]  /*0940*/  FMNMX.FTZ R5, R5, R2, !PT ;  /* 0x0000000205057209 */ /* 0x000fe20007810000 */
[----:B------:R-:W-:Y:S05]  /*0950*/  @P2 BRA `(.L_x_402) ;  /* 0x0000018000002947 */ /* 0x000fea0003800000 */
[----:B------:R-:W-:Y:S01]  /*0960*/  ISETP.GE.U32.AND P2, PT, R29, UR5, PT ;  /* 0x000000051d007c0c */ /* 0x000fe2000bf46070 */
[----:B------:R-:W-:-:S05]  /*0970*/  IMAD.WIDE R24, R3, c[0x0][0x0], R24 ;  /* 0x0000000003187a25 */ /* 0x000fca00078e0218 */
[----:B------:R-:W2:Y:S01]  /*0980*/  LDG.E.CONSTANT R4, [R24.64] ;  /* 0x0000000818047981 */ /* 0x000ea2000c1e9900 */
[----:B------:R-:W-:-:S05]  /*0990*/  IMAD.WIDE R22, R3, c[0x0][0x0], R22 ;  /* 0x0000000003167a25 */ /* 0x000fca00078e0216 */
[----:B------:R-:W4:Y:S01]  /*09a0*/  LDG.E R30, [R22.64] ;  /* 0x00000008161e7981 */ /* 0x000f22000c1e1900 */
[----:B------:R-:W-:-:S06]  /*09b0*/  @!P2 IMAD.WIDE R36, R3, c[0x0][0x0], R24 ;  /* 0x000000000324aa25 */ /* 0x000fcc00078e0218 */
[----:B------:R-:W5:Y:S01]  /*09c0*/  @!P2 LDG.E.CONSTANT R36, [R36.64] ;  /* 0x000000082424a981 */ /* 0x000f62000c1e9900 */
[----:B------:R-:W-:-:S06]  /*09d0*/  @!P2 IMAD.WIDE R2, R3, c[0x0][0x0], R22 ;  /* 0x000000000302aa25 */ /* 0x000fcc00078e0216 */
[----:B---3--:R5:W3:Y:S01]  /*09e0*/  @!P2 LDG.E R2, [R2.64] ;  /* 0x000000080202a981 */ /* 0x008ae2000c1e1900 */
[----:B--2---:R-:W-:-:S06]  /*09f0*/  HADD2 R4, -R4, 1, 1 ;  /* 0x3c003c0004047430 */ /* 0x004fcc0000000100 */
[----:B------:R-:W-:Y:S01]  /*0a00*/  HFMA2.MMA R4, R4, -10000, -10000, RZ ;  /* 0xf0e2f0e204047835 */ /* 0x000fe200000000ff */
[----:B-----5:R-:W-:-:S06]  /*0a10*/  @!P2 HADD2 R3, -R36, 1, 1 ;  /* 0x3c003c002403a430 */ /* 0x020fcc0000000100 */
[----:B------:R-:W-:-:S03]  /*0a20*/  @!P2 HFMA2.MMA R3, R3, -10000, -10000, RZ ;  /* 0xf0e2f0e20303a835 */ /* 0x000fc600000000ff */
[----:B----4-:R-:W-:-:S05]  /*0a30*/  HFMA2 R30, R30, c[0x0] [0x190].H0_H0, R4 ;  /* 0x200064001e1e7a31 */ /* 0x010fca0000000004 */
[--C-:B------:R-:W-:Y:S02]  /*0a40*/  HADD2.F32 R4, -RZ, R30.reuse.H0_H0 ;  /* 0x2000001eff047230 */ /* 0x100fe40000004100 */
[----:B------:R-:W-:Y:S02]  /*0a50*/  HADD2.F32 R25, -RZ, R30.H1_H1 ;  /* 0x3000001eff197230 */ /* 0x000fe40000004100 */
[----:B---3--:R-:W-:-:S03]  /*0a60*/  @!P2 HFMA2 R3, R2, c[0x0] [0x190].H0_H0, R3 ;  /* 0x200064000203aa31 */ /* 0x008fc60000000003 */
[----:B------:R-:W-:Y:S02]  /*0a70*/  FMNMX.FTZ R4, R4, R25, !PT ;  /* 0x0000001904047209 */ /* 0x000fe40007810000 */
[--C-:B------:R-:W-:Y:S02]  /*0a80*/  @!P2 HADD2.F32 R22, -RZ, R3.reuse.H0_H0 ;  /* 0x20000003ff16a230 */ /* 0x100fe40000004100 */
[----:B------:R-:W-:Y:S01]  /*0a90*/  @!P2 HADD2.F32 R23, -RZ, R3.H1_H1 ;  /* 0x30000003ff17a230 */ /* 0x000fe20000004100 */
[----:B------:R-:W-:-:S04]  /*0aa0*/  FMNMX.FTZ R5, R5, R4, !PT ;  /* 0x0000000405057209 */ /* 0x000fc80007810000 */
[----:B------:R-:W-:Y:S02]  /*0ab0*/  @!P2 FMNMX.FTZ R22, R22, R23, !PT ;  /* 0x000000171616a209 */ /* 0x000fe40007810000 */
[----:B------:R-:W-:Y:S02]  /*0ac0*/  @!P2 MOV R26, R3 ;  /* 0x00000003001aa202 */ /* 0x000fe40000000f00 */
[----:B------:R-:W-:Y:S02]  /*0ad0*/  @!P2 FMNMX.FTZ R5, R5, R22, !PT ;  /* 0x000000160505a209 */ /* 0x000fe40007810000 */
.L_x_402:
[----:B------:R-:W-:Y:S05]  /*0ae0*/  BSYNC B0 ;  /* 0x0000000000007941 */ /* 0x000fea0003800000 */
.L_x_401:
[----:B0-----:R-:W-:-:S05]  /*0af0*/  IMAD.MOV.U32 R23, RZ, RZ, c[0x0][0x0] ;  /* 0x00000000ff177624 */ /* 0x001fca00078e00ff */
        /* <DEDUP_REMOVED lines=30> */
.L_x_404:
        /* <DEDUP_REMOVED lines=10> */
.L_x_405:
        /* <DEDUP_REMOVED lines=29> */
[----:B------:R-:W-:Y:S01]  /*0f50*/  HADD2 R28, R28, -R2.H0_H0 ;  /* 0xa00000021c1c7230 */ /* 0x000fe20000000000 */
[----:B------:R-:W-:-:S04]  /*0f60*/  ISETP.GE.U32.AND P4, PT, R31, UR5, PT ;  /* 0x000000051f007c0c */ /* 0x000fc8000bf86070 */
        /* <DEDUP_REMOVED lines=17> */
[----:B------:R-:W-:Y:S01]  /*1080*/  FADD.FTZ R3, R3, R4 ;  /* 0x0000000403037221 */ /* 0x000fe20000010000 */
        /* <DEDUP_REMOVED lines=41> */
.L_x_407:
[----:B0-----:R-:W-:Y:S05]  /*1320*/  BSYNC B0 ;  /* 0x0000000000007941 */ /* 0x001fea0003800000 */
.L_x_406:
        /* <DEDUP_REMOVED lines=29> */
.L_x_408:
        /* <DEDUP_REMOVED lines=10> */
.L_x_409:
        /* <DEDUP_REMOVED lines=9> */
[----:B------:R-:W-:Y:S01]  /*1630*/  IMAD R2, R14, c[0x0][0x188], R27 ;  /* 0x000062000e027a24 */ /* 0x000fe200078e021b */
[----:B------:R-:W-:-:S03]  /*1640*/  ISETP.GE.U32.AND P1, PT, R33, UR5, PT ;  /* 0x0000000521007c0c */ /* 0x000fc6000bf26070 */
[----:B------:R-:W-:-:S05]  /*1650*/  IMAD R2, R2, UR5, R35 ;  /* 0x0000000502027c24 */ /* 0x000fca000f8e0223 */
[----:B------:R-:W-:Y:S01]  /*1660*/  IMAD.WIDE R2, R2, R3, c[0x0][0x160] ;  /* 0x0000580002027625 */ /* 0x000fe200078e0203 */
[----:B0-----:R-:W-:-:S05]  /*1670*/  F2FP.PACK_AB R4, RZ, R4 ;  /* 0x00000004ff04723e */ /* 0x001fca00000000ff */
[----:B------:R-:W-:-:S05]  /*1680*/  HMUL2 R5, R0, R4.H0_H0 ;  /* 0x2000000400057232 */ /* 0x000fca0000000000 */
[----:B------:R0:W-:Y:S01]  /*1690*/  STG.E [R2.64], R5 ;  /* 0x0000000502007986 */ /* 0x0001e2000c101908 */
[----:B------:R-:W-:Y:S05]  /*16a0*/  @P1 BRA `(.L_x_411) ;  /* 0x000000c000001947 */ /* 0x000fea0003800000 */
[----:B0-----:R-:W-:Y:S01]  /*16b0*/  IMAD.WIDE R2, R23, 0x4, R2 ;  /* 0x0000000417027825 */ /* 0x001fe200078e0202 */
[----:B------:R-:W-:Y:S01]  /*16c0*/  HMUL2 R5, R28, R4.H0_H0 ;  /* 0x200000041c057232 */ /* 0x000fe20000000000 */
[----:B------:R-:W-:-:S04]  /*16d0*/  ISETP.GE.U32.AND P1, PT, R31, UR5, PT ;  /* 0x000000051f007c0c */ /* 0x000fc8000bf26070 */
[----:B------:R0:W-:Y:S09]  /*16e0*/  STG.E [R2.64], R5 ;  /* 0x0000000502007986 */ /* 0x0001f2000c101908 */
[----:B------:R-:W-:Y:S05]  /*16f0*/  @P1 BRA `(.L_x_411) ;  /* 0x0000007000001947 */ /* 0x000fea0003800000 */
[----:B------:R-:W-:Y:S01]  /*1700*/  ISETP.GE.U32.AND P1, PT, R29, UR5, PT ;  /* 0x000000051d007c0c */ /* 0x000fe2000bf26070 */
[----:B0-----:R-:W-:Y:S01]  /*1710*/  IMAD.WIDE R2, R23, 0x4, R2 ;  /* 0x0000000417027825 */ /* 0x001fe200078e0202 */
[----:B------:R-:W-:-:S05]  /*1720*/  HMUL2 R25, R30, R4.H0_H0 ;  /* 0x200000041e197232 */ /* 0x000fca0000000000 */
[----:B------:R0:W-:Y:S06]  /*1730*/  STG.E [R2.64], R25 ;  /* 0x0000001902007986 */ /* 0x0001ec000c101908 */
[----:B------:R-:W-:Y:S01]  /*1740*/  @!P1 HMUL2 R37, R26, R4.H0_H0 ;  /* 0x200000041a259232 */ /* 0x000fe20000000000 */
[----:B------:R-:W-:-:S05]  /*1750*/  @!P1 IMAD.WIDE R4, R23, 0x4, R2 ;  /* 0x0000000417049825 */ /* 0x000fca00078e0202 */
[----:B------:R0:W-:Y:S02]  /*1760*/  @!P1 STG.E [R4.64], R37 ;  /* 0x0000002504009986 */ /* 0x0001e4000c101908 */
.L_x_411:
[----:B0-----:R-:W-:Y:S05]  /*1770*/  BSYNC B0 ;  /* 0x0000000000007941 */ /* 0x001fea0003800000 */
.L_x_410:
[----:B------:R-:W-:-:S04]  /*1780*/  IADD3 R27, R27, c[0x0][0xc], RZ ;  /* 0x000003001b1b7a10 */ /* 0x000fc80007ffe0ff */
[----:B------:R-:W-:-:S13]  /*1790*/  ISETP.GE.AND P1, PT, R27, c[0x0][0x188], PT ;  /* 0x000062001b007a0c */ /* 0x000fda0003f26270 */
[----:B------:R-:W-:Y:S01]  /*17a0*/  @P1 CALL.REL.NOINC `(.L_x_412) ;  /* 0x0000001000001944 */ /* 0x000fe20003c00000 */
[----:B------:R-:W-:Y:S05]  /*17b0*/  BRA `(.L_x_413) ;  /* 0xffffeb0000007947 */ /* 0x000fea000383ffff */
.L_x_412:
[----:B------:R-:W-:Y:S05]  /*17c0*/  EXIT ;  /* 0x000000000000794d */ /* 0x000fea0003800000 */
.L_x_414:
        /* <DEDUP_REMOVED lines=11> */
.L_x_566:


//--------------------- .text._ZN17fastertransformer20softmax_kernel_h2_v2I6__halfLi4ELi4EEEvPT_PKS2_S5_S5_iiiiS2_ --------------------------
	.section	.text._ZN17fastertransformer20softmax_kernel_h2_v2I6__halfLi4ELi4EEEvPT_PKS2_S5_S5_iiiiS2_,"ax",@progbits
	.sectioninfo	@"SHI_REGISTERS=72"
	.align	128
        .global         _ZN17fastertransformer20softmax_kernel_h2_v2I6__halfLi4ELi4EEEvPT_PKS2_S5_S5_iiiiS2_
        .type           _ZN17fastertransformer20softmax_kernel_h2_v2I6__halfLi4ELi4EEEvPT_PKS2_S5_S5_iiiiS2_,@function
        .size           _ZN17fastertransformer20softmax_kernel_h2_v2I6__halfLi4ELi4EEEvPT_PKS2_S5_S5_iiiiS2_,(.L_x_567 - _ZN17fastertransformer20softmax_kernel_h2_v2I6__halfLi4ELi4EEEvPT_PKS2_S5_S5_iiiiS2_)
        .other          _ZN17fastertransformer20softmax_kernel_h2_v2I6__halfLi4ELi4EEEvPT_PKS2_S5_S5_iiiiS2_,@"STO_CUDA_ENTRY STV_DEFAULT"
_ZN17fastertransformer20softmax_kernel_h2_v2I6__halfLi4ELi4EEEvPT_PKS2_S5_S5_iiiiS2_:
.text._ZN17fastertransformer20softmax_kernel_h2_v2I6__halfLi4ELi4EEEvPT_PKS2_S5_S5_iiiiS2_:
        /* <DEDUP_REMOVED lines=18> */
.L_x_415:
        /* <DEDUP_REMOVED lines=20> */
[----:B------:R-:W-:Y:S01]  /*0260*/  IADD3 R2, R3, c[0x0][0x0], RZ ;  /* 0x0000000003027a10 */ /* 0x000fe20007ffe0ff */
[----:B-1----:R-:W-:Y:S01]  /*0270*/  UIMAD UR7, UR9, UR8, UR7 ;  /* 0x00000008090772a4 */ /* 0x002fe2000f8e0207 */
[----:B------:R-:W-:Y:S01]  /*0280*/  SHF.R.U32.HI R55, RZ, 0x5, R5 ;  /* 0x00000005ff377819 */ /* 0x000fe20000011605 */
[----:B------:R-:W-:Y:S01]  /*0290*/  USHF.R.S32.HI UR5, URZ, 0x1, UR5 ;  /* 0x000000013f057899 */ /* 0x000fe20008011405 */
        /* <DEDUP_REMOVED lines=15> */
.L_x_482:
[----:B------:R-:W0:Y:S01]  /*0390*/  I2F.U32.RP R18, c[0x0][0xc] ;  /* 0x0000030000127b06 */ /* 0x000e220000209000 */
[----:B------:R-:W-:Y:S01]  /*03a0*/  IMAD.MOV.U32 R16, RZ, RZ, RZ ;  /* 0x000000ffff107224 */ /* 0x000fe200078e00ff */
[----:B------:R-:W-:Y:S01]  /*03b0*/  ISETP.NE.U32.AND P2, PT, RZ, c[0x0][0xc], PT ;  /* 0x00000300ff007a0c */ /* 0x000fe20003f45070 */
[----:B------:R-:W-:Y:S01]  /*03c0*/  BSSY B0, `(.L_x_416) ;  /* 0x00002fd000007945 */ /* 0x000fe20003800000 */
[----:B------:R-:W-:Y:S02]  /*03d0*/  IMAD.MOV.U32 R66, RZ, RZ, -0x1f528714 ;  /* 0xe0ad78ecff427424 */ /* 0x000fe400078e00ff */
[----:B------:R-:W-:Y:S02]  /*03e0*/  IMAD.MOV.U32 R65, RZ, RZ, -0x1f528714 ;  /* 0xe0ad78ecff417424 */ /* 0x000fe400078e00ff */
[----:B------:R-:W-:Y:S02]  /*03f0*/  IMAD.MOV.U32 R64, RZ, RZ, -0x1f528714 ;  /* 0xe0ad78ecff407424 */ /* 0x000fe400078e00ff */
[----:B------:R-:W-:Y:S01]  /*0400*/  IMAD.MOV.U32 R59, RZ, RZ, -0x1f528714 ;  /* 0xe0ad78ecff3b7424 */ /* 0x000fe200078e00ff */
[----:B0-----:R-:W0:Y:S02]  /*0410*/  MUFU.RCP R18, R18 ;  /* 0x0000001200127308 */ /* 0x001e240000001000 */
[----:B0-----:R-:W-:-:S06]  /*0420*/  IADD3 R17, R18, 0xffffffe, RZ ;  /* 0x0ffffffe12117810 */ /* 0x001fcc0007ffe0ff */
[----:B------:R-:W0:Y:S02]  /*0430*/  F2I.FTZ.U32.TRUNC.NTZ R17, R17 ;  /* 0x0000001100117305 */ /* 0x000e24000021f000 */
[----:B0-----:R-:W-:-:S04]  /*0440*/  IMAD.MOV R19, RZ, RZ, -R17 ;  /* 0x000000ffff137224 */ /* 0x001fc800078e0a11 */
[----:B------:R-:W-:-:S04]  /*0450*/  IMAD R19, R19, c[0x0][0xc], RZ ;  /* 0x0000030013137a24 */ /* 0x000fc800078e02ff */
[----:B------:R-:W-:Y:S01]  /*0460*/  IMAD.HI.U32 R19, R17, R19, R16 ;  /* 0x0000001311137227 */ /* 0x000fe200078e0010 */
[----:B------:R-:W-:-:S05]  /*0470*/  IADD3 R16, -R57, UR6, RZ ;  /* 0x0000000639107c10 */ /* 0x000fca000fffe1ff */
        /* <DEDUP_REMOVED lines=44> */
[----:B------:R-:W-:-:S04]  /*0740*/  IADD3 R16, R18, c[0x0][0xc], RZ ;  /* 0x0000030012107a10 */ /* 0x000fc80007ffe0ff */
[----:B------:R-:W0:Y:S02]  /*0750*/  I2F R17, R16 ;  /* 0x0000001000117306 */ /* 0x000e240000201400 */
[--C-:B0-----:R-:W-:Y:S02]  /*0760*/  FADD.FTZ R18, R6, -R17.reuse ;  /* 0x8000001106127221 */ /* 0x101fe40000010000 */
[----:B------:R-:W-:-:S05]  /*0770*/  FADD.FTZ R17, R12, -R17 ;  /* 0x800000110c117221 */ /* 0x000fca0000010000 */
[----:B------:R-:W-:-:S05]  /*0780*/  F2FP.PACK_AB R17, R17, R18 ;  /* 0x000000121111723e */ /* 0x000fca00000000ff */
[----:B------:R-:W-:Y:S02]  /*0790*/  HMUL2 R24, R58, R17 ;  /* 0x000000113a187232 */ /* 0x000fe40000000000 */
.L_x_419:
[----:B------:R-:W-:Y:S01]  /*07a0*/  ISETP.GE.U32.AND P2, PT, R3, UR5, PT ;  /* 0x0000000503007c0c */ /* 0x000fe2000bf46070 */
[----:B------:R-:W-:Y:S02]  /*07b0*/  IMAD.MOV.U32 R65, RZ, RZ, -0x1f528714 ;  /* 0xe0ad78ecff417424 */ /* 0x000fe400078e00ff */
[----:B------:R-:W-:Y:S02]  /*07c0*/  IMAD.MOV.U32 R64, RZ, RZ, -0x1f528714 ;  /* 0xe0ad78ecff407424 */ /* 0x000fe400078e00ff */
[----:B------:R-:W-:-:S08]  /*07d0*/  IMAD.MOV.U32 R59, RZ, RZ, -0x1f528714 ;  /* 0xe0ad78ecff3b7424 */ /* 0x000fd000078e00ff */
[----:B------:R-:W-:Y:S05]  /*07e0*/  @P2 BRA `(.L_x_417) ;  /* 0x00002ba000002947 */ /* 0x000fea0003800000 */
        /* <DEDUP_REMOVED lines=30> */
.L_x_420:
        /* <DEDUP_REMOVED lines=35> */
.L_x_421:
        /* <DEDUP_REMOVED lines=43> */
[----:B------:R-:W-:Y:S02]  /*0eb0*/  IMAD.MOV.U32 R64, RZ, RZ, -0x1f528714 ;  /* 0xe0ad78ecff407424 */ /* 0x000fe400078e00ff */
[----:B------:R-:W-:Y:S01]  /*0ec0*/  IMAD.MOV.U32 R59, RZ, RZ, -0x1f528714 ;  /* 0xe0ad78ecff3b7424 */ /* 0x000fe200078e00ff */
[----:B------:R-:W0:Y:S02]  /*0ed0*/  I2F R16, R16 ;  /* 0x0000001000107306 */ /* 0x000e240000201400 */
[--C-:B0-----:R-:W-:Y:S02]  /*0ee0*/  FADD.FTZ R17, R11, -R16.reuse ;  /* 0x800000100b117221 */ /* 0x101fe40000010000 */
[----:B------:R-:W-:-:S05]  /*0ef0*/  FADD.FTZ R18, R15, -R16 ;  /* 0x800000100f127221 */ /* 0x000fca0000010000 */
[----:B------:R-:W-:-:S05]  /*0f00*/  F2FP.PACK_AB R17, R18, R17 ;  /* 0x000000111211723e */ /* 0x000fca00000000ff */
[----:B------:R-:W-:Y:S01]  /*0f10*/  HMUL2 R24, R58, R17 ;  /* 0x000000113a187232 */ /* 0x000fe20000000000 */
[----:B------:R-:W-:Y:S05]  /*0f20*/  BRA `(.L_x_417) ;  /* 0x0000246000007947 */ /* 0x000fea0003800000 */
.L_x_418:
[----:B------:R-:W-:Y:S01]  /*0f30*/  ISETP.NE.AND P2, PT, R20, 0x1, PT ;  /* 0x000000011400780c */ /* 0x000fe20003f45270 */
[----:B------:R-:W-:Y:S02]  /*0f40*/  IMAD.MOV.U32 R53, RZ, RZ, 0x4 ;  /* 0x00000004ff357424 */ /* 0x000fe400078e00ff */
[--C-:B------:R-:W-:Y:S02]  /*0f50*/  IMAD R18, R68, UR5, R5.reuse ;  /* 0x0000000544127c24 */ /* 0x100fe4000f8e0205 */
[----:B------:R-:W-:Y:S02]  /*0f60*/  IMAD R38, R67, UR5, R5 ;  /* 0x0000000543267c24 */ /* 0x000fe4000f8e0205 */
[----:B------:R-:W-:-:S06]  /*0f70*/  IMAD.WIDE R18, R18, R53, c[0x0][0x170] ;  /* 0x00005c0012127625 */ /* 0x000fcc00078e0235 */
        /* <DEDUP_REMOVED lines=9> */
[----:B------:R-:W-:-:S05]  /*1010*/  IADD3 R62, R16, c[0x0][0xc], RZ ;  /* 0x00000300103e7a10 */ /* 0x000fca0007ffe0ff */
[----:B------:R-:W-:-:S04]  /*1020*/  IMAD R27, R62, UR5, R5 ;  /* 0x000000053e1b7c24 */ /* 0x000fc8000f8e0205 */
[----:B------:R-:W-:Y:S02]  /*1030*/  @P3 IADD3 R30, R60, c[0x0][0xc], RZ ;  /* 0x000003003c1e3a10 */ /* 0x000fe40007ffe0ff */
[----:B------:R-:W-:-:S03]  /*1040*/  @P3 IADD3 R16, R62, c[0x0][0xc], RZ ;  /* 0x000003003e103a10 */ /* 0x000fc60007ffe0ff */
[--C-:B------:R-:W-:Y:S02]  /*1050*/  @P3 IMAD R29, R30, UR5, R5.reuse ;  /* 0x000000051e1d3c24 */ /* 0x100fe4000f8e0205 */
[--C-:B------:R-:W-:Y:S02]  /*1060*/  @P3 IMAD R28, R16, UR5, R5.reuse ;  /* 0x00000005101c3c24 */ /* 0x100fe4000f8e0205 */
[----:B------:R-:W-:Y:S02]  /*1070*/  IMAD R30, R60, UR5, R5 ;  /* 0x000000053c1e7c24 */ /* 0x000fe4000f8e0205 */
.L_x_422:
        /* <DEDUP_REMOVED lines=10> */
.L_x_423:
[----:B0-----:R-:W-:Y:S02]  /*1120*/  IMAD.WIDE R16, R38, R53, c[0x0][0x168] ;  /* 0x00005a0026107625 */ /* 0x001fe400078e0235 */
[----:B------:R0:W5:Y:S04]  /*1130*/  LDG.E.CONSTANT R38, [R18.64] ;  /* 0x0000000a12267981 */ /* 0x000168000c1e9900 */
[----:B------:R0:W5:Y:S01]  /*1140*/  LDG.E R59, [R16.64] ;  /* 0x0000000a103b7981 */ /* 0x000162000c1e1900 */
[----:B------:R-:W-:Y:S05]  /*1150*/  @!P2 BRA `(.L_x_424) ;  /* 0x000000900000a947 */ /* 0x000fea0003800000 */
[----:B------:R-:W-:-:S05]  /*1160*/  IMAD.WIDE R60, R25, R53, c[0x0][0x168] ;  /* 0x00005a00193c7625 */ /* 0x000fca00078e0235 */
[----:B------:R1:W5:Y:S01]  /*1170*/  LDG.E R34, [R60.64] ;  /* 0x0000000a3c227981 */ /* 0x000362000c1e1900 */
[----:B------:R-:W-:-:S13]  /*1180*/  ISETP.NE.AND P3, PT, R20, 0x2, PT ;  /* 0x000000021400780c */ /* 0x000fda0003f65270 */
[----:B------:R-:W-:Y:S05]  /*1190*/  @!P3 BRA `(.L_x_424) ;  /* 0x000000500000b947 */ /* 0x000fea0003800000 */
[----:B-1----:R-:W-:Y:S01]  /*11a0*/  ISETP.GE.U32.AND P3, PT, R20, 0x4, PT ;  /* 0x000000041400780c */ /* 0x002fe20003f66070 */
[----:B------:R-:W-:-:S05]  /*11b0*/  IMAD.WIDE R62, R27, R53, c[0x0][0x168] ;  /* 0x00005a001b3e7625 */ /* 0x000fca00078e0235 */
[----:B------:R1:W5:Y:S07]  /*11c0*/  LDG.E R35, [R62.64] ;  /* 0x0000000a3e237981 */ /* 0x00036e000c1e1900 */
[----:B------:R-:W-:-:S05]  /*11d0*/  @P3 IMAD.WIDE R60, R28, R53, c[0x0][0x168] ;  /* 0x00005a001c3c3625 */ /* 0x000fca00078e0235 */
[----:B------:R1:W5:Y:S02]  /*11e0*/  @P3 LDG.E R36, [R60.64] ;  /* 0x0000000a3c243981 */ /* 0x000364000c1e1900 */
.L_x_424:
[----:B-1----:R-:W-:Y:S05]  /*11f0*/  @!P0 BRA `(.L_x_425) ;  /* 0x000001d000008947 */ /* 0x002fea0003800000 */
[----:B------:R-:W1:Y:S01]  /*1200*/  I2F R21, R57 ;  /* 0x0000003900157306 */ /* 0x000e620000201400 */
[----:B------:R-:W-:Y:S01]  /*1210*/  ISETP.GE.U32.AND P3, PT, R20, 0x2, PT ;  /* 0x000000021400780c */ /* 0x000fe20003f66070 */
[--C-:B-1----:R-:W-:Y:S02]  /*1220*/  FADD.FTZ R60, R6, -R21.reuse ;  /* 0x80000015063c7221 */ /* 0x102fe40000010000 */
[----:B------:R-:W-:-:S05]  /*1230*/  FADD.FTZ R21, R12, -R21 ;  /* 0x800000150c157221 */ /* 0x000fca0000010000 */
[----:B------:R-:W-:-:S06]  /*1240*/  F2FP.PACK_AB R21, R21, R60 ;  /* 0x0000003c1515723e */ /* 0x000fcc00000000ff */
[----:B------:R-:W-:Y:S01]  /*1250*/  HFMA2.MMA R21, R58, R21, -RZ ;  /* 0x000000153a157235 */ /* 0x000fe200001000ff */
[----:B------:R-:W-:Y:S05]  /*1260*/  @!P3 BRA `(.L_x_425) ;  /* 0x000001600000b947 */ /* 0x000fea0003800000 */
[----:B------:R-:W-:Y:S02]  /*1270*/  IADD3 R60, R57, c[0x0][0xc], RZ ;  /* 0x00000300393c7a10 */ /* 0x000fe40007ffe0ff */
[----:B------:R-:W-:Y:S02]  /*1280*/  ISETP.NE.AND P3, PT, R20, 0x2, PT ;  /* 0x000000021400780c */ /* 0x000fe40003f65270 */
[----:B------:R-:W1:Y:S02]  /*1290*/  I2F R61, R60 ;  /* 0x0000003c003d7306 */ /* 0x000e640000201400 */
[--C-:B-1----:R-:W-:Y:S02]  /*12a0*/  FADD.FTZ R22, R6, -R61.reuse ;  /* 0x8000003d06167221 */ /* 0x102fe40000010000 */
[----:B------:R-:W-:-:S05]  /*12b0*/  FADD.FTZ R61, R12, -R61 ;  /* 0x8000003d0c3d7221 */ /* 0x000fca0000010000 */
[----:B------:R-:W-:-:S05]  /*12c0*/  F2FP.PACK_AB R22, R61, R22 ;  /* 0x000000163d16723e */ /* 0x000fca00000000ff */
[----:B------:R-:W-:Y:S01]  /*12d0*/  HMUL2 R22, R58, R22 ;  /* 0x000000163a167232 */ /* 0x000fe20000000000 */
[----:B------:R-:W-:Y:S05]  /*12e0*/  @!P3 BRA `(.L_x_425) ;  /* 0x000000e00000b947 */ /* 0x000fea0003800000 */
[----:B------:R-:W-:Y:S02]  /*12f0*/  IADD3 R61, R60, c[0x0][0xc], RZ ;  /* 0x000003003c3d7a10 */ /* 0x000fe40007ffe0ff */
[----:B------:R-:W-:Y:S02]  /*1300*/  ISETP.GE.U32.AND P3, PT, R20, 0x4, PT ;  /* 0x000000041400780c */ /* 0x000fe40003f66070 */
[----:B------:R-:W1:Y:S02]  /*1310*/  I2F R23, R61 ;  /* 0x0000003d00177306 */ /* 0x000e640000201400 */
[--C-:B-1----:R-:W-:Y:S02]  /*1320*/  FADD.FTZ R60, R6, -R23.reuse ;  /* 0x80000017063c7221 */ /* 0x102fe40000010000 */
[----:B------:R-:W-:-:S05]  /*1330*/  FADD.FTZ R23, R12, -R23 ;  /* 0x800000170c177221 */ /* 0x000fca0000010000 */
[----:B------:R-:W-:-:S06]  /*1340*/  F2FP.PACK_AB R23, R23, R60 ;  /* 0x0000003c1717723e */ /* 0x000fcc00000000ff */
[----:B------:R-:W-:Y:S01]  /*1350*/  HFMA2.MMA R23, R58, R23, -RZ ;  /* 0x000000173a177235 */ /* 0x000fe200001000ff */
[----:B------:R-:W-:Y:S05]  /*1360*/  @!P3 BRA `(.L_x_425) ;  /* 0x000000600000b947 */ /* 0x000fea0003800000 */
[----:B------:R-:W-:-:S04]  /*1370*/  IADD3 R60, R61, c[0x0][0xc], RZ ;  /* 0x000003003d3c7a10 */ /* 0x000fc80007ffe0ff */
[----:B------:R-:W1:Y:S02]  /*1380*/  I2F R61, R60 ;  /* 0x0000003c003d7306 */ /* 0x000e640000201400 */
[--C-:B-1----:R-:W-:Y:S02]  /*1390*/  FADD.FTZ R24, R6, -R61.reuse ;  /* 0x8000003d06187221 */ /* 0x102fe40000010000 */
[----:B------:R-:W-:-:S05]  /*13a0*/  FADD.FTZ R61, R12, -R61 ;  /* 0x8000003d0c3d7221 */ /* 0x000fca0000010000 */
[----:B------:R-:W-:-:S05]  /*13b0*/  F2FP.PACK_AB R24, R61, R24 ;  /* 0x000000183d18723e */ /* 0x000fca00000000ff */
[----:B------:R-:W-:Y:S02]  /*13c0*/  HMUL2 R24, R58, R24 ;  /* 0x000000183a187232 */ /* 0x000fe40000000000 */
.L_x_425:
[----:B-----5:R-:W-:Y:S01]  /*13d0*/  HADD2 R38, -R38, 1, 1 ;  /* 0x3c003c0026267430 */ /* 0x020fe20000000100 */
[----:B------:R-:W-:-:S05]  /*13e0*/  PLOP3.LUT P4, PT, PT, PT, UP0, 0x40, 0x0 ;  /* 0x000000000000781c */ /* 0x000fca0003f8e808 */
        /* <DEDUP_REMOVED lines=8> */
[----:B------:R-:W-:-:S04]  /*1470*/  HADD2 R32, -R32, 1, 1 ;  /* 0x3c003c0020207430 */ /* 0x000fc80000000100 */
[----:B------:R-:W-:-:S08]  /*1480*/  HMUL2 R32, R32, -10000, -10000 ;  /* 0xf0e2f0e220207832 */ /* 0x000fd00000000000 */
[----:B------:R-:W-:-:S06]  /*1490*/  @P3 HADD2 R59, -R33, 1, 1 ;  /* 0x3c003c00213b3430 */ /* 0x000fcc0000000100 */
[----:B------:R-:W-:Y:S02]  /*14a0*/  @P3 HFMA2.MMA R33, R59, -10000, -10000, -RZ ;  /* 0xf0e2f0e23b213835 */ /* 0x000fe400001000ff */
.L_x_426:
[----:B------:R-:W-:Y:S02]  /*14b0*/  IMAD.MOV.U32 R66, RZ, RZ, -0x1f528714 ;  /* 0xe0ad78ecff427424 */ /* 0x000fe400078e00ff */
        /* <DEDUP_REMOVED lines=33> */
.L_x_427:
[----:B------:R-:W-:Y:S01]  /*16d0*/  ISETP.GE.U32.AND P3, PT, R20, 0x2, PT ;  /* 0x000000021400780c */ /* 0x000fe20003f66070 */
[--C-:B------:R-:W-:Y:S02]  /*16e0*/  HADD2.F32 R59, -RZ, R38.reuse.H0_H0 ;  /* 0x20000026ff3b7230 */ /* 0x100fe40000004100 */
[----:B------:R-:W-:-:S05]  /*16f0*/  HADD2.F32 R60, -RZ, R38.H1_H1 ;  /* 0x30000026ff3c7230 */ /* 0x000fca0000004100 */
[----:B------:R-:W-:-:S04]  /*1700*/  FMNMX.FTZ R59, R59, R60, !PT ;  /* 0x0000003c3b3b7209 */ /* 0x000fc80007810000 */
[----:B------:R-:W-:Y:S01]  /*1710*/  FMNMX.FTZ R59, R59, -1.00000002004087734272e+20, !PT ;  /* 0xe0ad78ec3b3b7809 */ /* 0x000fe20007810000 */
[----:B------:R-:W-:Y:S05]  /*1720*/  @!P3 BRA `(.L_x_428) ;  /* 0x000001500000b947 */ /* 0x000fea0003800000 */
[----:B------:R-:W-:Y:S01]  /*1730*/  HFMA2 R61, R34, c[0x0] [0x190].H0_H0, R31 ;  /* 0x20006400223d7a31 */ /* 0x000fe2000000001f */
[----:B------:R-:W-:-:S04]  /*1740*/  ISETP.NE.AND P4, PT, R20, 0x2, PT ;  /* 0x000000021400780c */ /* 0x000fc80003f85270 */
[--C-:B------:R-:W-:Y:S02]  /*1750*/  HADD2.F32 R37, -RZ, R61.reuse.H0_H0 ;  /* 0x2000003dff257230 */ /* 0x100fe40000004100 */
[----:B------:R-:W-:-:S05]  /*1760*/  HADD2.F32 R60, -RZ, R61.H1_H1 ;  /* 0x3000003dff3c7230 */ /* 0x000fca0000004100 */
[----:B------:R-:W-:-:S04]  /*1770*/  FMNMX.FTZ R37, R37, R60, !PT ;  /* 0x0000003c25257209 */ /* 0x000fc80007810000 */
[----:B------:R-:W-:Y:S01]  /*1780*/  FMNMX.FTZ R64, R37, -1.00000002004087734272e+20, !PT ;  /* 0xe0ad78ec25407809 */ /* 0x000fe20007810000 */
[----:B------:R-:W-:Y:S01]  /*1790*/  IMAD.MOV.U32 R37, RZ, RZ, R61 ;  /* 0x000000ffff257224 */ /* 0x000fe200078e003d */
[----:B------:R-:W-:Y:S05]  /*17a0*/  @!P4 BRA `(.L_x_428) ;  /* 0x000000d00000c947 */ /* 0x000fea0003800000 */
[----:B------:R-:W-:-:S13]  /*17b0*/  ISETP.GE.U32.AND P4, PT, R20, 0x4, PT ;  /* 0x000000041400780c */ /* 0x000fda0003f86070 */
[----:B------:R-:W-:-:S05]  /*17c0*/  @P4 HFMA2 R61, R36, c[0x0] [0x190].H0_H0, R33 ;  /* 0x20006400243d4a31 */ /* 0x000fca0000000021 */
[--C-:B------:R-:W-:Y:S01]  /*17d0*/  @P4 HADD2.F32 R39, -RZ, R61.reuse.H0_H0 ;  /* 0x2000003dff274230 */ /* 0x100fe20000004100 */
[----:B------:R-:W-:Y:S01]  /*17e0*/  @P4 IMAD.MOV.U32 R40, RZ, RZ, R61 ;  /* 0x000000ffff284224 */ /* 0x000fe200078e003d */
[----:B------:R-:W-:Y:S02]  /*17f0*/  @P4 HADD2.F32 R60, -RZ, R61.H1_H1 ;  /* 0x3000003dff3c4230 */ /* 0x000fe40000004100 */
[----:B------:R-:W-:-:S03]  /*1800*/  HFMA2 R61, R35, c[0x0] [0x190].H0_H0, R32 ;  /* 0x20006400233d7a31 */ /* 0x000fc60000000020 */
[----:B------:R-:W-:Y:S02]  /*1810*/  @P4 FMNMX.FTZ R39, R39, R60, !PT ;  /* 0x0000003c27274209 */ /* 0x000fe40007810000 */
[--C-:B------:R-:W-:Y:S02]  /*1820*/  HADD2.F32 R60, -RZ, R61.reuse.H1_H1 ;  /* 0x3000003dff3c7230 */ /* 0x100fe40000004100 */
[----:B------:R-:W-:Y:S01]  /*1830*/  @P4 FMNMX.FTZ R66, R39, -1.00000002004087734272e+20, !PT ;  /* 0xe0ad78ec27424809 */ /* 0x000fe20007810000 */
[----:B------:R-:W-:-:S05]  /*1840*/  HADD2.F32 R39, -RZ, R61.H0_H0 ;  /* 0x2000003dff277230 */ /* 0x000fca0000004100 */
[----:B------:R-:W-:-:S04]  /*1850*/  FMNMX.FTZ R39, R39, R60, !PT ;  /* 0x0000003c27277209 */ /* 0x000fc80007810000 */
[----:B------:R-:W-:Y:S01]  /*1860*/  FMNMX.FTZ R65, R39, -1.00000002004087734272e+20, !PT ;  /* 0xe0ad78ec27417809 */ /* 0x000fe20007810000 */
[----:B------:R-:W-:Y:S02]  /*1870*/  IMAD.MOV.U32 R39, RZ, RZ, R61 ;  /* 0x000000ffff277224 */ /* 0x000fe400078e003d */
.L_x_428:
[----:B------:R-:W-:-:S13]  /*1880*/  ISETP.GE.U32.AND P4, PT, R3, UR5, PT ;  /* 0x0000000503007c0c */ /* 0x000fda000bf86070 */
[----:B------:R-:W-:Y:S05]  /*1890*/  @P4 BRA `(.L_x_417) ;  /* 0x00001af000004947 */ /* 0x000fea0003800000 */
[----:B------:R-:W-:Y:S01]  /*18a0*/  BSSY B1, `(.L_x_429) ;  /* 0x0000013000017945 */ /* 0x000fe20003800000 */
[----:B0-----:R-:W-:-:S04]  /*18b0*/  IMAD.WIDE R18, R53, c[0x0][0x0], R18 ;  /* 0x0000000035127a25 */ /* 0x001fc800078e0212 */
[----:B------:R-:W-:Y:S01]  /*18c0*/  IMAD.WIDE R16, R53, c[0x0][0x0], R16 ;  /* 0x0000000035107a25 */ /* 0x000fe200078e0210 */
        /* <DEDUP_REMOVED lines=11> */
[----:B------:R-:W-:Y:S02]  /*1980*/  @P4 IADD3 R30, R60, c[0x0][0xc], RZ ;  /* 0x000003003c1e4a10 */ /* 0x000fe40007ffe0ff */
[----:B------:R-:W-:-:S03]  /*1990*/  @P4 IADD3 R42, R62, c[0x0][0xc], RZ ;  /* 0x000003003e2a4a10 */ /* 0x000fc60007ffe0ff */
[--C-:B------:R-:W-:Y:S02]  /*19a0*/  @P4 IMAD R28, R30, UR5, R3.reuse ;  /* 0x000000051e1c4c24 */ /* 0x100fe4000f8e0203 */
[--C-:B------:R-:W-:Y:S02]  /*19b0*/  @P4 IMAD R29, R42, UR5, R3.reuse ;  /* 0x000000052a1d4c24 */ /* 0x100fe4000f8e0203 */
[----:B------:R-:W-:Y:S02]  /*19c0*/  IMAD R30, R62, UR5, R3 ;  /* 0x000000053e1e7c24 */ /* 0x000fe4000f8e0203 */
.L_x_430:
[----:B------:R-:W-:Y:S05]  /*19d0*/  BSYNC B1 ;  /* 0x0000000000017941 */ /* 0x000fea0003800000 */
.L_x_429:
        /* <DEDUP_REMOVED lines=10> */
.L_x_431:
[----:B0-----:R0:W5:Y:S04]  /*1a80*/  LDG.E.CONSTANT R42, [R18.64] ;  /* 0x0000000a122a7981 */ /* 0x001168000c1e9900 */
        /* <DEDUP_REMOVED lines=11> */
.L_x_432:
[----:B-1----:R-:W-:Y:S05]  /*1b40*/  @!P0 BRA `(.L_x_433) ;  /* 0x000001e000008947 */ /* 0x002fea0003800000 */
[----:B------:R-:W1:Y:S01]  /*1b50*/  I2F R60, R57 ;  /* 0x00000039003c7306 */ /* 0x000e620000201400 */
[----:B------:R-:W-:Y:S01]  /*1b60*/  BSSY B1, `(.L_x_433) ;  /* 0x000001c000017945 */ /* 0x000fe20003800000 */
[--C-:B-1----:R-:W-:Y:S02]  /*1b70*/  FADD.FTZ R21, R9, -R60.reuse ;  /* 0x8000003c09157221 */ /* 0x102fe40000010000 */
[----:B------:R-:W-:-:S05]  /*1b80*/  FADD.FTZ R60, R13, -R60 ;  /* 0x8000003c0d3c7221 */ /* 0x000fca0000010000 */
[----:B------:R-:W-:-:S05]  /*1b90*/  F2FP.PACK_AB R21, R60, R21 ;  /* 0x000000153c15723e */ /* 0x000fca00000000ff */
[----:B------:R-:W-:Y:S01]  /*1ba0*/  HMUL2 R21, R58, R21 ;  /* 0x000000153a157232 */ /* 0x000fe20000000000 */
[----:B------:R-:W-:Y:S05]  /*1bb0*/  @!P3 BRA `(.L_x_434) ;  /* 0x000001600000b947 */ /* 0x000fea0003800000 */
[----:B------:R-:W-:Y:S02]  /*1bc0*/  IADD3 R60, R57, c[0x0][0xc], RZ ;  /* 0x00000300393c7a10 */ /* 0x000fe40007ffe0ff */
[----:B------:R-:W-:Y:S02]  /*1bd0*/  ISETP.NE.AND P4, PT, R20, 0x2, PT ;  /* 0x000000021400780c */ /* 0x000fe40003f85270 */
[----:B------:R-:W1:Y:S02]  /*1be0*/  I2F R22, R60 ;  /* 0x0000003c00167306 */ /* 0x000e640000201400 */
[--C-:B-1----:R-:W-:Y:S02]  /*1bf0*/  FADD.FTZ R61, R9, -R22.reuse ;  /* 0x80000016093d7221 */ /* 0x102fe40000010000 */
[----:B------:R-:W-:-:S05]  /*1c00*/  FADD.FTZ R22, R13, -R22 ;  /* 0x800000160d167221 */ /* 0x000fca0000010000 */
[----:B------:R-:W-:-:S06]  /*1c10*/  F2FP.PACK_AB R22, R22, R61 ;  /* 0x0000003d1616723e */ /* 0x000fcc00000000ff */
[----:B------:R-:W-:Y:S01]  /*1c20*/  HFMA2.MMA R22, R58, R22, -RZ ;  /* 0x000000163a167235 */ /* 0x000fe200001000ff */
[----:B------:R-:W-:Y:S05]  /*1c30*/  @!P4 BRA `(.L_x_434) ;  /* 0x000000e00000c947 */ /* 0x000fea0003800000 */
[----:B------:R-:W-:Y:S02]  /*1c40*/  IADD3 R60, R60, c[0x0][0xc], RZ ;  /* 0x000003003c3c7a10 */ /* 0x000fe40007ffe0ff */
[----:B------:R-:W-:Y:S02]  /*1c50*/  ISETP.GE.U32.AND P4, PT, R20, 0x4, PT ;  /* 0x000000041400780c */ /* 0x000fe40003f86070 */
[----:B------:R-:W1:Y:S02]  /*1c60*/  I2F R62, R60 ;  /* 0x0000003c003e7306 */ /* 0x000e640000201400 */
[--C-:B-1----:R-:W-:Y:S02]  /*1c70*/  FADD.FTZ R23, R9, -R62.reuse ;  /* 0x8000003e09177221 */ /* 0x102fe40000010000 */
[----:B------:R-:W-:-:S05]  /*1c80*/  FADD.FTZ R62, R13, -R62 ;  /* 0x8000003e0d3e7221 */ /* 0x000fca0000010000 */
[----:B------:R-:W-:-:S05]  /*1c90*/  F2FP.PACK_AB R23, R62, R23 ;  /* 0x000000173e17723e */ /* 0x000fca00000000ff */
[----:B------:R-:W-:Y:S01]  /*1ca0*/  HMUL2 R23, R58, R23 ;  /* 0x000000173a177232 */ /* 0x000fe20000000000 */
[----:B------:R-:W-:Y:S05]  /*1cb0*/  @!P4 BRA `(.L_x_434) ;  /* 0x000000600000c947 */ /* 0x000fea0003800000 */
[----:B------:R-:W-:-:S06]  /*1cc0*/  IADD3 R60, R60, c[0x0][0xc], RZ ;  /* 0x000003003c3c7a10 */ /* 0x000fcc0007ffe0ff */
[----:B------:R-:W1:Y:S02]  /*1cd0*/  I2F R60, R60 ;  /* 0x0000003c003c7306 */ /* 0x000e640000201400 */
[--C-:B-1----:R-:W-:Y:S02]  /*1ce0*/  FADD.FTZ R24, R9, -R60.reuse ;  /* 0x8000003c09187221 */ /* 0x102fe40000010000 */
[----:B------:R-:W-:-:S05]  /*1cf0*/  FADD.FTZ R61, R13, -R60 ;  /* 0x8000003c0d3d7221 */ /* 0x000fca0000010000 */
[----:B------:R-:W-:-:S06]  /*1d00*/  F2FP.PACK_AB R24, R61, R24 ;  /* 0x000000183d18723e */ /* 0x000fcc00000000ff */
[----:B------:R-:W-:-:S06]  /*1d10*/  HFMA2.MMA R24, R58, R24, -RZ ;  /* 0x000000183a187235 */ /* 0x000fcc00001000ff */
.L_x_434:
[----:B------:R-:W-:Y:S05]  /*1d20*/  BSYNC B1 ;  /* 0x0000000000017941 */ /* 0x000fea0003800000 */
.L_x_433:
[----:B-----5:R-:W-:Y:S01]  /*1d30*/  HADD2 R42, -R42, 1, 1 ;  /* 0x3c003c002a2a7430 */ /* 0x020fe20000000100 */
[----:B------:R-:W-:-:S03]  /*1d40*/  PLOP3.LUT P5, PT, PT, PT, UP0, 0x40, 0x0 ;  /* 0x000000000000781c */ /* 0x000fc60003fae808 */
[----:B------:R-:W-:-:S04]  /*1d50*/  HMUL2 R42, R42, -10000, -10000 ;  /* 0xf0e2f0e22a2a7832 */ /* 0x000fc80000000000 */
[----:B------:R-:W-:Y:S01]  /*1d60*/  HFMA2 R42, R69, c[0x0] [0x190].H0_H0, R42 ;  /* 0x20006400452a7a31 */ /* 0x000fe2000000002a */
[----:B------:R-:W-:Y:S05]  /*1d70*/  @!P2 BRA `(.L_x_435) ;  /* 0x000000900000a947 */ /* 0x000fea0003800000 */
[----:B------:R-:W-:Y:S01]  /*1d80*/  ISETP.NE.AND P4, PT, R20, 0x2, PT ;  /* 0x000000021400780c */ /* 0x000fe20003f85270 */
[----:B------:R-:W-:-:S06]  /*1d90*/  HADD2 R31, -R31, 1, 1 ;  /* 0x3c003c001f1f7430 */ /* 0x000fcc0000000100 */
[----:B------:R-:W-:-:S06]  /*1da0*/  HFMA2.MMA R31, R31, -10000, -10000, -RZ ;  /* 0xf0e2f0e21f1f7835 */ /* 0x000fcc00001000ff */
[----:B------:R-:W-:Y:S05]  /*1db0*/  @!P4 BRA `(.L_x_435) ;  /* 0x000000500000c947 */ /* 0x000fea0003800000 */
[----:B------:R-:W-:Y:S01]  /*1dc0*/  ISETP.GE.U32.AND P4, PT, R20, 0x4, PT ;  /* 0x000000041400780c */ /* 0x000fe20003f86070 */
[----:B------:R-:W-:-:S06]  /*1dd0*/  HADD2 R32, -R32, 1, 1 ;  /* 0x3c003c0020207430 */ /* 0x000fcc0000000100 */
[----:B------:R-:W-:-:S06]  /*1de0*/  HFMA2.MMA R32, R32, -10000, -10000, -RZ ;  /* 0xf0e2f0e220207835 */ /* 0x000fcc00001000ff */
[----:B------:R-:W-:-:S04]  /*1df0*/  @P4 HADD2 R60, -R33, 1, 1 ;  /* 0x3c003c00213c4430 */ /* 0x000fc80000000100 */
[----:B------:R-:W-:Y:S02]  /*1e00*/  @P4 HMUL2 R33, R60, -10000, -10000 ;  /* 0xf0e2f0e23c214832 */ /* 0x000fe40000000000 */
.L_x_435:
[----:B------:R-:W-:Y:S01]  /*1e10*/  BSSY B1, `(.L_x_436) ;  /* 0x0000037000017945 */ /* 0x000fe20003800000 */
[----:B------:R-:W-:Y:S05]  /*1e20*/  @P5 BRA `(.L_x_437) ;  /* 0x000001d000005947 */ /* 0x000fea0003800000 */
        /* <DEDUP_REMOVED lines=29> */
.L_x_437:
        /* <DEDUP_REMOVED lines=12> */
[----:B------:R-:W-:Y:S01]  /*20c0*/  HFMA2 R43, R35, c[0x0] [0x190].H0_H0, R32 ;  /* 0x20006400232b7a31 */ /* 0x000fe20000000020 */
[----:B------:R-:W-:-:S04]  /*20d0*/  ISETP.GE.U32.AND P4, PT, R20, 0x4, PT ;  /* 0x000000041400780c */ /* 0x000fc80003f86070 */
[--C-:B------:R-:W-:Y:S02]  /*20e0*/  HADD2.F32 R60, -RZ, R43.reuse.H0_H0 ;  /* 0x2000002bff3c7230 */ /* 0x100fe40000004100 */
[----:B------:R-:W-:-:S05]  /*20f0*/  HADD2.F32 R61, -RZ, R43.H1_H1 ;  /* 0x3000002bff3d7230 */ /* 0x000fca0000004100 */
[----:B------:R-:W-:-:S04]  /*2100*/  FMNMX.FTZ R60, R60, R61, !PT ;  /* 0x0000003d3c3c7209 */ /* 0x000fc80007810000 */
[----:B------:R-:W-:Y:S01]  /*2110*/  FMNMX.FTZ R65, R65, R60, !PT ;  /* 0x0000003c41417209 */ /* 0x000fe20007810000 */
[----:B------:R-:W-:-:S05]  /*2120*/  @P4 HFMA2 R60, R36, c[0x0] [0x190].H0_H0, R33 ;  /* 0x20006400243c4a31 */ /* 0x000fca0000000021 */
[----:B------:R-:W-:Y:S01]  /*2130*/  @P4 IMAD.MOV.U32 R44, RZ, RZ, R60 ;  /* 0x000000ffff2c4224 */ /* 0x000fe200078e003c */
[--C-:B------:R-:W-:Y:S02]  /*2140*/  @P4 HADD2.F32 R61, -RZ, R60.reuse.H0_H0 ;  /* 0x2000003cff3d4230 */ /* 0x100fe40000004100 */
[----:B------:R-:W-:-:S05]  /*2150*/  @P4 HADD2.F32 R60, -RZ, R60.H1_H1 ;  /* 0x3000003cff3c4230 */ /* 0x000fca0000004100 */
[----:B------:R-:W-:-:S04]  /*2160*/  @P4 FMNMX.FTZ R61, R61, R60, !PT ;  /* 0x0000003c3d3d4209 */ /* 0x000fc80007810000 */
[----:B------:R-:W-:Y:S02]  /*2170*/  @P4 FMNMX.FTZ R66, R66, R61, !PT ;  /* 0x0000003d42424209 */ /* 0x000fe40007810000 */
.L_x_438:
[----:B------:R-:W-:Y:S05]  /*2180*/  BSYNC B1 ;  /* 0x0000000000017941 */ /* 0x000fea0003800000 */
.L_x_436:
        /* <DEDUP_REMOVED lines=21> */
.L_x_440:
[----:B------:R-:W-:Y:S05]  /*22e0*/  BSYNC B1 ;  /* 0x0000000000017941 */ /* 0x000fea0003800000 */
.L_x_439:
        /* <DEDUP_REMOVED lines=10> */
.L_x_441:
        /* <DEDUP_REMOVED lines=12> */
.L_x_442:
        /* <DEDUP_REMOVED lines=24> */
[----:B------:R-:W-:-:S04]  /*25d0*/  IADD3 R60, R60, c[0x0][0xc], RZ ;  /* 0x000003003c3c7a10 */ /* 0x000fc80007ffe0ff */
[----:B------:R-:W1:Y:S02]  /*25e0*/  I2F R61, R60 ;  /* 0x0000003c003d7306 */ /* 0x000e640000201400 */
[--C-:B-1----:R-:W-:Y:S02]  /*25f0*/  FADD.FTZ R24, R10, -R61.reuse ;  /* 0x8000003d0a187221 */ /* 0x102fe40000010000 */
[----:B------:R-:W-:-:S05]  /*2600*/  FADD.FTZ R61, R14, -R61 ;  /* 0x8000003d0e3d7221 */ /* 0x000fca0000010000 */
[----:B------:R-:W-:-:S06]  /*2610*/  F2FP.PACK_AB R24, R61, R24 ;  /* 0x000000183d18723e */ /* 0x000fcc00000000ff */
[----:B------:R-:W-:-:S06]  /*2620*/  HFMA2.MMA R24, R58, R24, -RZ ;  /* 0x000000183a187235 */ /* 0x000fcc00001000ff */
.L_x_444:
[----:B------:R-:W-:Y:S05]  /*2630*/  BSYNC B1 ;  /* 0x0000000000017941 */ /* 0x000fea0003800000 */
.L_x_443:
        /* <DEDUP_REMOVED lines=14> */
.L_x_445:
        /* <DEDUP_REMOVED lines=31> */
.L_x_447:
        /* <DEDUP_REMOVED lines=24> */
.L_x_448:
[----:B------:R-:W-:Y:S05]  /*2a90*/  BSYNC B1 ;  /* 0x0000000000017941 */ /* 0x000fea0003800000 */
.L_x_446:
[----:B------:R-:W-:-:S13]  /*2aa0*/  ISETP.GE.U32.AND P4, PT, R0, UR5, PT ;  /* 0x0000000500007c0c */ /* 0x000fda000bf86070 */
[----:B------:R-:W-:Y:S05]  /*2ab0*/  @P4 BRA `(.L_x_417) ;  /* 0x000008d000004947 */ /* 0x000fea0003800000 */
[----:B0-----:R-:W-:-:S04]  /*2ac0*/  IMAD.WIDE R18, R53, c[0x0][0x0], R18 ;  /* 0x0000000035127a25 */ /* 0x001fc800078e0212 */
[----:B------:R-:W-:Y:S01]  /*2ad0*/  IMAD.WIDE R16, R53, c[0x0][0x0], R16 ;  /* 0x0000000035107a25 */ /* 0x000fe200078e0210 */
[----:B------:R0:W5:Y:S04]  /*2ae0*/  LDG.E.CONSTANT R50, [R18.64] ;  /* 0x0000000a12327981 */ /* 0x000168000c1e9900 */
[----:B------:R0:W5:Y:S01]  /*2af0*/  LDG.E R60, [R16.64] ;  /* 0x0000000a103c7981 */ /* 0x000162000c1e1900 */
[----:B------:R-:W-:Y:S01]  /*2b00*/  BSSY B1, `(.L_x_449) ;  /* 0x0000011000017945 */ /* 0x000fe20003800000 */
        /* <DEDUP_REMOVED lines=11> */
[C---:B0-----:R-:W-:Y:S01]  /*2bc0*/  @P4 IADD3 R17, R27.reuse, c[0x0][0xc], RZ ;  /* 0x000003001b114a10 */ /* 0x041fe20007ffe0ff */
[----:B------:R-:W-:Y:S01]  /*2bd0*/  IMAD R27, R27, UR5, R0 ;  /* 0x000000051b1b7c24 */ /* 0x000fe2000f8e0200 */
[----:B------:R-:W-:-:S03]  /*2be0*/  @P4 IADD3 R19, R61, c[0x0][0xc], RZ ;  /* 0x000003003d134a10 */ /* 0x000fc60007ffe0ff */
[--C-:B------:R-:W-:Y:S02]  /*2bf0*/  @P4 IMAD R28, R17, UR5, R0.reuse ;  /* 0x00000005111c4c24 */ /* 0x100fe4000f8e0200 */
[----:B------:R-:W-:Y:S02]  /*2c00*/  @P4 IMAD R29, R19, UR5, R0 ;  /* 0x00000005131d4c24 */ /* 0x000fe4000f8e0200 */
.L_x_450:
[----:B------:R-:W-:Y:S05]  /*2c10*/  BSYNC B1 ;  /* 0x0000000000017941 */ /* 0x000fea0003800000 */
.L_x_449:
        /* <DEDUP_REMOVED lines=10> */
.L_x_451:
        /* <DEDUP_REMOVED lines=10> */
.L_x_452:
        /* <DEDUP_REMOVED lines=24> */
[----:B------:R-:W-:-:S06]  /*2ee0*/  IADD3 R16, R18, c[0x0][0xc], RZ ;  /* 0x0000030012107a10 */ /* 0x000fcc0007ffe0ff */
[----:B------:R-:W0:Y:S02]  /*2ef0*/  I2F R16, R16 ;  /* 0x0000001000107306 */ /* 0x000e240000201400 */
[--C-:B0-----:R-:W-:Y:S02]  /*2f00*/  FADD.FTZ R17, R11, -R16.reuse ;  /* 0x800000100b117221 */ /* 0x101fe40000010000 */
[----:B------:R-:W-:-:S05]  /*2f10*/  FADD.FTZ R18, R15, -R16 ;  /* 0x800000100f127221 */ /* 0x000fca0000010000 */
[----:B------:R-:W-:-:S06]  /*2f20*/  F2FP.PACK_AB R17, R18, R17 ;  /* 0x000000111211723e */ /* 0x000fcc00000000ff */
[----:B------:R-:W-:-:S06]  /*2f30*/  HFMA2.MMA R24, R58, R17, -RZ ;  /* 0x000000113a187235 */ /* 0x000fcc00001000ff */
.L_x_454:
[----:B------:R-:W-:Y:S05]  /*2f40*/  BSYNC B1 ;  /* 0x0000000000017941 */ /* 0x000fea0003800000 */
.L_x_453:
        /* <DEDUP_REMOVED lines=13> */
.L_x_455:
        /* <DEDUP_REMOVED lines=31> */
.L_x_456:
        /* <DEDUP_REMOVED lines=24> */
.L_x_417:
[----:B------:R-:W-:Y:S05]  /*3390*/  BSYNC B0 ;  /* 0x0000000000007941 */ /* 0x000fea0003800000 */
.L_x_416:
[----:B------:R-:W-:-:S05]  /*33a0*/  IMAD.MOV.U32 R53, RZ, RZ, c[0x0][0x0] ;  /* 0x00000000ff357624 */ /* 0x000fca00078e00ff */
[----:B------:R-:W-:-:S13]  /*33b0*/  ISETP.GE.U32.AND P0, PT, R53, 0x21, PT ;  /* 0x000000213500780c */ /* 0x000fda0003f06070 */
[----:B------:R-:W-:Y:S05]  /*33c0*/  @!P0 BRA `(.L_x_457) ;  /* 0x000005e000008947 */ /* 0x000fea0003800000 */
[----:B0-----:R-:W0:Y:S01]  /*33d0*/  SHFL.BFLY PT, R18, R65, 0x10, 0x1f ;  /* 0x0e001f0041127f89 */ /* 0x001e2200000e0000 */
        /* <DEDUP_REMOVED lines=23> */
[----:B------:R-:W-:Y:S01]  /*3550*/  FMUL.FTZ R17, R4, 0.03125 ;  /* 0x3d00000004117820 */ /* 0x000fe20000410000 */
[----:B--2---:R-:W-:Y:S02]  /*3560*/  FMNMX.FTZ R60, R59, R60, !PT ;  /* 0x0000003c3b3c7209 */ /* 0x004fe40007810000 */
[----:B------:R-:W1:Y:S02]  /*3570*/  SHFL.BFLY PT, R19, R18, 0x2, 0x1f ;  /* 0x0c401f0012137f89 */ /* 0x000e6400000e0000 */
[----:B---3--:R-:W-:Y:S02]  /*3580*/  FSETP.GT.FTZ.AND P3, PT, R17, R54, PT ;  /* 0x000000361100720b */ /* 0x008fe40003f74000 */
[----:B----4-:R-:W-:Y:S01]  /*3590*/  FMNMX.FTZ R65, R68, R65, !PT ;  /* 0x0000004144417209 */ /* 0x010fe20007810000 */
[----:B------:R-:W2:Y:S04]  /*35a0*/  SHFL.BFLY PT, R61, R60, 0x2, 0x1f ;  /* 0x0c401f003c3d7f89 */ /* 0x000ea800000e0000 */
[----:B------:R-:W3:Y:S01]  /*35b0*/  SHFL.BFLY PT, R66, R65, 0x2, 0x1f ;  /* 0x0c401f0041427f89 */ /* 0x000ee200000e0000 */
[----:B0-----:R-:W-:-:S02]  /*35c0*/  FMNMX.FTZ R64, R63, R16, !PT ;  /* 0x000000103f407209 */ /* 0x001fc40007810000 */
[----:B-1----:R-:W-:-:S03]  /*35d0*/  FMNMX.FTZ R59, R18, R19, !PT ;  /* 0x00000013123b7209 */ /* 0x002fc60007810000 */
[----:B------:R-:W0:Y:S01]  /*35e0*/  SHFL.BFLY PT, R19, R64, 0x1, 0x1f ;  /* 0x0c201f0040137f89 */ /* 0x000e2200000e0000 */
[----:B--2---:R-:W-:-:S03]  /*35f0*/  FMNMX.FTZ R61, R60, R61, !PT ;  /* 0x0000003d3c3d7209 */ /* 0x004fc60007810000 */
[----:B------:R-:W1:Y:S01]  /*3600*/  SHFL.BFLY PT, R16, R59, 0x1, 0x1f ;  /* 0x0c201f003b107f89 */ /* 0x000e6200000e0000 */
[----:B------:R-:W-:Y:S01]  /*3610*/  IMAD.MOV.U32 R60, RZ, RZ, -0x1f528714 ;  /* 0xe0ad78ecff3c7424 */ /* 0x000fe200078e00ff */
[----:B---3--:R-:W-:Y:S02]  /*3620*/  FMNMX.FTZ R66, R65, R66, !PT ;  /* 0x0000004241427209 */ /* 0x008fe40007810000 */
[----:B------:R-:W2:Y:S04]  /*3630*/  SHFL.BFLY PT, R62, R61, 0x1, 0x1f ;  /* 0x0c201f003d3e7f89 */ /* 0x000ea800000e0000 */
[----:B------:R-:W3:Y:S01]  /*3640*/  SHFL.BFLY PT, R67, R66, 0x1, 0x1f ;  /* 0x0c201f0042437f89 */ /* 0x000ee200000e0000 */
[----:B0-----:R-:W-:Y:S02]  /*3650*/  FMNMX.FTZ R18, R64, R19, !PT ;  /* 0x0000001340127209 */ /* 0x001fe40007810000 */
[----:B-1----:R-:W-:Y:S01]  /*3660*/  FMNMX.FTZ R16, R59, R16, !PT ;  /* 0x000000103b107209 */ /* 0x002fe20007810000 */
[----:B------:R-:W-:Y:S01]  /*3670*/  IMAD.MOV.U32 R59, RZ, RZ, -0x1f528714 ;  /* 0xe0ad78ecff3b7424 */ /* 0x000fe200078e00ff */
[----:B--2---:R-:W-:Y:S01]  /*3680*/  FMNMX.FTZ R17, R61, R62, !PT ;  /* 0x0000003e3d117209 */ /* 0x004fe20007810000 */
[----:B------:R-:W-:-:S02]  /*3690*/  IMAD.MOV.U32 R62, RZ, RZ, -0x1f528714 ;  /* 0xe0ad78ecff3e7424 */ /* 0x000fc400078e00ff */
[----:B------:R-:W-:Y:S01]  /*36a0*/  IMAD.MOV.U32 R61, RZ, RZ, -0x1f528714 ;  /* 0xe0ad78ecff3d7424 */ /* 0x000fe200078e00ff */
        /* <DEDUP_REMOVED lines=37> */
[----:B--2---:R-:W-:-:S03]  /*3900*/  FMNMX.FTZ R59, R17, R18, !PT ;  /* 0x00000012113b7209 */ /* 0x004fc60007810000 */
[----:B------:R-:W-:Y:S01]  /*3910*/  SHFL.BFLY PT, R19, R64, 0x1, 0x1f ;  /* 0x0c201f0040137f89 */ /* 0x000fe200000e0000 */
[----:B---3--:R-:W-:-:S03]  /*3920*/  FMNMX.FTZ R65, R68, R65, !PT ;  /* 0x0000004144417209 */ /* 0x008fc60007810000 */
[----:B------:R-:W0:Y:S04]  /*3930*/  SHFL.BFLY PT, R18, R61, 0x1, 0x1f ;  /* 0x0c201f003d127f89 */ /* 0x000e2800000e0000 */
[----:B------:R-:W1:Y:S04]  /*3940*/  SHFL.BFLY PT, R16, R59, 0x1, 0x1f ;  /* 0x0c201f003b107f89 */ /* 0x000e6800000e0000 */
[----:B------:R-:W2:Y:S01]  /*3950*/  SHFL.BFLY PT, R62, R65, 0x1, 0x1f ;  /* 0x0c201f00413e7f89 */ /* 0x000ea200000e0000 */
[----:B0-----:R-:W-:Y:S02]  /*3960*/  FMNMX.FTZ R17, R61, R18, !PT ;  /* 0x000000123d117209 */ /* 0x001fe40007810000 */
[----:B------:R-:W-:-:S02]  /*3970*/  FMNMX.FTZ R18, R64, R19, !PT ;  /* 0x0000001340127209 */ /* 0x000fc40007810000 */
[----:B-1----:R-:W-:Y:S02]  /*3980*/  FMNMX.FTZ R16, R59, R16, !PT ;  /* 0x000000103b107209 */ /* 0x002fe40007810000 */
[----:B--2---:R-:W-:Y:S01]  /*3990*/  FMNMX.FTZ R19, R65, R62, !PT ;  /* 0x0000003e41137209 */ /* 0x004fe20007810000 */
[----:B------:R-:W-:Y:S05]  /*39a0*/  BRA `(.L_x_458) ;  /* 0x0000028000007947 */ /* 0x000fea0003800000 */
.L_x_457:
[----:B0-----:R-:W0:Y:S04]  /*39b0*/  SHFL.BFLY PT, R18, R65, 0x10, 0x1f ;  /* 0x0e001f0041127f89 */ /* 0x001e2800000e0000 */
        /* <DEDUP_REMOVED lines=38> */
[----:B----4-:R-:W-:-:S02]  /*3c20*/  FMNMX.FTZ R19, R66, R67, !PT ;  /* 0x0000004342137209 */ /* 0x010fc40007810000 */
.L_x_458:
[----:B------:R-:W-:Y:S01]  /*3c30*/  ISETP.GE.AND P3, PT, R20, 0x1, PT ;  /* 0x000000011400780c */ /* 0x000fe20003f66270 */
[----:B------:R-:W-:Y:S01]  /*3c40*/  BSSY B0, `(.L_x_459) ;  /* 0x0000175000007945 */ /* 0x000fe20003800000 */
[C---:B------:R-:W-:Y:S01]  /*3c50*/  ISETP.NE.AND P2, PT, R5.reuse, RZ, PT ;  /* 0x000000ff0500720c */ /* 0x040fe20003f45270 */
[----:B------:R-:W-:Y:S01]  /*3c60*/  IMAD.MOV.U32 R59, RZ, RZ, RZ ;  /* 0x000000ffff3b7224 */ /* 0x000fe200078e00ff */
[----:B------:R-:W-:Y:S01]  /*3c70*/  ISETP.GE.U32.OR P4, PT, R5, UR5, !P3 ;  /* 0x0000000505007c0c */ /* 0x000fe2000df86470 */
[----:B------:R-:W-:Y:S01]  /*3c80*/  CS2R R60, SRZ ;  /* 0x00000000003c7805 */ /* 0x000fe2000001ff00 */
[----:B------:R-:W-:-:S09]  /*3c90*/  IMAD.MOV.U32 R62, RZ, RZ, RZ ;  /* 0x000000ffff3e7224 */ /* 0x000fd200078e00ff */
        /* <DEDUP_REMOVED lines=78> */
.L_x_461:
[----:B------:R-:W-:Y:S01]  /*4180*/  HADD2 R59, R38.H0_H0, R38.H1_H1 ;  /* 0x30000026263b7230 */ /* 0x000fe20000000800 */
[----:B------:R-:W-:Y:S01]  /*4190*/  ISETP.GE.U32.AND P5, PT, R3, UR5, PT ;  /* 0x0000000503007c0c */ /* 0x000fe2000bfa6070 */
[----:B------:R-:W-:-:S03]  /*41a0*/  CS2R R60, SRZ ;  /* 0x00000000003c7805 */ /* 0x000fc6000001ff00 */
[----:B------:R-:W-:Y:S01]  /*41b0*/  HADD2.F32 R62, -RZ, R59.H0_H0 ;  /* 0x2000003bff3e7230 */ /* 0x000fe20000004100 */
[----:B------:R-:W-:Y:S01]  /*41c0*/  IMAD.MOV.U32 R59, RZ, RZ, RZ ;  /* 0x000000ffff3b7224 */ /* 0x000fe200078e00ff */
        /* <DEDUP_REMOVED lines=13> */
.L_x_462:
[----:B------:R-:W-:Y:S01]  /*42a0*/  FADD.FTZ R62, RZ, R62 ;  /* 0x0000003eff3e7221 */ /* 0x000fe20000010000 */
[----:B------:R-:W-:Y:S05]  /*42b0*/  @P5 BRA `(.L_x_460) ;  /* 0x000010d000005947 */ /* 0x000fea0003800000 */
[----:B------:R-:W-:Y:S01]  /*42c0*/  HADD2 R42, R42, -R16.H0_H0 ;  /* 0xa00000102a2a7230 */ /* 0x000fe20000000000 */
[----:B------:R-:W-:-:S04]  /*42d0*/  ISETP.GE.U32.AND P5, PT, R20, 0x2, PT ;  /* 0x000000021400780c */ /* 0x000fc80003fa6070 */
        /* <DEDUP_REMOVED lines=54> */
[----:B------:R-:W-:-:S05]  /*4640*/  F2FP.PACK_AB R63, RZ, R19 ;  /* 0x00000013ff3f723e */ /* 0x000fca00000000ff */
        /* <DEDUP_REMOVED lines=15> */
[----:B------:R-:W-:Y:S02]  /*4740*/  HFMA2 R44, R44, 3.0517578125e-05, 3.0517578125e-05, R65 ;  /* 0x020002002c2c7831 */ /* 0x000fe40000000041 */
.L_x_463:
[----:B------:R-:W-:Y:S01]  /*4750*/  HADD2 R63, R42.H0_H0, R42.H1_H1 ;  /* 0x3000002a2a3f7230 */ /* 0x000fe20000000800 */
        /* <DEDUP_REMOVED lines=13> */
.L_x_464:
[----:B------:R-:W-:Y:S01]  /*4830*/  ISETP.GE.U32.AND P6, PT, R2, UR5, PT ;  /* 0x0000000502007c0c */ /* 0x000fe2000bfc6070 */
[----:B------:R-:W-:-:S05]  /*4840*/  HADD2.F32 R63, -RZ, R63.H0_H0 ;  /* 0x2000003fff3f7230 */ /* 0x000fca0000004100 */
[----:B------:R-:W-:-:S07]  /*4850*/  FADD.FTZ R62, R62, R63 ;  /* 0x0000003f3e3e7221 */ /* 0x000fce0000010000 */
[----:B------:R-:W-:Y:S05]  /*4860*/  @P6 BRA `(.L_x_460) ;  /* 0x00000b2000006947 */ /* 0x000fea0003800000 */
        /* <DEDUP_REMOVED lines=72> */
.L_x_465:
        /* <DEDUP_REMOVED lines=14> */
.L_x_466:
[----:B------:R-:W-:Y:S01]  /*4dd0*/  ISETP.GE.U32.AND P6, PT, R0, UR5, PT ;  /* 0x0000000500007c0c */ /* 0x000fe2000bfc6070 */
[----:B------:R-:W-:-:S05]  /*4de0*/  HADD2.F32 R63, -RZ, R63.H0_H0 ;  /* 0x2000003fff3f7230 */ /* 0x000fca0000004100 */
[----:B------:R-:W-:-:S07]  /*4df0*/  FADD.FTZ R62, R62, R63 ;  /* 0x0000003f3e3e7221 */ /* 0x000fce0000010000 */
[----:B------:R-:W-:Y:S05]  /*4e00*/  @P6 BRA `(.L_x_460) ;  /* 0x0000058000006947 */ /* 0x000fea0003800000 */
[----:B------:R-:W-:-:S05]  /*4e10*/  HADD2 R16, R50, -R16.H0_H0 ;  /* 0xa000001032107230 */ /* 0x000fca0000000000 */
        /* <DEDUP_REMOVED lines=71> */
.L_x_467:
        /* <DEDUP_REMOVED lines=16> */
.L_x_460:
[----:B------:R-:W-:Y:S05]  /*5390*/  BSYNC B0 ;  /* 0x0000000000007941 */ /* 0x000fea0003800000 */
.L_x_459:
        /* <DEDUP_REMOVED lines=34> */
[----:B------:R-:W-:Y:S02]  /*55c0*/  FMUL.FTZ R59, R4, 0.03125 ;  /* 0x3d000000043b7820 */ /* 0x000fe40000410000 */
[----:B----4-:R-:W-:Y:S01]  /*55d0*/  FADD.FTZ R16, R68, R17 ;  /* 0x0000001144107221 */ /* 0x010fe20000010000 */
[----:B------:R-:W1:Y:S02]  /*55e0*/  SHFL.BFLY PT, R61, R62, 0x1, 0x1f ;  /* 0x0c201f003e3d7f89 */ /* 0x000e6400000e0000 */
[----:B---3--:R-:W-:Y:S02]  /*55f0*/  FSETP.GT.FTZ.AND P4, PT, R59, R54, PT ;  /* 0x000000363b00720b */ /* 0x008fe40003f94000 */
[----:B------:R-:W2:Y:S04]  /*5600*/  SHFL.BFLY PT, R17, R18, 0x1, 0x1f ;  /* 0x0c201f0012117f89 */ /* 0x000ea800000e0000 */
[----:B------:R-:W3:Y:S01]  /*5610*/  SHFL.BFLY PT, R19, R16, 0x1, 0x1f ;  /* 0x0c201f0010137f89 */ /* 0x000ee200000e0000 */
[----:B0-----:R-:W-:-:S02]  /*5620*/  FADD.FTZ R68, R66, R65 ;  /* 0x0000004142447221 */ /* 0x001fc40000010000 */
[----:B-1----:R-:W-:-:S03]  /*5630*/  FADD.FTZ R64, R62, R61 ;  /* 0x0000003d3e407221 */ /* 0x002fc60000010000 */
[----:B------:R-:W-:Y:S01]  /*5640*/  @!P0 STS [R55.X4+0x328], R68 ;  /* 0x0003284437008388 */ /* 0x000fe20000004800 */
[----:B--2---:R-:W-:-:S03]  /*5650*/  FADD.FTZ R60, R18, R17 ;  /* 0x00000011123c7221 */ /* 0x004fc60000010000 */
[----:B------:R-:W-:Y:S01]  /*5660*/  @!P0 STS [R55.X4+0x2a4], R64 ;  /* 0x0002a44037008388 */ /* 0x000fe20000004800 */
[----:B---3--:R-:W-:-:S03]  /*5670*/  FADD.FTZ R59, R16, R19 ;  /* 0x00000013103b7221 */ /* 0x008fc60000010000 */
[----:B------:R-:W-:Y:S01]  /*5680*/  @!P0 STS [R55.X4+0x220], R60 ;  /* 0x0002203c37008388 */ /* 0x000fe20000004800 */
[----:B------:R-:W-:Y:S01]  /*5690*/  CS2R R16, SRZ ;  /* 0x0000000000107805 */ /* 0x000fe2000001ff00 */
[----:B------:R-:W-:Y:S02]  /*56a0*/  CS2R R18, SRZ ;  /* 0x0000000000127805 */ /* 0x000fe4000001ff00 */
        /* <DEDUP_REMOVED lines=19> */
[----:B-1----:R-:W-:-:S03]  /*57e0*/  FADD.FTZ R62, R61, R62 ;  /* 0x0000003e3d3e7221 */ /* 0x002fc60000010000 */
[----:B------:R-:W0:Y:S01]  /*57f0*/  SHFL.BFLY PT, R16, R59, 0x4, 0x1f ;  /* 0x0c801f003b107f89 */ /* 0x000e2200000e0000 */
        /* <DEDUP_REMOVED lines=26> */
.L_x_468:
        /* <DEDUP_REMOVED lines=40> */
.L_x_469:
[----:B------:R-:W-:Y:S01]  /*5c20*/  BSSY B0, `(.L_x_470) ;  /* 0x000000f000007945 */ /* 0x000fe20003800000 */
[----:B------:R-:W-:Y:S05]  /*5c30*/  @P2 BRA `(.L_x_471) ;  /* 0x000000d000002947 */ /* 0x000fea0003800000 */
[----:B------:R-:W-:Y:S02]  /*5c40*/  FADD.FTZ R59, R16, 9.9999999747524270788e-07 ;  /* 0x358637bd103b7421 */ /* 0x000fe40000010000 */
[----:B------:R-:W-:Y:S02]  /*5c50*/  FADD.FTZ R61, R61, 9.9999999747524270788e-07 ;  /* 0x358637bd3d3d7421 */ /* 0x000fe40000010000 */
[----:B------:R-:W-:Y:S01]  /*5c60*/  FADD.FTZ R65, R65, 9.9999999747524270788e-07 ;  /* 0x358637bd41417421 */ /* 0x000fe20000010000 */
[----:B------:R-:W0:Y:S01]  /*5c70*/  MUFU.RCP R16, R59 ;  /* 0x0000003b00107308 */ /* 0x000e220000001000 */
[----:B------:R-:W-:-:S07]  /*5c80*/  FADD.FTZ R60, R19, 9.9999999747524270788e-07 ;  /* 0x358637bd133c7421 */ /* 0x000fce0000010000 */
        /* <DEDUP_REMOVED lines=8> */
.L_x_471:
[----:B------:R-:W-:Y:S05]  /*5d10*/  BSYNC B0 ;  /* 0x0000000000007941 */ /* 0x000fea0003800000 */
.L_x_470:
        /* <DEDUP_REMOVED lines=10> */
[----:B------:R-:W-:-:S04]  /*5dc0*/  IMAD R63, R66, UR5, R5 ;  /* 0x00000005423f7c24 */ /* 0x000fc8000f8e0205 */
[----:B------:R-:W-:Y:S01]  /*5dd0*/  IMAD.WIDE R62, R63, R68, c[0x0][0x160] ;  /* 0x000058003f3e7625 */ /* 0x000fe200078e0244 */
[----:B0-----:R-:W-:-:S05]  /*5de0*/  F2FP.PACK_AB R16, RZ, R16 ;  /* 0x00000010ff10723e */ /* 0x001fca00000000ff */
[----:B------:R-:W-:-:S05]  /*5df0*/  HMUL2 R59, R38, R16.H0_H0 ;  /* 0x20000010263b7232 */ /* 0x000fca0000000000 */
[----:B------:R0:W-:Y:S01]  /*5e00*/  STG.E [R62.64], R59 ;  /* 0x0000003b3e007986 */ /* 0x0001e2000c10190a */
        /* <DEDUP_REMOVED lines=10> */
.L_x_474:
        /* <DEDUP_REMOVED lines=8> */
[----:B------:R-:W-:Y:S01]  /*5f30*/  IMAD.WIDE R64, R27, R68, c[0x0][0x160] ;  /* 0x000058001b407625 */ /* 0x000fe200078e0244 */
[----:B0-----:R-:W-:-:S05]  /*5f40*/  F2FP.PACK_AB R59, RZ, R18 ;  /* 0x00000012ff3b723e */ /* 0x001fca00000000ff */
[----:B------:R-:W-:-:S05]  /*5f50*/  HMUL2 R59, R39, R59.H0_H0 ;  /* 0x2000003b273b7232 */ /* 0x000fca0000000000 */
[----:B------:R0:W-:Y:S01]  /*5f60*/  STG.E [R64.64], R59 ;  /* 0x0000003b40007986 */ /* 0x0001e2000c10190a */
[----:B------:R-:W-:-:S05]  /*5f70*/  @P1 F2FP.PACK_AB R60, RZ, R19 ;  /* 0x00000013ff3c123e */ /* 0x000fca00000000ff */
[----:B------:R-:W-:Y:S01]  /*5f80*/  @P1 HMUL2 R67, R40, R60.H0_H0 ;  /* 0x2000003c28431232 */ /* 0x000fe20000000000 */
[----:B------:R-:W-:-:S05]  /*5f90*/  @P1 IMAD.WIDE R60, R28, R68, c[0x0][0x160] ;  /* 0x000058001c3c1625 */ /* 0x000fca00078e0244 */
[----:B------:R0:W-:Y:S02]  /*5fa0*/  @P1 STG.E [R60.64], R67 ;  /* 0x000000433c001986 */ /* 0x0001e4000c10190a */
.L_x_475:
[----:B------:R-:W-:Y:S05]  /*5fb0*/  @P2 BRA `(.L_x_473) ;  /* 0x000005c000002947 */ /* 0x000fea0003800000 */
[----:B0-----:R-:W-:Y:S01]  /*5fc0*/  IMAD.WIDE R62, R53, 0x4, R62 ;  /* 0x00000004353e7825 */ /* 0x001fe200078e023e */
[----:B------:R-:W-:Y:S01]  /*5fd0*/  HMUL2 R59, R42, R16.H0_H0 ;  /* 0x200000102a3b7232 */ /* 0x000fe20000000000 */
[----:B------:R-:W-:Y:S02]  /*5fe0*/  ISETP.GE.U32.AND P1, PT, R20, 0x2, PT ;  /* 0x000000021400780c */ /* 0x000fe40003f26070 */
[----:B------:R-:W-:Y:S02]  /*5ff0*/  ISETP.GE.U32.AND P3, PT, R2, UR5, PT ;  /* 0x0000000502007c0c */ /* 0x000fe4000bf66070 */
[----:B------:R0:W-:Y:S09]  /*6000*/  STG.E [R62.64], R59 ;  /* 0x0000003b3e007986 */ /* 0x0001f2000c10190a */
        /* <DEDUP_REMOVED lines=10> */
.L_x_476:
        /* <DEDUP_REMOVED lines=12> */
[----:B------:R-:W-:Y:S01]  /*6170*/  @P2 F2FP.PACK_AB R67, RZ, R19 ;  /* 0x00000013ff43223e */ /* 0x000fe200000000ff */
[----:B------:R-:W-:-:S04]  /*6180*/  @P2 IMAD.WIDE R60, R28, R68, c[0x0][0x160] ;  /* 0x000058001c3c2625 */ /* 0x000fc800078e0244 */
[----:B------:R-:W-:-:S05]  /*6190*/  @P2 HMUL2 R67, R44, R67.H0_H0 ;  /* 0x200000432c432232 */ /* 0x000fca0000000000 */
[----:B------:R0:W-:Y:S02]  /*61a0*/  @P2 STG.E [R60.64], R67 ;  /* 0x000000433c002986 */ /* 0x0001e4000c10190a */
.L_x_477:
[----:B------:R-:W-:Y:S05]  /*61b0*/  @P3 BRA `(.L_x_473) ;  /* 0x000003c000003947 */ /* 0x000fea0003800000 */
[----:B0-----:R-:W-:Y:S01]  /*61c0*/  IMAD.WIDE R62, R53, 0x4, R62 ;  /* 0x00000004353e7825 */ /* 0x001fe200078e023e */
[----:B------:R-:W-:Y:S01]  /*61d0*/  HMUL2 R59, R46, R16.H0_H0 ;  /* 0x200000102e3b7232 */ /* 0x000fe20000000000 */
[----:B------:R-:W-:-:S04]  /*61e0*/  ISETP.GE.U32.AND P3, PT, R0, UR5, PT ;  /* 0x0000000500007c0c */ /* 0x000fc8000bf66070 */
[----:B------:R0:W-:Y:S01]  /*61f0*/  STG.E [R62.64], R59 ;  /* 0x0000003b3e007986 */ /* 0x0001e2000c10190a */
[----:B------:R-:W-:Y:S05]  /*6200*/  @!P1 BRA `(.L_x_478) ;  /* 0x0000009000009947 */ /* 0x000fea0003800000 */
[----:B------:R-:W-:Y:S02]  /*6210*/  ISETP.NE.AND P2, PT, R20, 0x2, PT ;  /* 0x000000021400780c */ /* 0x000fe40003f45270 */
[----:B0-----:R-:W-:-:S05]  /*6220*/  IADD3 R59, R66, c[0x0][0xc], RZ ;  /* 0x00000300423b7a10 */ /* 0x001fca0007ffe0ff */
[----:B------:R-:W-:-:S06]  /*6230*/  IMAD R25, R59, UR5, R2 ;  /* 0x000000053b197c24 */ /* 0x000fcc000f8e0202 */
[----:B------:R-:W-:Y:S05]  /*6240*/  @!P2 BRA `(.L_x_478) ;  /* 0x000000500000a947 */ /* 0x000fea0003800000 */
[----:B------:R-:W-:Y:S02]  /*6250*/  ISETP.GE.U32.AND P2, PT, R20, 0x4, PT ;  /* 0x000000041400780c */ /* 0x000fe40003f46070 */
[----:B------:R-:W-:-:S11]  /*6260*/  IADD3 R59, R59, c[0x0][0xc], RZ ;  /* 0x000003003b3b7a10 */ /* 0x000fd60007ffe0ff */
[----:B------:R-:W-:-:S05]  /*6270*/  @P2 IADD3 R27, R59, c[0x0][0xc], RZ ;  /* 0x000003003b1b2a10 */ /* 0x000fca0007ffe0ff */
[--C-:B------:R-:W-:Y:S02]  /*6280*/  @P2 IMAD R28, R27, UR5, R2.reuse ;  /* 0x000000051b1c2c24 */ /* 0x100fe4000f8e0202 */
[----:B------:R-:W-:Y:S02]  /*6290*/  IMAD R27, R59, UR5, R2 ;  /* 0x000000053b1b7c24 */ /* 0x000fe4000f8e0202 */
.L_x_478:
        /* <DEDUP_REMOVED lines=16> */
.L_x_479:
[----:B------:R-:W-:Y:S05]  /*63a0*/  @P3 BRA `(.L_x_473) ;  /* 0x000001d000003947 */ /* 0x000fea0003800000 */
[----:B0-----:R-:W-:Y:S01]  /*63b0*/  IMAD.WIDE R62, R53, 0x4, R62 ;  /* 0x00000004353e7825 */ /* 0x001fe200078e023e */
        /* <DEDUP_REMOVED lines=9> */
[C---:B------:R-:W-:Y:S01]  /*6450*/  @P1 IADD3 R53, R27.reuse, c[0x0][0xc], RZ ;  /* 0x000003001b351a10 */ /* 0x040fe20007ffe0ff */
[----:B------:R-:W-:-:S04]  /*6460*/  IMAD R27, R27, UR5, R0 ;  /* 0x000000051b1b7c24 */ /* 0x000fc8000f8e0200 */
[----:B------:R-:W-:Y:S02]  /*6470*/  @P1 IMAD R28, R53, UR5, R0 ;  /* 0x00000005351c1c24 */ /* 0x000fe4000f8e0200 */
.L_x_480:
        /* <DEDUP_REMOVED lines=9> */
[----:B------:R-:W-:-:S11]  /*6510*/  F2FP.PACK_AB R18, RZ, R18 ;  /* 0x00000012ff12723e */ /* 0x000fd600000000ff */
[----:B------:R-:W-:Y:S01]  /*6520*/  @P0 F2FP.PACK_AB R53, RZ, R19 ;  /* 0x00000013ff35023e */ /* 0x000fe200000000ff */
[----:B------:R-:W-:Y:S01]  /*6530*/  HMUL2 R19, R51, R18.H0_H0 ;  /* 0x2000001233137232 */ /* 0x000fe20000000000 */
[----:B------:R-:W-:-:S03]  /*6540*/  @P0 IMAD.WIDE R68, R28, R68, c[0x0][0x160] ;  /* 0x000058001c440625 */ /* 0x000fc600078e0244 */
[----:B------:R-:W-:Y:S01]  /*6550*/  @P0 HMUL2 R53, R52, R53.H0_H0 ;  /* 0x2000003534350232 */ /* 0x000fe20000000000 */
[----:B------:R0:W-:Y:S04]  /*6560*/  STG.E [R16.64], R19 ;  /* 0x0000001310007986 */ /* 0x0001e8000c10190a */
[----:B------:R0:W-:Y:S02]  /*6570*/  @P0 STG.E [R68.64], R53 ;  /* 0x0000003544000986 */ /* 0x0001e4000c10190a */
.L_x_473:
[----:B------:R-:W-:Y:S05]  /*6580*/  BSYNC B0 ;  /* 0x0000000000007941 */ /* 0x000fea0003800000 */
.L_x_472:
[----:B0-----:R-:W-:-:S04]  /*6590*/  IMAD.MOV.U32 R16, RZ, RZ, 0x4 ;  /* 0x00000004ff107424 */ /* 0x001fc800078e00ff */
[----:B------:R-:W-:-:S05]  /*65a0*/  IMAD R57, R16, c[0x0][0xc], R57 ;  /* 0x0000030010397a24 */ /* 0x000fca00078e0239 */
[----:B------:R-:W-:-:S13]  /*65b0*/  ISETP.GE.AND P0, PT, R57, c[0x0][0x188], PT ;  /* 0x0000620039007a0c */ /* 0x000fda0003f06270 */
[----:B------:R-:W-:Y:S01]  /*65c0*/  @P0 CALL.REL.NOINC `(.L_x_481) ;  /* 0x0000001000000944 */ /* 0x000fe20003c00000 */
[----:B------:R-:W-:Y:S05]  /*65d0*/  BRA `(.L_x_482) ;  /* 0xffff9db000007947 */ /* 0x000fea000383ffff */
.L_x_481:
[----:B------:R-:W-:Y:S05]  /*65e0*/  EXIT ;  /* 0x000000000000794d */ /* 0x000fea0003800000 */
.L_x_483:
        /* <DEDUP_REMOVED lines=9> */
.L_x_567:


//--------------------- .text._ZN17fastertransformer15QKVIA3TransposeI6__halfEEvPT_S3_S3_PKS2_S5_S5_PKiS5_S5_iiii --------------------------
	.section	.text._ZN17fastertransformer15QKVIA3TransposeI6__halfEEvPT_S3_S3_PKS2_S5_S5_PKiS5_S5_iiii,"ax",@progbits
	.sectioninfo	@"SHI_REGISTERS=28"
	.align	128
        .global         _ZN17fastertransformer15QKVIA3TransposeI6__halfEEvPT_S3_S3_PKS2_S5_S5_PKiS5_S5_iiii
        .type           _ZN17fastertransformer15QKVIA3TransposeI6__halfEEvPT_S3_S3_PKS2_S5_S5_PKiS5_S5_iiii,@function
        .size           _ZN17fastertransformer15QKVIA3TransposeI6__halfEEvPT_S3_S3_PKS2_S5_S5_PKiS5_S5_iiii,(.L_x_568 - _ZN17fastertransformer15QKVIA3TransposeI6__halfEEvPT_S3_S3_PKS2_S5_S5_PKiS5_S5_iiii)
        .other          _ZN17fastertransformer15QKVIA3TransposeI6__halfEEvPT_S3_S3_PKS2_S5_S5_PKiS5_S5_iiii,@"STO_CUDA_ENTRY STV_DEFAULT"
_ZN17fastertransformer15QKVIA3TransposeI6__halfEEvPT_S3_S3_PKS2_S5_S5_PKiS5_S5_iiii:
.text._ZN17fastertransformer15QKVIA3TransposeI6__halfEEvPT_S3_S3_PKS2_S5_S5_PKiS5_S5_iiii:
[----:B------:R-:W-:Y:S02]  /*0000*/  IMAD.MOV.U32 R1, RZ, RZ, c[0x0][0x28] ;  /* 0x00000a00ff017624 */ /* 0x000fe400078e00ff */
[----:B------:R-:W0:Y:S01]  /*0010*/  S2R R0, SR_CTAID.X ;  /* 0x0000000000007919 */ /* 0x000e220000002500 */
[----:B------:R-:W-:Y:S01]  /*0020*/  ISETP.NE.U32.AND P0, PT, RZ, c[0x0][0x190], PT ;  /* 0x00006400ff007a0c */ /* 0x000fe20003f05070 */
[----:B------:R-:W-:Y:S01]  /*0030*/  ULDC.64 UR4, c[0x0][0x1b0] ;  /* 0x00006c0000047ab9 */ /* 0x000fe20000000a00 */
[----:B------:R-:W-:Y:S01]  /*0040*/  IMAD.MOV.U32 R4, RZ, RZ, RZ ;  /* 0x000000ffff047224 */ /* 0x000fe200078e00ff */
[----:B------:R-:W1:Y:S01]  /*0050*/  S2R R5, SR_TID.X ;  /* 0x0000000000057919 */ /* 0x000e620000002100 */
[----:B------:R-:W-:Y:S01]  /*0060*/  ISETP.NE.AND.EX P0, PT, RZ, c[0x0][0x194], PT, P0 ;  /* 0x00006500ff007a0c */ /* 0x000fe20003f05300 */
[----:B------:R-:W-:Y:S02]  /*0070*/  UIMAD UR4, UR5, UR4, URZ ;  /* 0x00000004050472a4 */ /* 0x000fe4000f8e023f */
[----:B------:R-:W-:-:S10]  /*0080*/  ULDC.64 UR6, c[0x0][0x118] ;  /* 0x0000460000067ab9 */ /* 0x000fd40000000a00 */
[----:B------:R-:W-:-:S04]  /*0090*/  @P0 IMAD.MOV.U32 R3, RZ, RZ, 0x4 ;  /* 0x00000004ff030424 */ /* 0x000fc800078e00ff */
[----:B0-----:R-:W-:-:S05]  /*00a0*/  @P0 IMAD.WIDE R2, R0, R3, c[0x0][0x190] ;  /* 0x0000640000020625 */ /* 0x001fca00078e0203 */
[----:B------:R0:W5:Y:S01]  /*00b0*/  @P0 LDG.E R4, [R2.64] ;  /* 0x0000000602040981 */ /* 0x000162000c1e1900 */
[----:B-1----:R-:W-:-:S13]  /*00c0*/  ISETP.GE.AND P0, PT, R5, UR4, PT ;  /* 0x0000000405007c0c */ /* 0x002fda000bf06270 */
[----:B------:R-:W-:Y:S05]  /*00d0*/  @P0 EXIT ;  /* 0x000000000000094d */ /* 0x000fea0003800000 */
[----:B0-----:R-:W0:Y:S01]  /*00e0*/  S2R R3, SR_CTAID.Y ;  /* 0x0000000000037919 */ /* 0x001e220000002600 */
[----:B------:R-:W-:Y:S01]  /*00f0*/  ISETP.NE.U32.AND P0, PT, RZ, c[0x0][0x190], PT ;  /* 0x00006400ff007a0c */ /* 0x000fe20003f05070 */
[----:B-----5:R-:W-:Y:S01]  /*0100*/  IMAD R4, R4, UR4, RZ ;  /* 0x0000000404047c24 */ /* 0x020fe2000f8e02ff */
[----:B------:R-:W-:Y:S02]  /*0110*/  ISETP.NE.U32.AND P1, PT, RZ, c[0x0][0x198], PT ;  /* 0x00006600ff007a0c */ /* 0x000fe40003f25070 */
[----:B------:R-:W-:Y:S02]  /*0120*/  ISETP.NE.AND.EX P0, PT, RZ, c[0x0][0x194], PT, P0 ;  /* 0x00006500ff007a0c */ /* 0x000fe40003f05300 */
[----:B------:R-:W-:Y:S01]  /*0130*/  ISETP.NE.AND.EX P1, PT, RZ, c[0x0][0x19c], PT, P1 ;  /* 0x00006700ff007a0c */ /* 0x000fe20003f25310 */
[----:B0-----:R-:W-:-:S04]  /*0140*/  IMAD R2, R0, c[0x0][0x1ac], R3 ;  /* 0x00006b0000027a24 */ /* 0x001fc800078e0203 */
[----:B------:R-:W-:-:S08]  /*0150*/  IMAD R2, R2, UR4, RZ ;  /* 0x0000000402027c24 */ /* 0x000fd0000f8e02ff */
        /* <DEDUP_REMOVED lines=15> */
.L_x_486:
[----:B0-----:R-:W-:Y:S02]  /*0250*/  IMAD.IADD R17, R2, 0x1, R5 ;  /* 0x0000000102117824 */ /* 0x001fe400078e0205 */
[----:B------:R-:W-:-:S04]  /*0260*/  IMAD.MOV.U32 R12, RZ, RZ, 0x2 ;  /* 0x00000002ff0c7424 */ /* 0x000fc800078e00ff */
        /* <DEDUP_REMOVED lines=13> */
[----:B------:R-:W-:Y:S01]  /*0340*/  @!P2 IMAD.IADD R19, R19, 0x1, -R22 ;  /* 0x000000011313a824 */ /* 0x000fe200078e0a16 */
[----:B------:R-:W-:-:S04]  /*0350*/  ISETP.GE.AND P3, PT, R8, RZ, PT ;  /* 0x000000ff0800720c */ /* 0x000fc80003f66270 */
[----:B------:R-:W-:Y:S02]  /*0360*/  ISETP.GE.U32.AND P1, PT, R19, R4, PT ;  /* 0x000000041300720c */ /* 0x000fe40003f26070 */
[----:B------:R-:W-:-:S11]  /*0370*/  @!P2 IADD3 R18, R18, 0x1, RZ ;  /* 0x000000011212a810 */ /* 0x000fd60007ffe0ff */
[----:B------:R-:W-:-:S04]  /*0380*/  @P1 IADD3 R18, R18, 0x1, RZ ;  /* 0x0000000112121810 */ /* 0x000fc80007ffe0ff */
[----:B------:R-:W-:-:S04]  /*0390*/  @!P3 IADD3 R18, -R18, RZ, RZ ;  /* 0x000000ff1212b210 */ /* 0x000fc80007ffe1ff */
[----:B------:R-:W-:-:S05]  /*03a0*/  SEL R9, R6, R18, !P0 ;  /* 0x0000001206097207 */ /* 0x000fca0004000000 */
[--C-:B------:R-:W-:Y:S02]  /*03b0*/  IMAD R8, R0, c[0x0][0x1b0], R9.reuse ;  /* 0x00006c0000087a24 */ /* 0x100fe400078e0209 */
[----:B-1----:R-:W-:Y:S02]  /*03c0*/  IMAD.MOV R10, RZ, RZ, -R9 ;  /* 0x000000ffff0a7224 */ /* 0x002fe400078e0a09 */
        /* <DEDUP_REMOVED lines=13> */
.L_x_485:
[----:B------:R-:W-:Y:S01]  /*04a0*/  IABS R7, c[0x0][0x1b4] ;  /* 0x00006d0000077a13 */ /* 0x000fe20000000000 */
[----:B------:R-:W-:Y:S01]  /*04b0*/  IMAD.MOV.U32 R8, RZ, RZ, RZ ;  /* 0x000000ffff087224 */ /* 0x000fe200078e00ff */
[----:B------:R-:W-:-:S02]  /*04c0*/  ISETP.NE.AND P0, PT, RZ, c[0x0][0x1b4], PT ;  /* 0x00006d00ff007a0c */ /* 0x000fc40003f05270 */
[----:B------:R-:W0:Y:S08]  /*04d0*/  I2F.RP R10, R7 ;  /* 0x00000007000a7306 */ /* 0x000e300000209400 */
[----:B0-----:R-:W0:Y:S02]  /*04e0*/  MUFU.RCP R10, R10 ;  /* 0x0000000a000a7308 */ /* 0x001e240000001000 */
[----:B0-----:R-:W-:-:S06]  /*04f0*/  IADD3 R9, R10, 0xffffffe, RZ ;  /* 0x0ffffffe0a097810 */ /* 0x001fcc0007ffe0ff */
[----:B------:R-:W0:Y:S02]  /*0500*/  F2I.FTZ.U32.TRUNC.NTZ R9, R9 ;  /* 0x0000000900097305 */ /* 0x000e24000021f000 */
[----:B0-----:R-:W-:-:S04]  /*0510*/  IMAD.MOV R6, RZ, RZ, -R9 ;  /* 0x000000ffff067224 */ /* 0x001fc800078e0a09 */
[----:B------:R-:W-:Y:S01]  /*0520*/  IMAD R11, R6, R7, RZ ;  /* 0x00000007060b7224 */ /* 0x000fe200078e02ff */
[----:B------:R-:W-:-:S03]  /*0530*/  LOP3.LUT R6, RZ, c[0x0][0x1b4], RZ, 0x33, !PT ;  /* 0x00006d00ff067a12 */ /* 0x000fc600078e33ff */
[----:B------:R-:W-:-:S04]  /*0540*/  IMAD.HI.U32 R8, R9, R11, R8 ;  /* 0x0000000b09087227 */ /* 0x000fc800078e0008 */
.L_x_487:
[----:B------:R-:W-:Y:S01]  /*0550*/  IADD3 R20, R4, R5, RZ ;  /* 0x0000000504147210 */ /* 0x000fe20007ffe0ff */
[----:B------:R-:W-:Y:S02]  /*0560*/  IMAD.MOV.U32 R9, RZ, RZ, 0x2 ;  /* 0x00000002ff097424 */ /* 0x000fe400078e00ff */
[----:B------:R-:W-:Y:S02]  /*0570*/  IMAD.IADD R16, R2, 0x1, R5 ;  /* 0x0000000102107824 */ /* 0x000fe400078e0205 */
[----:B------:R-:W-:-:S04]  /*0580*/  IMAD.WIDE R20, R20, R9, c[0x0][0x1a0] ;  /* 0x0000680014147625 */ /* 0x000fc800078e0209 */
[CC--:B0-----:R-:W-:Y:S01]  /*0590*/  IMAD.WIDE R18, R16.reuse, R9.reuse, c[0x0][0x188] ;  /* 0x0000620010127625 */ /* 0x0c1fe200078e0209 */
[----:B------:R0:W2:Y:S04]  /*05a0*/  LDG.E.U16.CONSTANT R10, [R20.64] ;  /* 0x00000006140a7981 */ /* 0x0000a8000c1e9500 */
[----:B------:R1:W2:Y:S01]  /*05b0*/  LDG.E.U16.CONSTANT R11, [R18.64] ;  /* 0x00000006120b7981 */ /* 0x0002a2000c1e9500 */
[----:B------:R-:W-:-:S04]  /*05c0*/  IMAD.WIDE R12, R16, R9, c[0x0][0x178] ;  /* 0x00005e00100c7625 */ /* 0x000fc800078e0209 */
[----:B------:R-:W-:Y:S01]  /*05d0*/  IMAD.WIDE R16, R16, R9, c[0x0][0x180] ;  /* 0x0000600010107625 */ /* 0x000fe200078e0209 */
[----:B------:R3:W4:Y:S05]  /*05e0*/  LDG.E.U16.CONSTANT R15, [R12.64] ;  /* 0x000000060c0f7981 */ /* 0x00072a000c1e9500 */
[----:B------:R-:W5:Y:S01]  /*05f0*/  LDG.E.U16.CONSTANT R17, [R16.64] ;  /* 0x0000000610117981 */ /* 0x000f62000c1e9500 */
[----:B------:R-:W-:Y:S02]  /*0600*/  IABS R23, R5 ;  /* 0x0000000500177213 */ /* 0x000fe40000000000 */
[----:B------:R-:W-:Y:S02]  /*0610*/  IABS R25, c[0x0][0x1b4] ;  /* 0x00006d0000197a13 */ /* 0x000fe40000000000 */
[----:B---3--:R-:W-:Y:S01]  /*0620*/  LOP3.LUT R12, R5, c[0x0][0x1b4], RZ, 0x3c, !PT ;  /* 0x00006d00050c7a12 */ /* 0x008fe200078e3cff */
[----:B------:R-:W-:-:S03]  /*0630*/  IMAD.HI.U32 R14, R8, R23, RZ ;  /* 0x00000017080e7227 */ /* 0x000fc600078e00ff */
[----:B------:R-:W-:Y:S01]  /*0640*/  ISETP.GE.AND P3, PT, R12, RZ, PT ;  /* 0x000000ff0c00720c */ /* 0x000fe20003f66270 */
[----:B0-----:R-:W-:-:S04]  /*0650*/  IMAD.MOV R20, RZ, RZ, -R14 ;  /* 0x000000ffff147224 */ /* 0x001fc800078e0a0e */
[----:B-1----:R-:W-:-:S05]  /*0660*/  IMAD R18, R25, R20, R23 ;  /* 0x0000001419127224 */ /* 0x002fca00078e0217 */
[----:B------:R-:W-:-:S13]  /*0670*/  ISETP.GT.U32.AND P2, PT, R7, R18, PT ;  /* 0x000000120700720c */ /* 0x000fda0003f44070 */
[----:B------:R-:W-:Y:S01]  /*0680*/  @!P2 IMAD.IADD R18, R18, 0x1, -R25 ;  /* 0x000000011212a824 */ /* 0x000fe200078e0a19 */
[----:B------:R-:W-:-:S04]  /*0690*/  @!P2 IADD3 R14, R14, 0x1, RZ ;  /* 0x000000010e0ea810 */ /* 0x000fc80007ffe0ff */
[----:B------:R-:W-:-:S13]  /*06a0*/  ISETP.GE.U32.AND P1, PT, R18, R7, PT ;  /* 0x000000071200720c */ /* 0x000fda0003f26070 */
[----:B------:R-:W-:-:S04]  /*06b0*/  @P1 IADD3 R14, R14, 0x1, RZ ;  /* 0x000000010e0e1810 */ /* 0x000fc80007ffe0ff */
[----:B------:R-:W-:-:S04]  /*06c0*/  @!P3 IADD3 R14, -R14, RZ, RZ ;  /* 0x000000ff0e0eb210 */ /* 0x000fc80007ffe1ff */
[----:B------:R-:W-:-:S05]  /*06d0*/  SEL R13, R6, R14, !P0 ;  /* 0x0000000e060d7207 */ /* 0x000fca0004000000 */
[--C-:B------:R-:W-:Y:S02]  /*06e0*/  IMAD R12, R0, c[0x0][0x1b0], R13.reuse ;  /* 0x00006c00000c7a24 */ /* 0x100fe400078e020d */
[----:B------:R-:W-:Y:S02]  /*06f0*/  IMAD.MOV R14, RZ, RZ, -R13 ;  /* 0x000000ffff0e7224 */ /* 0x000fe400078e0a0d */
[----:B------:R-:W-:Y:S02]  /*0700*/  IMAD R12, R12, c[0x0][0x1ac], R3 ;  /* 0x00006b000c0c7a24 */ /* 0x000fe400078e0203 */
[----:B------:R-:W-:Y:S01]  /*0710*/  IMAD R13, R14, c[0x0][0x1b4], R5 ;  /* 0x00006d000e0d7a24 */ /* 0x000fe200078e0205 */
[----:B------:R-:W-:-:S03]  /*0720*/  IADD3 R5, R5, c[0x0][0x0], RZ ;  /* 0x0000000005057a10 */ /* 0x000fc60007ffe0ff */
[----:B------:R-:W-:Y:S01]  /*0730*/  IMAD R18, R12, c[0x0][0x1b4], R13 ;  /* 0x00006d000c127a24 */ /* 0x000fe200078e020d */
[----:B------:R-:W-:-:S03]  /*0740*/  ISETP.GE.AND P1, PT, R5, UR4, PT ;  /* 0x0000000405007c0c */ /* 0x000fc6000bf26270 */
[----:B------:R-:W-:Y:S01]  /*0750*/  IMAD.WIDE R12, R18, R9, c[0x0][0x168] ;  /* 0x00005a00120c7625 */ /* 0x000fe200078e0209 */
[----:B--2---:R-:W-:-:S05]  /*0760*/  HMUL2 R10, R11.H0_H0, R10.H0_H0 ;  /* 0x2000000a0b0a7232 */ /* 0x004fca0000000800 */
[----:B------:R-:W-:Y:S01]  /*0770*/  PRMT R14, R10, 0x7610, R14 ;  /* 0x000076100a0e7816 */ /* 0x000fe2000000000e */
[----:B------:R-:W-:-:S04]  /*0780*/  IMAD.WIDE R10, R18, R9, c[0x0][0x160] ;  /* 0x00005800120a7625 */ /* 0x000fc800078e0209 */
[----:B------:R-:W-:Y:S01]  /*0790*/  IMAD.WIDE R18, R18, R9, c[0x0][0x170] ;  /* 0x00005c0012127625 */ /* 0x000fe200078e0209 */
[----:B----4-:R0:W-:Y:S04]  /*07a0*/  STG.E.U16 [R10.64], R15 ;  /* 0x0000000f0a007986 */ /* 0x0101e8000c101506 */
[----:B-----5:R0:W-:Y:S04]  /*07b0*/  STG.E.U16 [R12.64], R17 ;  /* 0x000000110c007986 */ /* 0x0201e8000c101506 */
[----:B------:R0:W-:Y:S01]  /*07c0*/  STG.E.U16 [R18.64], R14 ;  /* 0x0000000e12007986 */ /* 0x0001e2000c101506 */
[----:B------:R-:W-:Y:S05]  /*07d0*/  @!P1 BRA `(.L_x_487) ;  /* 0xfffffd7000009947 */ /* 0x000fea000383ffff */
[----:B------:R-:W-:Y:S05]  /*07e0*/  EXIT ;  /* 0x000000000000794d */ /* 0x000fea0003800000 */
.L_x_484:
        /* <DEDUP_REMOVED lines=9> */
.L_x_488:
[----:B------:R-:W-:Y:S01]  /*0880*/  ISETP.NE.U32.AND P0, PT, RZ, c[0x0][0x1a0], PT ;  /* 0x00006800ff007a0c */ /* 0x000fe20003f05070 */
[----:B------:R-:W-:Y:S01]  /*0890*/  IMAD.IADD R7, R4, 0x1, R5 ;  /* 0x0000000104077824 */ /* 0x000fe200078e0205 */
[----:B------:R-:W-:Y:S01]  /*08a0*/  ISETP.EQ.U32.AND P1, PT, RZ, c[0x0][0x190], PT ;  /* 0x00006400ff007a0c */ /* 0x000fe20003f22070 */
[----:B------:R-:W-:Y:S01]  /*08b0*/  IMAD.MOV.U32 R10, RZ, RZ, 0x2 ;  /* 0x00000002ff0a7424 */ /* 0x000fe200078e00ff */
[----:B------:R-:W-:Y:S02]  /*08c0*/  ISETP.NE.AND.EX P0, PT, RZ, c[0x0][0x1a4], PT, P0 ;  /* 0x00006900ff007a0c */ /* 0x000fe40003f05300 */
[----:B------:R-:W-:Y:S01]  /*08d0*/  IADD3 R15, R2, R5, RZ ;  /* 0x00000005020f7210 */ /* 0x000fe20007ffe0ff */
[-C--:B------:R-:W-:Y:S01]  /*08e0*/  IMAD.WIDE R16, R7, R10.reuse, c[0x0][0x198] ;  /* 0x0000660007107625 */ /* 0x080fe200078e020a */
[----:B------:R-:W-:Y:S02]  /*08f0*/  ISETP.EQ.OR.EX P0, PT, RZ, c[0x0][0x194], !P0, P1 ;  /* 0x00006500ff007a0c */ /* 0x000fe40004702710 */
[----:B------:R-:W-:Y:S01]  /*0900*/  SHF.R.S32.HI R14, RZ, 0x1f, R7 ;  /* 0x0000001fff0e7819 */ /* 0x000fe20000011407 */
[----:B------:R-:W-:-:S02]  /*0910*/  IMAD.WIDE R18, R15, R10, c[0x0][0x180] ;  /* 0x000060000f127625 */ /* 0x000fc400078e020a */
[----:B------:R0:W2:Y:S02]  /*0920*/  LDG.E.U16.CONSTANT R16, [R16.64] ;  /* 0x0000000610107981 */ /* 0x0000a4000c1e9500 */
[-C--:B------:R-:W-:Y:S02]  /*0930*/  IMAD.WIDE R12, R15, R10.reuse, c[0x0][0x188] ;  /* 0x000062000f0c7625 */ /* 0x080fe400078e020a */
[----:B------:R1:W2:Y:S04]  /*0940*/  LDG.E.U16.CONSTANT R11, [R18.64] ;  /* 0x00000006120b7981 */ /* 0x0002a8000c1e9500 */
[C---:B------:R-:W-:Y:S01]  /*0950*/  @!P0 LEA R6, P1, R7.reuse, c[0x0][0x1a0], 0x1 ;  /* 0x0000680007068a11 */ /* 0x040fe200078208ff */
[----:B------:R3:W4:Y:S03]  /*0960*/  LDG.E.U16.CONSTANT R12, [R12.64] ;  /* 0x000000060c0c7981 */ /* 0x000726000c1e9500 */
[----:B------:R-:W-:Y:S01]  /*0970*/  @!P0 LEA.HI.X R7, R7, c[0x0][0x1a4], R14, 0x1, P1 ;  /* 0x0000690007078a11 */ /* 0x000fe200008f0c0e */
[----:B------:R-:W-:-:S05]  /*0980*/  IMAD.WIDE R14, R15, R10, c[0x0][0x178] ;  /* 0x00005e000f0e7625 */ /* 0x000fca00078e020a */
[----:B------:R5:W4:Y:S04]  /*0990*/  @!P0 LDG.E.U16.CONSTANT R7, [R6.64] ;  /* 0x0000000606078981 */ /* 0x000b28000c1e9500 */
[----:B------:R4:W4:Y:S01]  /*09a0*/  LDG.E.U16.CONSTANT R14, [R14.64] ;  /* 0x000000060e0e7981 */ /* 0x000922000c1e9500 */
[----:B------:R-:W-:Y:S02]  /*09b0*/  IABS R22, R5 ;  /* 0x0000000500167213 */ /* 0x000fe40000000000 */
[----:B------:R-:W-:-:S03]  /*09c0*/  IABS R24, c[0x0][0x1b4] ;  /* 0x00006d0000187a13 */ /* 0x000fc60000000000 */
[----:B------:R-:W-:-:S04]  /*09d0*/  IMAD.HI.U32 R20, R9, R22, RZ ;  /* 0x0000001609147227 */ /* 0x000fc800078e00ff */
[----:B-1----:R-:W-:-:S04]  /*09e0*/  IMAD.MOV R19, RZ, RZ, -R20 ;  /* 0x000000ffff137224 */ /* 0x002fc800078e0a14 */
[----:B0-----:R-:W-:-:S05]  /*09f0*/  IMAD R17, R24, R19, R22 ;  /* 0x0000001318117224 */ /* 0x001fca00078e0216 */
[----:B------:R-:W-:Y:S02]  /*0a00*/  ISETP.GT.U32.AND P3, PT, R8, R17, PT ;  /* 0x000000110800720c */ /* 0x000fe40003f64070 */
[----:B-----5:R-:W-:-:S11]  /*0a10*/  LOP3.LUT R6, R5, c[0x0][0x1b4], RZ, 0x3c, !PT ;  /* 0x00006d0005067a12 */ /* 0x020fd600078e3cff */
[----:B------:R-:W-:-:S04]  /*0a20*/  @!P3 IADD3 R17, R17, -R24, RZ ;  /* 0x800000181111b210 */ /* 0x000fc80007ffe0ff */
        /* <DEDUP_REMOVED lines=10> */
[----:B---3--:R-:W-:-:S04]  /*0ad0*/  IMAD R13, R20, c[0x0][0x1b4], R5 ;  /* 0x00006d00140d7a24 */ /* 0x008fc800078e0205 */
[----:B------:R-:W-:-:S05]  /*0ae0*/  IMAD R13, R6, c[0x0][0x1b4], R13 ;  /* 0x00006d00060d7a24 */ /* 0x000fca00078e020d */
[----:B------:R-:W-:Y:S02]  /*0af0*/  SHF.R.S32.HI R18, RZ, 0x1f, R13 ;  /* 0x0000001fff127819 */ /* 0x000fe4000001140d */
[----:B------:R-:W-:Y:S02]  /*0b00*/  LEA R6, P1, R13, c[0x0][0x170], 0x1 ;  /* 0x00005c000d067a11 */ /* 0x000fe400078208ff */
[----:B------:R-:W-:Y:S01]  /*0b10*/  IADD3 R5, R5, c[0x0][0x0], RZ ;  /* 0x0000000005057a10 */ /* 0x000fe20007ffe0ff */
[----:B--2---:R-:W-:Y:S01]  /*0b20*/  HMUL2 R11, R11.H0_H0, R16.H0_H0 ;  /* 0x200000100b0b7232 */ /* 0x004fe20000000800 */
[----:B------:R-:W-:-:S04]  /*0b30*/  IMAD.WIDE R16, R13, R10, c[0x0][0x160] ;  /* 0x000058000d107625 */ /* 0x000fc800078e020a */
[----:B------:R-:W-:Y:S01]  /*0b40*/  PRMT R19, R11, 0x7610, R19 ;  /* 0x000076100b137816 */ /* 0x000fe20000000013 */
[C---:B------:R-:W-:Y:S01]  /*0b50*/  IMAD.WIDE R10, R13.reuse, R10, c[0x0][0x168] ;  /* 0x00005a000d0a7625 */ /* 0x040fe200078e020a */
[----:B----4-:R-:W-:Y:S01]  /*0b60*/  @!P0 HMUL2 R15, R12.H0_H0, R7.H0_H0 ;  /* 0x200000070c0f8232 */ /* 0x010fe20000000800 */
[----:B------:R-:W-:-:S04]  /*0b70*/  LEA.HI.X R7, R13, c[0x0][0x174], R18, 0x1, P1 ;  /* 0x00005d000d077a11 */ /* 0x000fc800008f0c12 */
[----:B------:R-:W-:Y:S01]  /*0b80*/  @!P0 PRMT R12, R15, 0x7610, R12 ;  /* 0x000076100f0c8816 */ /* 0x000fe2000000000c */
[----:B------:R0:W-:Y:S04]  /*0b90*/  STG.E.U16 [R16.64], R14 ;  /* 0x0000000e10007986 */ /* 0x0001e8000c101506 */
[----:B------:R0:W-:Y:S04]  /*0ba0*/  STG.E.U16 [R10.64], R19 ;  /* 0x000000130a007986 */ /* 0x0001e8000c101506 */
[----:B------:R0:W-:Y:S01]  /*0bb0*/  STG.E.U16 [R6.64], R12 ;  /* 0x0000000c06007986 */ /* 0x0001e2000c101506 */
[----:B------:R-:W-:-:S13]  /*0bc0*/  ISETP.GE.AND P0, PT, R5, UR4, PT ;  /* 0x0000000405007c0c */ /* 0x000fda000bf06270 */
[----:B0-----:R-:W-:Y:S05]  /*0bd0*/  @!P0 BRA `(.L_x_488) ;  /* 0xfffffca000008947 */ /* 0x001fea000383ffff */
[----:B------:R-:W-:Y:S05]  /*0be0*/  EXIT ;  /* 0x000000000000794d */ /* 0x000fea0003800000 */
.L_x_489:
        /* <DEDUP_REMOVED lines=9> */
.L_x_568:


//--------------------- .text._ZN17fastertransformer22addQKVBiasIA3TransposeI6__halfEEvPT_S3_S3_PKS2_S5_S5_S5_S5_S5_PKiS5_S5_iiii --------------------------
	.section	.text._ZN17fastertransformer22addQKVBiasIA3TransposeI6__halfEEvPT_S3_S3_PKS2_S5_S5_S5_S5_S5_PKiS5_S5_iiii,"ax",@progbits
	.sectioninfo	@"SHI_REGISTERS=28"
	.align	128
        .global         _ZN17fastertransformer22addQKVBiasIA3TransposeI6__halfEEvPT_S3_S3_PKS2_S5_S5_S5_S5_S5_PKiS5_S5_iiii
        .type           _ZN17fastertransformer22addQKVBiasIA3TransposeI6__halfEEvPT_S3_S3_PKS2_S5_S5_S5_S5_S5_PKiS5_S5_iiii,@function
        .size           _ZN17fastertransformer22addQKVBiasIA3TransposeI6__halfEEvPT_S3_S3_PKS2_S5_S5_S5_S5_S5_PKiS5_S5_iiii,(.L_x_569 - _ZN17fastertransformer22addQKVBiasIA3TransposeI6__halfEEvPT_S3_S3_PKS2_S5_S5_S5_S5_S5_PKiS5_S5_iiii)
        .other          _ZN17fastertransformer22addQKVBiasIA3TransposeI6__halfEEvPT_S3_S3_PKS2_S5_S5_S5_S5_S5_PKiS5_S5_iiii,@"STO_CUDA_ENTRY STV_DEFAULT"
_ZN17fastertransformer22addQKVBiasIA3TransposeI6__halfEEvPT_S3_S3_PKS2_S5_S5_S5_S5_S5_PKiS5_S5_iiii:
.text._ZN17fastertransformer22addQKVBiasIA3TransposeI6__halfEEvPT_S3_S3_PKS2_S5_S5_S5_S5_S5_PKiS5_S5_iiii:
[----:B------:R-:W-:Y:S02]  /*0000*/  IMAD.MOV.U32 R1, RZ, RZ, c[0x0][0x28] ;  /* 0x00000a00ff017624 */ /* 0x000fe400078e00ff */
[----:B------:R-:W0:Y:S01]  /*0010*/  S2R R5, SR_CTAID.X ;  /* 0x0000000000057919 */ /* 0x000e220000002500 */
[----:B------:R-:W-:Y:S01]  /*0020*/  ISETP.NE.U32.AND P0, PT, RZ, c[0x0][0x1a8], PT ;  /* 0x00006a00ff007a0c */ /* 0x000fe20003f05070 */
[----:B------:R-:W-:Y:S01]  /*0030*/  HFMA2.MMA R4, -RZ, RZ, 0, 0 ;  /* 0x00000000ff047435 */ /* 0x000fe200000001ff */
[----:B------:R-:W-:Y:S02]  /*0040*/  ULDC.64 UR6, c[0x0][0x118] ;  /* 0x0000460000067ab9 */ /* 0x000fe40000000a00 */
[----:B------:R-:W-:Y:S01]  /*0050*/  ISETP.NE.AND.EX P0, PT, RZ, c[0x0][0x1ac], PT, P0 ;  /* 0x00006b00ff007a0c */ /* 0x000fe20003f05300 */
[----:B------:R-:W-:-:S12]  /*0060*/  ULDC.64 UR4, c[0x0][0x1c8] ;  /* 0x0000720000047ab9 */ /* 0x000fd80000000a00 */
[----:B------:R-:W-:-:S04]  /*0070*/  @P0 IMAD.MOV.U32 R2, RZ, RZ, 0x4 ;  /* 0x00000004ff020424 */ /* 0x000fc800078e00ff */
[----:B0-----:R-:W-:-:S05]  /*0080*/  @P0 IMAD.WIDE R2, R5, R2, c[0x0][0x1a8] ;  /* 0x00006a0005020625 */ /* 0x001fca00078e0202 */
[----:B------:R0:W5:Y:S01]  /*0090*/  @P0 LDG.E R4, [R2.64] ;  /* 0x0000000602040981 */ /* 0x000162000c1e1900 */
[----:B------:R-:W-:-:S03]  /*00a0*/  UIMAD UR4, UR5, UR4, URZ ;  /* 0x00000004050472a4 */ /* 0x000fc6000f8e023f */
[----:B0-----:R-:W0:Y:S03]  /*00b0*/  S2R R3, SR_TID.X ;  /* 0x0000000000037919 */ /* 0x001e260000002100 */
[----:B0-----:R-:W-:-:S13]  /*00c0*/  ISETP.GE.AND P0, PT, R3, UR4, PT ;  /* 0x0000000403007c0c */ /* 0x001fda000bf06270 */
[----:B------:R-:W-:Y:S05]  /*00d0*/  @P0 EXIT ;  /* 0x000000000000094d */ /* 0x000fea0003800000 */
[----:B------:R-:W0:Y:S01]  /*00e0*/  S2R R2, SR_CTAID.Y ;  /* 0x0000000000027919 */ /* 0x000e220000002600 */
        /* <DEDUP_REMOVED lines=22> */
.L_x_492:
[----:B0-----:R-:W-:Y:S01]  /*0250*/  IADD3 R7, R0, R3, RZ ;  /* 0x0000000300077210 */ /* 0x001fe20007ffe0ff */
[----:B------:R-:W-:-:S04]  /*0260*/  IMAD.MOV.U32 R16, RZ, RZ, 0x2 ;  /* 0x00000002ff107424 */ /* 0x000fc800078e00ff */
[----:B------:R-:W-:-:S04]  /*0270*/  IMAD.WIDE R20, R7, R16, c[0x0][0x178] ;  /* 0x00005e0007147625 */ /* 0x000fc800078e0210 */
[-C--:B------:R-:W-:Y:S01]  /*0280*/  IMAD.WIDE R12, R7, R16.reuse, c[0x0][0x188] ;  /* 0x00006200070c7625 */ /* 0x080fe200078e0210 */
[----:B------:R0:W2:Y:S03]  /*0290*/  LDG.E.U16.CONSTANT R17, [R20.64] ;  /* 0x0000000614117981 */ /* 0x0000a6000c1e9500 */
[-C--:B------:R-:W-:Y:S02]  /*02a0*/  IMAD.WIDE R8, R3, R16.reuse, c[0x0][0x1a0] ;  /* 0x0000680003087625 */ /* 0x080fe400078e0210 */
[----:B------:R-:W3:Y:S02]  /*02b0*/  LDG.E.U16.CONSTANT R12, [R12.64] ;  /* 0x000000060c0c7981 */ /* 0x000ee4000c1e9500 */
[-C--:B------:R-:W-:Y:S02]  /*02c0*/  IMAD.WIDE R6, R7, R16.reuse, c[0x0][0x198] ;  /* 0x0000660007067625 */ /* 0x080fe400078e0210 */
[----:B------:R1:W4:Y:S02]  /*02d0*/  LDG.E.U16.CONSTANT R8, [R8.64] ;  /* 0x0000000608087981 */ /* 0x000324000c1e9500 */
[----:B------:R-:W-:-:S02]  /*02e0*/  IMAD.WIDE R18, R3, R16, c[0x0][0x180] ;  /* 0x0000600003127625 */ /* 0x000fc400078e0210 */
[----:B------:R5:W4:Y:S02]  /*02f0*/  LDG.E.U16.CONSTANT R7, [R6.64] ;  /* 0x0000000606077981 */ /* 0x000b24000c1e9500 */
[----:B------:R-:W-:Y:S02]  /*0300*/  IMAD.WIDE R10, R3, R16, c[0x0][0x190] ;  /* 0x00006400030a7625 */ /* 0x000fe400078e0210 */
[----:B------:R0:W2:Y:S04]  /*0310*/  LDG.E.U16.CONSTANT R18, [R18.64] ;  /* 0x0000000612127981 */ /* 0x0000a8000c1e9500 */
[----:B------:R1:W3:Y:S01]  /*0320*/  LDG.E.U16.CONSTANT R11, [R10.64] ;  /* 0x000000060a0b7981 */ /* 0x0002e2000c1e9500 */
[----:B------:R-:W-:Y:S02]  /*0330*/  IABS R23, R3 ;  /* 0x0000000300177213 */ /* 0x000fe40000000000 */
[----:B------:R-:W-:-:S03]  /*0340*/  IABS R24, c[0x0][0x1cc] ;  /* 0x0000730000187a13 */ /* 0x000fc60000000000 */
[----:B0-----:R-:W-:-:S04]  /*0350*/  IMAD.HI.U32 R20, R4, R23, RZ ;  /* 0x0000001704147227 */ /* 0x001fc800078e00ff */
[----:B------:R-:W-:-:S04]  /*0360*/  IMAD.MOV R22, RZ, RZ, -R20 ;  /* 0x000000ffff167224 */ /* 0x000fc800078e0a14 */
[----:B------:R-:W-:-:S05]  /*0370*/  IMAD R19, R24, R22, R23 ;  /* 0x0000001618137224 */ /* 0x000fca00078e0217 */
[----:B------:R-:W-:Y:S02]  /*0380*/  ISETP.GT.U32.AND P2, PT, R14, R19, PT ;  /* 0x000000130e00720c */ /* 0x000fe40003f44070 */
[----:B-----5:R-:W-:-:S11]  /*0390*/  LOP3.LUT R6, R3, c[0x0][0x1cc], RZ, 0x3c, !PT ;  /* 0x0000730003067a12 */ /* 0x020fd600078e3cff */
[----:B------:R-:W-:-:S04]  /*03a0*/  @!P2 IADD3 R19, R19, -R24, RZ ;  /* 0x800000181313a210 */ /* 0x000fc80007ffe0ff */
[----:B------:R-:W-:Y:S02]  /*03b0*/  ISETP.GE.U32.AND P1, PT, R19, R14, PT ;  /* 0x0000000e1300720c */ /* 0x000fe40003f26070 */
[----:B------:R-:W-:Y:S02]  /*03c0*/  ISETP.GE.AND P3, PT, R6, RZ, PT ;  /* 0x000000ff0600720c */ /* 0x000fe40003f66270 */
[----:B------:R-:W-:-:S09]  /*03d0*/  @!P2 IADD3 R20, R20, 0x1, RZ ;  /* 0x000000011414a810 */ /* 0x000fd20007ffe0ff */
[----:B------:R-:W-:-:S05]  /*03e0*/  @P1 IADD3 R20, R20, 0x1, RZ ;  /* 0x0000000114141810 */ /* 0x000fca0007ffe0ff */
[----:B------:R-:W-:-:S05]  /*03f0*/  @!P3 IMAD.MOV R20, RZ, RZ, -R20 ;  /* 0x000000ffff14b224 */ /* 0x000fca00078e0a14 */
[----:B------:R-:W-:-:S05]  /*0400*/  SEL R20, R15, R20, !P0 ;  /* 0x000000140f147207 */ /* 0x000fca0004000000 */
[--C-:B-1----:R-:W-:Y:S02]  /*0410*/  IMAD R9, R5, c[0x0][0x1c8], R20.reuse ;  /* 0x0000720005097a24 */ /* 0x102fe400078e0214 */
[----:B------:R-:W-:Y:S02]  /*0420*/  IMAD.MOV R6, RZ, RZ, -R20 ;  /* 0x000000ffff067224 */ /* 0x000fe400078e0a14 */
[----:B------:R-:W-:Y:S02]  /*0430*/  IMAD R9, R9, c[0x0][0x1c4], R2 ;  /* 0x0000710009097a24 */ /* 0x000fe400078e0202 */
[----:B------:R-:W-:Y:S01]  /*0440*/  IMAD R6, R6, c[0x0][0x1cc], R3 ;  /* 0x0000730006067a24 */ /* 0x000fe200078e0203 */
[----:B------:R-:W-:-:S04]  /*0450*/  IADD3 R3, R3, c[0x0][0x0], RZ ;  /* 0x0000000003037a10 */ /* 0x000fc80007ffe0ff */
[----:B------:R-:W-:Y:S01]  /*0460*/  ISETP.GE.AND P1, PT, R3, UR4, PT ;  /* 0x0000000403007c0c */ /* 0x000fe2000bf26270 */
[----:B----4-:R-:W-:Y:S02]  /*0470*/  HADD2 R7, R7.H0_H0, R8.H0_H0 ;  /* 0x2000000807077230 */ /* 0x010fe40000000800 */
[----:B--2---:R-:W-:Y:S01]  /*0480*/  HADD2 R18, R17.H0_H0, R18.H0_H0 ;  /* 0x2000001211127230 */ /* 0x004fe20000000800 */
[----:B------:R-:W-:Y:S02]  /*0490*/  IMAD R17, R9, c[0x0][0x1cc], R6 ;  /* 0x0000730009117a24 */ /* 0x000fe400078e0206 */
[----:B------:R-:W-:Y:S01]  /*04a0*/  PRMT R10, R7, 0x7610, R10 ;  /* 0x00007610070a7816 */ /* 0x000fe2000000000a */
[----:B---3--:R-:W-:Y:S01]  /*04b0*/  HADD2 R11, R12.H0_H0, R11.H0_H0 ;  /* 0x2000000b0c0b7230 */ /* 0x008fe20000000800 */
[----:B------:R-:W-:-:S04]  /*04c0*/  IMAD.WIDE R6, R17, R16, c[0x0][0x160] ;  /* 0x0000580011067625 */ /* 0x000fc800078e0210 */
[CC--:B------:R-:W-:Y:S01]  /*04d0*/  IMAD.WIDE R8, R17.reuse, R16.reuse, c[0x0][0x168] ;  /* 0x00005a0011087625 */ /* 0x0c0fe200078e0210 */
[----:B------:R0:W-:Y:S03]  /*04e0*/  STG.E.U16 [R6.64], R18 ;  /* 0x0000001206007986 */ /* 0x0001e6000c101506 */
[----:B------:R-:W-:Y:S01]  /*04f0*/  IMAD.WIDE R16, R17, R16, c[0x0][0x170] ;  /* 0x00005c0011107625 */ /* 0x000fe200078e0210 */
[----:B------:R0:W-:Y:S04]  /*0500*/  STG.E.U16 [R8.64], R11 ;  /* 0x0000000b08007986 */ /* 0x0001e8000c101506 */
[----:B------:R0:W-:Y:S01]  /*0510*/  STG.E.U16 [R16.64], R10 ;  /* 0x0000000a10007986 */ /* 0x0001e2000c101506 */
[----:B------:R-:W-:Y:S05]  /*0520*/  @!P1 BRA `(.L_x_492) ;  /* 0xfffffd2000009947 */ /* 0x000fea000383ffff */
[----:B------:R-:W-:Y:S05]  /*0530*/  EXIT ;  /* 0x000000000000794d */ /* 0x000fea0003800000 */
.L_x_491:
[----:B------:R-:W-:Y:S02]  /*0540*/  IABS R9, c[0x0][0x1cc] ;  /* 0x0000730000097a13 */ /* 0x000fe40000000000 */
[----:B------:R-:W-:-:S02]  /*0550*/  ISETP.NE.AND P0, PT, RZ, c[0x0][0x1cc], PT ;  /* 0x00007300ff007a0c */ /* 0x000fc40003f05270 */
[----:B------:R-:W0:Y:S01]  /*0560*/  I2F.RP R11, R9 ;  /* 0x00000009000b7306 */ /* 0x000e220000209400 */
[----:B------:R-:W-:-:S07]  /*0570*/  LOP3.LUT R10, RZ, c[0x0][0x1cc], RZ, 0x33, !PT ;  /* 0x00007300ff0a7a12 */ /* 0x000fce00078e33ff */
[----:B0-----:R-:W0:Y:S02]  /*0580*/  MUFU.RCP R11, R11 ;  /* 0x0000000b000b7308 */ /* 0x001e240000001000 */
[----:B0-----:R-:W-:-:S06]  /*0590*/  IADD3 R6, R11, 0xffffffe, RZ ;  /* 0x0ffffffe0b067810 */ /* 0x001fcc0007ffe0ff */
[----:B------:R0:W1:Y:S02]  /*05a0*/  F2I.FTZ.U32.TRUNC.NTZ R7, R6 ;  /* 0x0000000600077305 */ /* 0x000064000021f000 */
[----:B0-----:R-:W-:Y:S01]  /*05b0*/  IMAD.MOV.U32 R6, RZ, RZ, RZ ;  /* 0x000000ffff067224 */ /* 0x001fe200078e00ff */
[----:B-1----:R-:W-:-:S05]  /*05c0*/  IADD3 R8, RZ, -R7, RZ ;  /* 0x80000007ff087210 */ /* 0x002fca0007ffe0ff */
[----:B------:R-:W-:-:S04]  /*05d0*/  IMAD R13, R8, R9, RZ ;  /* 0x00000009080d7224 */ /* 0x000fc800078e02ff */
[----:B------:R-:W-:-:S04]  /*05e0*/  IMAD.HI.U32 R8, R7, R13, R6 ;  /* 0x0000000d07087227 */ /* 0x000fc800078e0006 */
.L_x_493:
[----:B0-----:R-:W-:Y:S01]  /*05f0*/  HFMA2.MMA R12, -RZ, RZ, 0, 1.1920928955078125e-07 ;  /* 0x00000002ff0c7435 */ /* 0x001fe200000001ff */
[----:B------:R-:W-:-:S09]  /*0600*/  IMAD.IADD R13, R0, 0x1, R3 ;  /* 0x00000001000d7824 */ /* 0x000fd200078e0203 */
[----:B------:R-:W-:-:S04]  /*0610*/  IMAD.WIDE R14, R13, R12, c[0x0][0x188] ;  /* 0x000062000d0e7625 */ /* 0x000fc800078e020c */
[CC--:B------:R-:W-:Y:S02]  /*0620*/  IMAD.WIDE R6, R3.reuse, R12.reuse, c[0x0][0x190] ;  /* 0x0000640003067625 */ /* 0x0c0fe400078e020c */
[----:B------:R0:W2:Y:S02]  /*0630*/  LDG.E.U16.CONSTANT R14, [R14.64] ;  /* 0x000000060e0e7981 */ /* 0x0000a4000c1e9500 */
[-C--:B------:R-:W-:Y:S02]  /*0640*/  IMAD.WIDE R16, R3, R12.reuse, c[0x0][0x180] ;  /* 0x0000600003107625 */ /* 0x080fe400078e020c */
[----:B------:R1:W2:Y:S02]  /*0650*/  LDG.E.U16.CONSTANT R19, [R6.64] ;  /* 0x0000000606137981 */ /* 0x0002a4000c1e9500 */
[----:B------:R-:W-:Y:S02]  /*0660*/  IMAD.WIDE R20, R13, R12, c[0x0][0x178] ;  /* 0x00005e000d147625 */ /* 0x000fe400078e020c */
[----:B------:R-:W3:Y:S04]  /*0670*/  LDG.E.U16.CONSTANT R16, [R16.64] ;  /* 0x0000000610107981 */ /* 0x000ee8000c1e9500 */
[----:B------:R4:W3:Y:S01]  /*0680*/  LDG.E.U16.CONSTANT R11, [R20.64] ;  /* 0x00000006140b7981 */ /* 0x0008e2000c1e9500 */
[----:B------:R-:W-:-:S02]  /*0690*/  IABS R23, R3 ;  /* 0x0000000300177213 */ /* 0x000fc40000000000 */
[----:B------:R-:W-:-:S03]  /*06a0*/  IABS R25, c[0x0][0x1cc] ;  /* 0x0000730000197a13 */ /* 0x000fc60000000000 */
[----:B------:R-:W-:-:S04]  /*06b0*/  IMAD.HI.U32 R18, R8, R23, RZ ;  /* 0x0000001708127227 */ /* 0x000fc800078e00ff */
[----:B------:R-:W-:-:S04]  /*06c0*/  IMAD.MOV R22, RZ, RZ, -R18 ;  /* 0x000000ffff167224 */ /* 0x000fc800078e0a12 */
[----:B------:R-:W-:-:S05]  /*06d0*/  IMAD R22, R25, R22, R23 ;  /* 0x0000001619167224 */ /* 0x000fca00078e0217 */
[----:B------:R-:W-:Y:S02]  /*06e0*/  ISETP.GT.U32.AND P2, PT, R9, R22, PT ;  /* 0x000000160900720c */ /* 0x000fe40003f44070 */
[----:B-1----:R-:W-:-:S11]  /*06f0*/  LOP3.LUT R6, R3, c[0x0][0x1cc], RZ, 0x3c, !PT ;  /* 0x0000730003067a12 */ /* 0x002fd600078e3cff */
[----:B------:R-:W-:Y:S01]  /*0700*/  @!P2 IMAD.IADD R22, R22, 0x1, -R25 ;  /* 0x000000011616a824 */ /* 0x000fe200078e0a19 */
[----:B------:R-:W-:-:S04]  /*0710*/  ISETP.GE.AND P3, PT, R6, RZ, PT ;  /* 0x000000ff0600720c */ /* 0x000fc80003f66270 */
[----:B------:R-:W-:Y:S02]  /*0720*/  ISETP.GE.U32.AND P1, PT, R22, R9, PT ;  /* 0x000000091600720c */ /* 0x000fe40003f26070 */
[----:B------:R-:W-:-:S11]  /*0730*/  @!P2 IADD3 R18, R18, 0x1, RZ ;  /* 0x000000011212a810 */ /* 0x000fd60007ffe0ff */
[----:B------:R-:W-:-:S04]  /*0740*/  @P1 IADD3 R18, R18, 0x1, RZ ;  /* 0x0000000112121810 */ /* 0x000fc80007ffe0ff */
[----:B------:R-:W-:-:S04]  /*0750*/  @!P3 IADD3 R18, -R18, RZ, RZ ;  /* 0x000000ff1212b210 */ /* 0x000fc80007ffe1ff */
[----:B------:R-:W-:-:S05]  /*0760*/  SEL R18, R10, R18, !P0 ;  /* 0x000000120a127207 */ /* 0x000fca0004000000 */
[--C-:B0-----:R-:W-:Y:S02]  /*0770*/  IMAD R15, R5, c[0x0][0x1c8], R18.reuse ;  /* 0x00007200050f7a24 */ /* 0x101fe400078e0212 */
[----:B------:R-:W-:Y:S02]  /*0780*/  IMAD.MOV R18, RZ, RZ, -R18 ;  /* 0x000000ffff127224 */ /* 0x000fe400078e0a12 */
[----:B------:R-:W-:Y:S02]  /*0790*/  IMAD R15, R15, c[0x0][0x1c4], R2 ;  /* 0x000071000f0f7a24 */ /* 0x000fe400078e0202 */
[----:B------:R-:W-:Y:S02]  /*07a0*/  IMAD R18, R18, c[0x0][0x1cc], R3 ;  /* 0x0000730012127a24 */ /* 0x000fe400078e0203 */
[----:B------:R-:W-:-:S04]  /*07b0*/  IMAD.WIDE R6, R13, R12, c[0x0][0x198] ;  /* 0x000066000d067625 */ /* 0x000fc800078e020c */
[----:B------:R-:W-:Y:S02]  /*07c0*/  IMAD R13, R15, c[0x0][0x1cc], R18 ;  /* 0x000073000f0d7a24 */ /* 0x000fe400078e0212 */
[----:B----4-:R-:W-:Y:S01]  /*07d0*/  IMAD.IADD R21, R4, 0x1, R3 ;  /* 0x0000000104157824 */ /* 0x010fe200078e0203 */
[----:B------:R0:W4:Y:S03]  /*07e0*/  LDG.E.U16.CONSTANT R6, [R6.64] ;  /* 0x0000000606067981 */ /* 0x000126000c1e9500 */
[----:B------:R-:W-:Y:S01]  /*07f0*/  IMAD.WIDE R20, R21, R12, c[0x0][0x1b8] ;  /* 0x00006e0015147625 */ /* 0x000fe200078e020c */
[----:B--2---:R-:W-:-:S03]  /*0800*/  HADD2 R19, R14.H0_H0, R19.H0_H0 ;  /* 0x200000130e137230 */ /* 0x004fc60000000800 */
[-C--:B------:R-:W-:Y:S02]  /*0810*/  IMAD.WIDE R14, R3, R12.reuse, c[0x0][0x1a0] ;  /* 0x00006800030e7625 */ /* 0x080fe400078e020c */
[----:B0-----:R-:W-:Y:S02]  /*0820*/  PRMT R7, R19, 0x7610, R7 ;  /* 0x0000761013077816 */ /* 0x001fe40000000007 */
[CC--:B------:R-:W-:Y:S02]  /*0830*/  IMAD.WIDE R18, R13.reuse, R12.reuse, c[0x0][0x168] ;  /* 0x00005a000d127625 */ /* 0x0c0fe400078e020c */
[----:B------:R-:W4:Y:S01]  /*0840*/  LDG.E.U16.CONSTANT R15, [R14.64] ;  /* 0x000000060e0f7981 */ /* 0x000f22000c1e9500 */
[----:B---3--:R-:W-:Y:S01]  /*0850*/  HADD2 R11, R11.H0_H0, R16.H0_H0 ;  /* 0x200000100b0b7230 */ /* 0x008fe20000000800 */
[----:B------:R-:W-:-:S05]  /*0860*/  IMAD.WIDE R16, R13, R12, c[0x0][0x160] ;  /* 0x000058000d107625 */ /* 0x000fca00078e020c */
[----:B------:R0:W-:Y:S04]  /*0870*/  STG.E.U16 [R16.64], R11 ;  /* 0x0000000b10007986 */ /* 0x0001e8000c101506 */
[----:B------:R0:W-:Y:S04]  /*0880*/  STG.E.U16 [R18.64], R7 ;  /* 0x0000000712007986 */ /* 0x0001e8000c101506 */
[----:B------:R-:W2:Y:S01]  /*0890*/  LDG.E.U16 R21, [R20.64] ;  /* 0x0000000614157981 */ /* 0x000ea2000c1e1500 */
[----:B------:R-:W-:Y:S01]  /*08a0*/  IMAD.WIDE R12, R13, R12, c[0x0][0x170] ;  /* 0x00005c000d0c7625 */ /* 0x000fe200078e020c */
[----:B------:R-:W-:-:S04]  /*08b0*/  IADD3 R3, R3, c[0x0][0x0], RZ ;  /* 0x0000000003037a10 */ /* 0x000fc80007ffe0ff */
[----:B------:R-:W-:Y:S01]  /*08c0*/  ISETP.GE.AND P1, PT, R3, UR4, PT ;  /* 0x0000000403007c0c */ /* 0x000fe2000bf26270 */
[----:B----4-:R-:W-:-:S04]  /*08d0*/  HADD2 R6, R6.H0_H0, R15.H0_H0 ;  /* 0x2000000f06067230 */ /* 0x010fc80000000800 */
[----:B--2---:R-:W-:-:S05]  /*08e0*/  HMUL2 R6, R6.H0_H0, R21.H0_H0 ;  /* 0x2000001506067232 */ /* 0x004fca0000000800 */
[----:B------:R0:W-:Y:S03]  /*08f0*/  STG.E.U16 [R12.64], R6 ;  /* 0x000000060c007986 */ /* 0x0001e6000c101506 */
[----:B------:R-:W-:Y:S05]  /*0900*/  @!P1 BRA `(.L_x_493) ;  /* 0xfffffce000009947 */ /* 0x000fea000383ffff */
[----:B------:R-:W-:Y:S05]  /*0910*/  EXIT ;  /* 0x000000000000794d */ /* 0x000fea0003800000 */
.L_x_490:
[----:B------:R-:W-:-:S04]  /*0920*/  IABS R9, c[0x0][0x1cc] ;  /* 0x0000730000097a13 */ /* 0x000fc80000000000 */
[----:B------:R-:W0:Y:S08]  /*0930*/  I2F.RP R10, R9 ;  /* 0x00000009000a7306 */ /* 0x000e300000209400 */
[----:B0-----:R-:W0:Y:S02]  /*0940*/  MUFU.RCP R10, R10 ;  /* 0x0000000a000a7308 */ /* 0x001e240000001000 */
[----:B0-----:R-:W-:-:S06]  /*0950*/  IADD3 R6, R10, 0xffffffe, RZ ;  /* 0x0ffffffe0a067810 */ /* 0x001fcc0007ffe0ff */
[----:B------:R0:W1:Y:S02]  /*0960*/  F2I.FTZ.U32.TRUNC.NTZ R7, R6 ;  /* 0x0000000600077305 */ /* 0x000064000021f000 */
[----:B0-----:R-:W-:Y:S01]  /*0970*/  IMAD.MOV.U32 R6, RZ, RZ, RZ ;  /* 0x000000ffff067224 */ /* 0x001fe200078e00ff */
[----:B-1----:R-:W-:-:S05]  /*0980*/  IADD3 R8, RZ, -R7, RZ ;  /* 0x80000007ff087210 */ /* 0x002fca0007ffe0ff */
[----:B------:R-:W-:-:S04]  /*0990*/  IMAD R11, R8, R9, RZ ;  /* 0x00000009080b7224 */ /* 0x000fc800078e02ff */
[----:B------:R-:W-:-:S04]  /*09a0*/  IMAD.HI.U32 R8, R7, R11, R6 ;  /* 0x0000000b07087227 */ /* 0x000fc800078e0006 */
.L_x_494:
[----:B------:R-:W-:Y:S01]  /*09b0*/  MOV R10, 0x2 ;  /* 0x00000002000a7802 */ /* 0x000fe20000000f00 */
[----:B------:R-:W-:-:S04]  /*09c0*/  IMAD.IADD R11, R0, 0x1, R3 ;  /* 0x00000001000b7824 */ /* 0x000fc800078e0203 */
[----:B------:R-:W-:-:S04]  /*09d0*/  IMAD.WIDE R6, R11, R10, c[0x0][0x178] ;  /* 0x00005e000b067625 */ /* 0x000fc800078e020a */
[C---:B------:R-:W-:Y:S01]  /*09e0*/  IMAD.WIDE R12, R3.reuse, R10, c[0x0][0x180] ;  /* 0x00006000030c7625 */ /* 0x040fe200078e020a */
[----:B------:R0:W2:Y:S04]  /*09f0*/  LDG.E.U16.CONSTANT R15, [R6.64] ;  /* 0x00000006060f7981 */ /* 0x0000a8000c1e9500 */
[----:B------:R1:W2:Y:S01]  /*0a00*/  LDG.E.U16.CONSTANT R18, [R12.64] ;  /* 0x000000060c127981 */ /* 0x0002a2000c1e9500 */
[-C--:B------:R-:W-:Y:S02]  /*0a10*/  IABS R17, R3.reuse ;  /* 0x0000000300117213 */ /* 0x080fe40000000000 */
[----:B------:R-:W-:Y:S02]  /*0a20*/  IABS R19, c[0x0][0x1cc] ;  /* 0x0000730000137a13 */ /* 0x000fe40000000000 */
[----:B------:R-:W-:Y:S01]  /*0a30*/  IADD3 R21, R4, R3, RZ ;  /* 0x0000000304157210 */ /* 0x000fe20007ffe0ff */
[----:B------:R-:W-:Y:S01]  /*0a40*/  IMAD.HI.U32 R14, R8, R17, RZ ;  /* 0x00000011080e7227 */ /* 0x000fe200078e00ff */
[----:B0-----:R-:W-:-:S03]  /*0a50*/  LOP3.LUT R6, R3, c[0x0][0x1cc], RZ, 0x3c, !PT ;  /* 0x0000730003067a12 */ /* 0x001fc600078e3cff */
[----:B------:R-:W-:Y:S01]  /*0a60*/  IMAD.MOV R16, RZ, RZ, -R14 ;  /* 0x000000ffff107224 */ /* 0x000fe200078e0a0e */
[----:B------:R-:W-:Y:S01]  /*0a70*/  ISETP.GE.AND P2, PT, R6, RZ, PT ;  /* 0x000000ff0600720c */ /* 0x000fe20003f46270 */
[----:B-1----:R-:W-:-:S04]  /*0a80*/  IMAD.WIDE R12, R11, R10, c[0x0][0x188] ;  /* 0x000062000b0c7625 */ /* 0x002fc800078e020a */
[----:B------:R-:W-:Y:S02]  /*0a90*/  IMAD R16, R19, R16, R17 ;  /* 0x0000001013107224 */ /* 0x000fe400078e0211 */
[----:B------:R0:W3:Y:S03]  /*0aa0*/  LDG.E.U16.CONSTANT R12, [R12.64] ;  /* 0x000000060c0c7981 */ /* 0x0000e6000c1e9500 */
[----:B------:R-:W-:-:S13]  /*0ab0*/  ISETP.GT.U32.AND P1, PT, R9, R16, PT ;  /* 0x000000100900720c */ /* 0x000fda0003f24070 */
[----:B------:R-:W-:Y:S01]  /*0ac0*/  @!P1 IMAD.IADD R16, R16, 0x1, -R19 ;  /* 0x0000000110109824 */ /* 0x000fe200078e0a13 */
[----:B------:R-:W-:Y:S02]  /*0ad0*/  @!P1 IADD3 R14, R14, 0x1, RZ ;  /* 0x000000010e0e9810 */ /* 0x000fe40007ffe0ff */
        /* <DEDUP_REMOVED lines=8> */
[----:B------:R-:W-:Y:S01]  /*0b60*/  IMAD R6, R6, c[0x0][0x1cc], R3 ;  /* 0x0000730006067a24 */ /* 0x000fe200078e0203 */
[----:B--2---:R-:W-:-:S03]  /*0b70*/  HADD2 R18, R15.H0_H0, R18.H0_H0 ;  /* 0x200000120f127230 */ /* 0x004fc60000000800 */
[----:B------:R-:W-:Y:S02]  /*0b80*/  IMAD R15, R7, c[0x0][0x1cc], R6 ;  /* 0x00007300070f7a24 */ /* 0x000fe400078e0206 */
[----:B------:R-:W-:Y:S01]  /*0b90*/  IMAD.WIDE R6, R3, R10, c[0x0][0x190] ;  /* 0x0000640003067625 */ /* 0x000fe200078e020a */
[----:B0-----:R-:W-:-:S03]  /*0ba0*/  PRMT R13, R18, 0x7610, R13 ;  /* 0x00007610120d7816 */ /* 0x001fc6000000000d */
[-C--:B------:R-:W-:Y:S02]  /*0bb0*/  IMAD.WIDE R16, R15, R10.reuse, c[0x0][0x160] ;  /* 0x000058000f107625 */ /* 0x080fe400078e020a */
[----:B------:R0:W3:Y:S02]  /*0bc0*/  LDG.E.U16.CONSTANT R7, [R6.64] ;  /* 0x0000000606077981 */ /* 0x0000e4000c1e9500 */
[----:B------:R-:W-:Y:S02]  /*0bd0*/  IMAD.WIDE R18, R21, R10, c[0x0][0x1b0] ;  /* 0x00006c0015127625 */ /* 0x000fe400078e020a */
[----:B------:R1:W-:Y:S04]  /*0be0*/  STG.E.U16 [R16.64], R13 ;  /* 0x0000000d10007986 */ /* 0x0003e8000c101506 */
[----:B------:R-:W2:Y:S01]  /*0bf0*/  LDG.E.U16 R18, [R18.64] ;  /* 0x0000000612127981 */ /* 0x000ea2000c1e1500 */
[----:B------:R-:W-:-:S02]  /*0c00*/  ISETP.NE.U32.AND P0, PT, RZ, c[0x0][0x1b8], PT ;  /* 0x00006e00ff007a0c */ /* 0x000fc40003f05070 */
[----:B------:R-:W-:Y:S02]  /*0c10*/  ISETP.EQ.U32.AND P1, PT, RZ, c[0x0][0x1a8], PT ;  /* 0x00006a00ff007a0c */ /* 0x000fe40003f22070 */
[----:B------:R-:W-:-:S04]  /*0c20*/  ISETP.NE.AND.EX P0, PT, RZ, c[0x0][0x1bc], PT, P0 ;  /* 0x00006f00ff007a0c */ /* 0x000fc80003f05300 */
[----:B------:R-:W-:Y:S01]  /*0c30*/  ISETP.EQ.OR.EX P0, PT, RZ, c[0x0][0x1ac], !P0, P1 ;  /* 0x00006b00ff007a0c */ /* 0x000fe20004702710 */
[----:B-1----:R-:W-:Y:S01]  /*0c40*/  IMAD.WIDE R16, R3, R10, c[0x0][0x1a0] ;  /* 0x0000680003107625 */ /* 0x002fe200078e020a */
[----:B------:R-:W-:-:S05]  /*0c50*/  SHF.R.S32.HI R14, RZ, 0x1f, R21 ;  /* 0x0000001fff0e7819 */ /* 0x000fca0000011415 */
[----:B------:R-:W4:Y:S06]  /*0c60*/  LDG.E.U16.CONSTANT R17, [R16.64] ;  /* 0x0000000610117981 */ /* 0x000f2c000c1e9500 */
[----:B0-----:R-:W-:Y:S01]  /*0c70*/  @!P0 LEA R6, P1, R21, c[0x0][0x1b8], 0x1 ;  /* 0x00006e0015068a11 */ /* 0x001fe200078208ff */
[----:B---3--:R-:W-:Y:S01]  /*0c80*/  HADD2 R7, R12.H0_H0, R7.H0_H0 ;  /* 0x200000070c077230 */ /* 0x008fe20000000800 */
[----:B------:R-:W-:-:S03]  /*0c90*/  IMAD.WIDE R12, R11, R10, c[0x0][0x198] ;  /* 0x000066000b0c7625 */ /* 0x000fc600078e020a */
[----:B--2---:R-:W-:Y:S01]  /*0ca0*/  HMUL2 R7, R7.H0_H0, R18.H0_H0 ;  /* 0x2000001207077232 */ /* 0x004fe20000000800 */
[----:B------:R-:W-:Y:S02]  /*0cb0*/  IMAD.WIDE R10, R15, R10, c[0x0][0x168] ;  /* 0x00005a000f0a7625 */ /* 0x000fe400078e020a */
[----:B------:R-:W4:Y:S02]  /*0cc0*/  LDG.E.U16.CONSTANT R12, [R12.64] ;  /* 0x000000060c0c7981 */ /* 0x000f24000c1e9500 */
[----:B------:R-:W-:Y:S02]  /*0cd0*/  PRMT R19, R7, 0x7610, R19 ;  /* 0x0000761007137816 */ /* 0x000fe40000000013 */
[----:B------:R-:W-:-:S03]  /*0ce0*/  @!P0 LEA.HI.X R7, R21, c[0x0][0x1bc], R14, 0x1, P1 ;  /* 0x00006f0015078a11 */ /* 0x000fc600008f0c0e */
[----:B------:R0:W-:Y:S04]  /*0cf0*/  STG.E.U16 [R10.64], R19 ;  /* 0x000000130a007986 */ /* 0x0001e8000c101506 */
[----:B------:R-:W2:Y:S01]  /*0d00*/  @!P0 LDG.E.U16 R6, [R6.64] ;  /* 0x0000000606068981 */ /* 0x000ea2000c1e1500 */
[----:B------:R-:W-:Y:S02]  /*0d10*/  SHF.R.S32.HI R18, RZ, 0x1f, R15 ;  /* 0x0000001fff127819 */ /* 0x000fe4000001140f */
[----:B------:R-:W-:-:S04]  /*0d20*/  LEA R14, P1, R15, c[0x0][0x170], 0x1 ;  /* 0x00005c000f0e7a11 */ /* 0x000fc800078208ff */
[----:B------:R-:W-:Y:S02]  /*0d30*/  LEA.HI.X R15, R15, c[0x0][0x174], R18, 0x1, P1 ;  /* 0x00005d000f0f7a11 */ /* 0x000fe400008f0c12 */
[----:B------:R-:W-:Y:S01]  /*0d40*/  IADD3 R3, R3, c[0x0][0x0], RZ ;  /* 0x0000000003037a10 */ /* 0x000fe20007ffe0ff */
[----:B----4-:R-:W-:-:S04]  /*0d50*/  HADD2 R17, R12.H0_H0, R17.H0_H0 ;  /* 0x200000110c117230 */ /* 0x010fc80000000800 */
[----:B--2---:R-:W-:-:S05]  /*0d60*/  @!P0 HMUL2 R17, R17.H0_H0, R6.H0_H0 ;  /* 0x2000000611118232 */ /* 0x004fca0000000800 */
[----:B------:R0:W-:Y:S01]  /*0d70*/  STG.E.U16 [R14.64], R17 ;  /* 0x000000110e007986 */ /* 0x0001e2000c101506 */
[----:B------:R-:W-:-:S13]  /*0d80*/  ISETP.GE.AND P0, PT, R3, UR4, PT ;  /* 0x0000000403007c0c */ /* 0x000fda000bf06270 */
[----:B0-----:R-:W-:Y:S05]  /*0d90*/  @!P0 BRA `(.L_x_494) ;  /* 0xfffffc1000008947 */ /* 0x001fea000383ffff */
[----:B------:R-:W-:Y:S05]  /*0da0*/  EXIT ;  /* 0x000000000000794d */ /* 0x000fea0003800000 */
.L_x_495:
        /* <DEDUP_REMOVED lines=13> */
.L_x_569:


//--------------------- .text._ZN17fastertransformer15QKVIA3TransposeI7__half2EEvPT_S3_S3_PKS2_S5_S5_PKiS5_S5_iiii --------------------------
	.section	.text._ZN17fastertransformer15QKVIA3TransposeI7__half2EEvPT_S3_S3_PKS2_S5_S5_PKiS5_S5_iiii,"ax",@progbits
	.sectioninfo	@"SHI_REGISTERS=29"
	.align	128
        .global         _ZN17fastertransformer15QKVIA3TransposeI7__half2EEvPT_S3_S3_PKS2_S5_S5_PKiS5_S5_iiii
        .type           _ZN17fastertransformer15QKVIA3TransposeI7__half2EEvPT_S3_S3_PKS2_S5_S5_PKiS5_S5_iiii,@function
        .size           _ZN17fastertransformer15QKVIA3TransposeI7__half2EEvPT_S3_S3_PKS2_S5_S5_PKiS5_S5_iiii,(.L_x_570 - _ZN17fastertransformer15QKVIA3TransposeI7__half2EEvPT_S3_S3_PKS2_S5_S5_PKiS5_S5_iiii)
        .other          _ZN17fastertransformer15QKVIA3TransposeI7__half2EEvPT_S3_S3_PKS2_S5_S5_PKiS5_S5_iiii,@"STO_CUDA_ENTRY STV_DEFAULT"
_ZN17fastertransformer15QKVIA3TransposeI7__half2EEvPT_S3_S3_PKS2_S5_S5_PKiS5_S5_iiii:
.text._ZN17fastertransformer15QKVIA3TransposeI7__half2EEvPT_S3_S3_PKS2_S5_S5_PKiS5_S5_iiii:
[----:B------:R-:W-:Y:S02]  /*0000*/  IMAD.MOV.U32 R1, RZ, RZ, c[0x0][0x28] ;  /* 0x00000a00ff017624 */ /* 0x000fe400078e00ff */
[----:B------:R-:W0:Y:S01]  /*0010*/  S2R R5, SR_CTAID.X ;  /* 0x0000000000057919 */ /* 0x000e220000002500 */
[----:B------:R-:W-:Y:S01]  /*0020*/  ISETP.NE.U32.AND P0, PT, RZ, c[0x0][0x190], PT ;  /* 0x00006400ff007a0c */ /* 0x000fe20003f05070 */
[----:B------:R-:W-:Y:S01]  /*0030*/  IMAD.MOV.U32 R4, RZ, RZ, RZ ;  /* 0x000000ffff047224 */ /* 0x000fe200078e00ff */
        /* <DEDUP_REMOVED lines=33> */
.L_x_498:
[----:B0-----:R-:W-:Y:S02]  /*0250*/  IMAD.IADD R17, R0, 0x1, R3 ;  /* 0x0000000100117824 */ /* 0x001fe400078e0203 */
[----:B------:R-:W-:-:S04]  /*0260*/  IMAD.MOV.U32 R12, RZ, RZ, 0x4 ;  /* 0x00000004ff0c7424 */ /* 0x000fc800078e00ff */
[----:B------:R-:W-:-:S04]  /*0270*/  IMAD.WIDE R8, R17, R12, c[0x0][0x178] ;  /* 0x00005e0011087625 */ /* 0x000fc800078e020c */
[CC--:B------:R-:W-:Y:S01]  /*0280*/  IMAD.WIDE R10, R17.reuse, R12.reuse, c[0x0][0x180] ;  /* 0x00006000110a7625 */ /* 0x0c0fe200078e020c */
[----:B------:R0:W2:Y:S03]  /*0290*/  LDG.E.CONSTANT R13, [R8.64] ;  /* 0x00000006080d7981 */ /* 0x0000a6000c1e9900 */
[----:B------:R-:W-:Y:S01]  /*02a0*/  IMAD.WIDE R16, R17, R12, c[0x0][0x188] ;  /* 0x0000620011107625 */ /* 0x000fe200078e020c */
[----:B------:R1:W3:Y:S04]  /*02b0*/  LDG.E.CONSTANT R15, [R10.64] ;  /* 0x000000060a0f7981 */ /* 0x0002e8000c1e9900 */
[----:B------:R4:W5:Y:S01]  /*02c0*/  LDG.E.CONSTANT R14, [R16.64] ;  /* 0x00000006100e7981 */ /* 0x000962000c1e9900 */
[----:B------:R-:W-:-:S05]  /*02d0*/  IABS R20, R3 ;  /* 0x0000000300147213 */ /* 0x000fca0000000000 */
[----:B------:R-:W-:Y:S01]  /*02e0*/  IMAD.HI.U32 R18, R7, R20, RZ ;  /* 0x0000001407127227 */ /* 0x000fe200078e00ff */
[----:B------:R-:W-:-:S04]  /*02f0*/  IABS R22, c[0x0][0x1b4] ;  /* 0x00006d0000167a13 */ /* 0x000fc80000000000 */
[----:B------:R-:W-:-:S05]  /*0300*/  IADD3 R19, -R18, RZ, RZ ;  /* 0x000000ff12137210 */ /* 0x000fca0007ffe1ff */
        /* <DEDUP_REMOVED lines=10> */
[--C-:B------:R-:W-:Y:S02]  /*03b0*/  IMAD R9, R5, c[0x0][0x1b0], R18.reuse ;  /* 0x00006c0005097a24 */ /* 0x100fe400078e0212 */
[----:B------:R-:W-:Y:S02]  /*03c0*/  IMAD.MOV R8, RZ, RZ, -R18 ;  /* 0x000000ffff087224 */ /* 0x000fe400078e0a12 */
[----:B------:R-:W-:Y:S02]  /*03d0*/  IMAD R9, R9, c[0x0][0x1ac], R2 ;  /* 0x00006b0009097a24 */ /* 0x000fe400078e0202 */
[----:B------:R-:W-:-:S04]  /*03e0*/  IMAD R8, R8, c[0x0][0x1b4], R3 ;  /* 0x00006d0008087a24 */ /* 0x000fc800078e0203 */
[----:B----4-:R-:W-:-:S04]  /*03f0*/  IMAD R17, R9, c[0x0][0x1b4], R8 ;  /* 0x00006d0009117a24 */ /* 0x010fc800078e0208 */
[----:B------:R-:W-:-:S04]  /*0400*/  IMAD.WIDE R8, R17, R12, c[0x0][0x160] ;  /* 0x0000580011087625 */ /* 0x000fc800078e020c */
[----:B-1----:R-:W-:-:S04]  /*0410*/  IMAD.WIDE R10, R17, R12, c[0x0][0x168] ;  /* 0x00005a00110a7625 */ /* 0x002fc800078e020c */
        /* <DEDUP_REMOVED lines=8> */
.L_x_497:
[----:B------:R-:W-:Y:S01]  /*04a0*/  IABS R7, c[0x0][0x1b4] ;  /* 0x00006d0000077a13 */ /* 0x000fe20000000000 */
[----:B------:R-:W-:Y:S01]  /*04b0*/  IMAD.MOV.U32 R8, RZ, RZ, RZ ;  /* 0x000000ffff087224 */ /* 0x000fe200078e00ff */
[----:B------:R-:W-:-:S02]  /*04c0*/  ISETP.NE.AND P0, PT, RZ, c[0x0][0x1b4], PT ;  /* 0x00006d00ff007a0c */ /* 0x000fc40003f05270 */
[----:B------:R-:W0:Y:S08]  /*04d0*/  I2F.RP R10, R7 ;  /* 0x00000007000a7306 */ /* 0x000e300000209400 */
[----:B0-----:R-:W0:Y:S02]  /*04e0*/  MUFU.RCP R10, R10 ;  /* 0x0000000a000a7308 */ /* 0x001e240000001000 */
[----:B0-----:R-:W-:-:S06]  /*04f0*/  IADD3 R9, R10, 0xffffffe, RZ ;  /* 0x0ffffffe0a097810 */ /* 0x001fcc0007ffe0ff */
[----:B------:R-:W0:Y:S02]  /*0500*/  F2I.FTZ.U32.TRUNC.NTZ R9, R9 ;  /* 0x0000000900097305 */ /* 0x000e24000021f000 */
[----:B0-----:R-:W-:-:S05]  /*0510*/  IADD3 R6, RZ, -R9, RZ ;  /* 0x80000009ff067210 */ /* 0x001fca0007ffe0ff */
[----:B------:R-:W-:Y:S01]  /*0520*/  IMAD R11, R6, R7, RZ ;  /* 0x00000007060b7224 */ /* 0x000fe200078e02ff */
[----:B------:R-:W-:-:S03]  /*0530*/  LOP3.LUT R6, RZ, c[0x0][0x1b4], RZ, 0x33, !PT ;  /* 0x00006d00ff067a12 */ /* 0x000fc600078e33ff */
[----:B------:R-:W-:-:S04]  /*0540*/  IMAD.HI.U32 R8, R9, R11, R8 ;  /* 0x0000000b09087227 */ /* 0x000fc800078e0008 */
.L_x_499:
[----:B------:R-:W-:Y:S01]  /*0550*/  IADD3 R16, R0, R3, RZ ;  /* 0x0000000300107210 */ /* 0x000fe20007ffe0ff */
[----:B------:R-:W-:Y:S02]  /*0560*/  IMAD.MOV.U32 R9, RZ, RZ, 0x4 ;  /* 0x00000004ff097424 */ /* 0x000fe400078e00ff */
[----:B------:R-:W-:Y:S02]  /*0570*/  IMAD.IADD R20, R4, 0x1, R3 ;  /* 0x0000000104147824 */ /* 0x000fe400078e0203 */
[----:B0-----:R-:W-:-:S04]  /*0580*/  IMAD.WIDE R18, R16, R9, c[0x0][0x188] ;  /* 0x0000620010127625 */ /* 0x001fc800078e0209 */
[-C--:B------:R-:W-:Y:S01]  /*0590*/  IMAD.WIDE R20, R20, R9.reuse, c[0x0][0x1a0] ;  /* 0x0000680014147625 */ /* 0x080fe200078e0209 */
[----:B------:R0:W2:Y:S03]  /*05a0*/  LDG.E.CONSTANT R11, [R18.64] ;  /* 0x00000006120b7981 */ /* 0x0000a6000c1e9900 */
[CC--:B------:R-:W-:Y:S01]  /*05b0*/  IMAD.WIDE R12, R16.reuse, R9.reuse, c[0x0][0x178] ;  /* 0x00005e00100c7625 */ /* 0x0c0fe200078e0209 */
[----:B------:R1:W2:Y:S03]  /*05c0*/  LDG.E.CONSTANT R10, [R20.64] ;  /* 0x00000006140a7981 */ /* 0x0002a6000c1e9900 */
[----:B------:R-:W-:Y:S01]  /*05d0*/  IMAD.WIDE R16, R16, R9, c[0x0][0x180] ;  /* 0x0000600010107625 */ /* 0x000fe200078e0209 */
[----:B------:R3:W4:Y:S05]  /*05e0*/  LDG.E.CONSTANT R15, [R12.64] ;  /* 0x000000060c0f7981 */ /* 0x00072a000c1e9900 */
[----:B------:R-:W5:Y:S01]  /*05f0*/  LDG.E.CONSTANT R17, [R16.64] ;  /* 0x0000000610117981 */ /* 0x000f62000c1e9900 */
[----:B------:R-:W-:-:S02]  /*0600*/  IABS R23, R3 ;  /* 0x0000000300177213 */ /* 0x000fc40000000000 */
[----:B------:R-:W-:-:S03]  /*0610*/  IABS R25, c[0x0][0x1b4] ;  /* 0x00006d0000197a13 */ /* 0x000fc60000000000 */
[----:B------:R-:W-:-:S04]  /*0620*/  IMAD.HI.U32 R14, R8, R23, RZ ;  /* 0x00000017080e7227 */ /* 0x000fc800078e00ff */
[----:B-1----:R-:W-:-:S04]  /*0630*/  IMAD.MOV R20, RZ, RZ, -R14 ;  /* 0x000000ffff147224 */ /* 0x002fc800078e0a0e */
[----:B0-----:R-:W-:-:S05]  /*0640*/  IMAD R18, R25, R20, R23 ;  /* 0x0000001419127224 */ /* 0x001fca00078e0217 */
[----:B------:R-:W-:Y:S02]  /*0650*/  ISETP.GT.U32.AND P2, PT, R7, R18, PT ;  /* 0x000000120700720c */ /* 0x000fe40003f44070 */
[----:B---3--:R-:W-:-:S11]  /*0660*/  LOP3.LUT R12, R3, c[0x0][0x1b4], RZ, 0x3c, !PT ;  /* 0x00006d00030c7a12 */ /* 0x008fd600078e3cff */
        /* <DEDUP_REMOVED lines=8> */
[----:B------:R-:W-:Y:S02]  /*06f0*/  IMAD.MOV R12, RZ, RZ, -R14 ;  /* 0x000000ffff0c7224 */ /* 0x000fe400078e0a0e */
[----:B------:R-:W-:Y:S02]  /*0700*/  IMAD R13, R13, c[0x0][0x1ac], R2 ;  /* 0x00006b000d0d7a24 */ /* 0x000fe400078e0202 */
[----:B------:R-:W-:-:S04]  /*0710*/  IMAD R12, R12, c[0x0][0x1b4], R3 ;  /* 0x00006d000c0c7a24 */ /* 0x000fc800078e0203 */
[----:B------:R-:W-:-:S04]  /*0720*/  IMAD R18, R13, c[0x0][0x1b4], R12 ;  /* 0x00006d000d127a24 */ /* 0x000fc800078e020c */
[----:B------:R-:W-:Y:S01]  /*0730*/  IMAD.WIDE R12, R18, R9, c[0x0][0x168] ;  /* 0x00005a00120c7625 */ /* 0x000fe200078e0209 */
[----:B------:R-:W-:-:S04]  /*0740*/  IADD3 R3, R3, c[0x0][0x0], RZ ;  /* 0x0000000003037a10 */ /* 0x000fc80007ffe0ff */
[----:B------:R-:W-:Y:S01]  /*0750*/  ISETP.GE.AND P1, PT, R3, UR4, PT ;  /* 0x0000000403007c0c */ /* 0x000fe2000bf26270 */
[----:B--2---:R-:W-:Y:S01]  /*0760*/  HFMA2.MMA R21, R11, R10, -RZ ;  /* 0x0000000a0b157235 */ /* 0x004fe200001000ff */
[----:B------:R-:W-:-:S04]  /*0770*/  IMAD.WIDE R10, R18, R9, c[0x0][0x160] ;  /* 0x00005800120a7625 */ /* 0x000fc800078e0209 */
[----:B------:R-:W-:Y:S01]  /*0780*/  IMAD.WIDE R18, R18, R9, c[0x0][0x170] ;  /* 0x00005c0012127625 */ /* 0x000fe200078e0209 */
[----:B----4-:R0:W-:Y:S04]  /*0790*/  STG.E [R10.64], R15 ;  /* 0x0000000f0a007986 */ /* 0x0101e8000c101906 */
[----:B-----5:R0:W-:Y:S04]  /*07a0*/  STG.E [R12.64], R17 ;  /* 0x000000110c007986 */ /* 0x0201e8000c101906 */
[----:B------:R0:W-:Y:S01]  /*07b0*/  STG.E [R18.64], R21 ;  /* 0x0000001512007986 */ /* 0x0001e2000c101906 */
[----:B------:R-:W-:Y:S05]  /*07c0*/  @!P1 BRA `(.L_x_499) ;  /* 0xfffffd8000009947 */ /* 0x000fea000383ffff */
[----:B------:R-:W-:Y:S05]  /*07d0*/  EXIT ;  /* 0x000000000000794d */ /* 0x000fea0003800000 */
.L_x_496:
[----:B------:R-:W-:-:S04]  /*07e0*/  IABS R12, c[0x0][0x1b4] ;  /* 0x00006d00000c7a13 */ /* 0x000fc80000000000 */
[----:B------:R-:W0:Y:S08]  /*07f0*/  I2F.RP R8, R12 ;  /* 0x0000000c00087306 */ /* 0x000e300000209400 */
[----:B0-----:R-:W0:Y:S02]  /*0800*/  MUFU.RCP R8, R8 ;  /* 0x0000000800087308 */ /* 0x001e240000001000 */
[----:B0-----:R-:W-:-:S06]  /*0810*/  IADD3 R6, R8, 0xffffffe, RZ ;  /* 0x0ffffffe08067810 */ /* 0x001fcc0007ffe0ff */
[----:B------:R0:W1:Y:S02]  /*0820*/  F2I.FTZ.U32.TRUNC.NTZ R7, R6 ;  /* 0x0000000600077305 */ /* 0x000064000021f000 */
[----:B0-----:R-:W-:Y:S01]  /*0830*/  MOV R6, RZ ;  /* 0x000000ff00067202 */ /* 0x001fe20000000f00 */
[----:B-1----:R-:W-:-:S04]  /*0840*/  IMAD.MOV R13, RZ, RZ, -R7 ;  /* 0x000000ffff0d7224 */ /* 0x002fc800078e0a07 */
[----:B------:R-:W-:-:S04]  /*0850*/  IMAD R13, R13, R12, RZ ;  /* 0x0000000c0d0d7224 */ /* 0x000fc800078e02ff */
[----:B------:R-:W-:-:S04]  /*0860*/  IMAD.HI.U32 R13, R7, R13, R6 ;  /* 0x0000000d070d7227 */ /* 0x000fc800078e0006 */
.L_x_500:
        /* <DEDUP_REMOVED lines=10> */
[----:B------:R0:W2:Y:S02]  /*0910*/  LDG.E.CONSTANT R11, [R10.64] ;  /* 0x000000060a0b7981 */ /* 0x0000a4000c1e9900 */
[-C--:B------:R-:W-:Y:S02]  /*0920*/  IMAD.WIDE R22, R7, R14.reuse, c[0x0][0x180] ;  /* 0x0000600007167625 */ /* 0x080fe400078e020e */
[----:B------:R1:W3:Y:S04]  /*0930*/  LDG.E.CONSTANT R16, [R20.64] ;  /* 0x0000000614107981 */ /* 0x0002e8000c1e9900 */
[C---:B------:R-:W-:Y:S01]  /*0940*/  @!P0 LEA R8, P1, R9.reuse, c[0x0][0x1a0], 0x2 ;  /* 0x0000680009088a11 */ /* 0x040fe200078210ff */
[----:B------:R4:W3:Y:S03]  /*0950*/  LDG.E.CONSTANT R15, [R22.64] ;  /* 0x00000006160f7981 */ /* 0x0008e6000c1e9900 */
[----:B------:R-:W-:Y:S01]  /*0960*/  @!P0 LEA.HI.X R9, R9, c[0x0][0x1a4], R6, 0x2, P1 ;  /* 0x0000690009098a11 */ /* 0x000fe200008f1406 */
[----:B------:R-:W-:-:S04]  /*0970*/  IMAD.WIDE R6, R7, R14, c[0x0][0x178] ;  /* 0x00005e0007067625 */ /* 0x000fc800078e020e */
[----:B------:R5:W2:Y:S04]  /*0980*/  @!P0 LDG.E.CONSTANT R18, [R8.64] ;  /* 0x0000000608128981 */ /* 0x000aa8000c1e9900 */
[----:B------:R0:W2:Y:S01]  /*0990*/  LDG.E.CONSTANT R17, [R6.64] ;  /* 0x0000000606117981 */ /* 0x0000a2000c1e9900 */
[----:B------:R-:W-:Y:S02]  /*09a0*/  IABS R24, R3 ;  /* 0x0000000300187213 */ /* 0x000fe40000000000 */
[----:B------:R-:W-:-:S03]  /*09b0*/  IABS R26, c[0x0][0x1b4] ;  /* 0x00006d00001a7a13 */ /* 0x000fc60000000000 */
[----:B------:R-:W-:-:S04]  /*09c0*/  IMAD.HI.U32 R19, R13, R24, RZ ;  /* 0x000000180d137227 */ /* 0x000fc800078e00ff */
[----:B----4-:R-:W-:-:S04]  /*09d0*/  IMAD.MOV R23, RZ, RZ, -R19 ;  /* 0x000000ffff177224 */ /* 0x010fc800078e0a13 */
[----:B-1----:R-:W-:-:S05]  /*09e0*/  IMAD R21, R26, R23, R24 ;  /* 0x000000171a157224 */ /* 0x002fca00078e0218 */
        /* <DEDUP_REMOVED lines=13> */
[----:B------:R-:W-:-:S04]  /*0ac0*/  IMAD R6, R6, c[0x0][0x1b4], R3 ;  /* 0x00006d0006067a24 */ /* 0x000fc800078e0203 */
[----:B------:R-:W-:-:S05]  /*0ad0*/  IMAD R7, R7, c[0x0][0x1b4], R6 ;  /* 0x00006d0007077a24 */ /* 0x000fca00078e0206 */
[----:B------:R-:W-:Y:S02]  /*0ae0*/  SHF.R.S32.HI R10, RZ, 0x1f, R7 ;  /* 0x0000001fff0a7819 */ /* 0x000fe40000011407 */
[C---:B------:R-:W-:Y:S01]  /*0af0*/  LEA R6, P1, R7.reuse, c[0x0][0x170], 0x2 ;  /* 0x00005c0007067a11 */ /* 0x040fe200078210ff */
[-C--:B-----5:R-:W-:Y:S01]  /*0b00*/  IMAD.WIDE R8, R7, R14.reuse, c[0x0][0x160] ;  /* 0x0000580007087625 */ /* 0x0a0fe200078e020e */
[----:B------:R-:W-:Y:S01]  /*0b10*/  IADD3 R3, R3, c[0x0][0x0], RZ ;  /* 0x0000000003037a10 */ /* 0x000fe20007ffe0ff */
[----:B---3--:R-:W-:Y:S02]  /*0b20*/  HMUL2 R19, R15, R16 ;  /* 0x000000100f137232 */ /* 0x008fe40000000000 */
[C---:B------:R-:W-:Y:S01]  /*0b30*/  IMAD.WIDE R14, R7.reuse, R14, c[0x0][0x168] ;  /* 0x00005a00070e7625 */ /* 0x040fe200078e020e */
[----:B------:R-:W-:Y:S01]  /*0b40*/  LEA.HI.X R7, R7, c[0x0][0x174], R10, 0x2, P1 ;  /* 0x00005d0007077a11 */ /* 0x000fe200008f140a */
[----:B--2---:R-:W-:Y:S01]  /*0b50*/  @!P0 HFMA2.MMA R11, R11, R18, -RZ ;  /* 0x000000120b0b8235 */ /* 0x004fe200001000ff */
[----:B------:R0:W-:Y:S04]  /*0b60*/  STG.E [R8.64], R17 ;  /* 0x0000001108007986 */ /* 0x0001e8000c101906 */
[----:B------:R0:W-:Y:S04]  /*0b70*/  STG.E [R14.64], R19 ;  /* 0x000000130e007986 */ /* 0x0001e8000c101906 */
[----:B------:R0:W-:Y:S01]  /*0b80*/  STG.E [R6.64], R11 ;  /* 0x0000000b06007986 */ /* 0x0001e2000c101906 */
[----:B------:R-:W-:-:S13]  /*0b90*/  ISETP.GE.AND P0, PT, R3, UR4, PT ;  /* 0x0000000403007c0c */ /* 0x000fda000bf06270 */
[----:B0-----:R-:W-:Y:S05]  /*0ba0*/  @!P0 BRA `(.L_x_500) ;  /* 0xfffffcc000008947 */ /* 0x001fea000383ffff */
[----:B------:R-:W-:Y:S05]  /*0bb0*/  EXIT ;  /* 0x000000000000794d */ /* 0x000fea0003800000 */
.L_x_501:
        /* <DEDUP_REMOVED lines=12> */
.L_x_570:


//--------------------- .text._ZN17fastertransformer22addQKVBiasIA3TransposeI7__half2EEvPT_S3_S3_PKS2_S5_S5_S5_S5_S5_PKiS5_S5_iiii --------------------------
	.section	.text._ZN17fastertransformer22addQKVBiasIA3TransposeI7__half2EEvPT_S3_S3_PKS2_S5_S5_S5_S5_S5_PKiS5_S5_iiii,"ax",@progbits
	.sectioninfo	@"SHI_REGISTERS=32"
	.align	128
        .global         _ZN17fastertransformer22addQKVBiasIA3TransposeI7__half2EEvPT_S3_S3_PKS2_S5_S5_S5_S5_S5_PKiS5_S5_iiii
        .type           _ZN17fastertransformer22addQKVBiasIA3TransposeI7__half2EEvPT_S3_S3_PKS2_S5_S5_S5_S5_S5_PKiS5_S5_iiii,@function
        .size           _ZN17fastertransformer22addQKVBiasIA3TransposeI7__half2EEvPT_S3_S3_PKS2_S5_S5_S5_S5_S5_PKiS5_S5_iiii,(.L_x_571 - _ZN17fastertransformer22addQKVBiasIA3TransposeI7__half2EEvPT_S3_S3_PKS2_S5_S5_S5_S5_S5_PKiS5_S5_iiii)
        .other          _ZN17fastertransformer22addQKVBiasIA3TransposeI7__half2EEvPT_S3_S3_PKS2_S5_S5_S5_S5_S5_PKiS5_S5_iiii,@"STO_CUDA_ENTRY STV_DEFAULT"
_ZN17fastertransformer22addQKVBiasIA3TransposeI7__half2EEvPT_S3_S3_PKS2_S5_S5_S5_S5_S5_PKiS5_S5_iiii:
.text._ZN17fastertransformer22addQKVBiasIA3TransposeI7__half2EEvPT_S3_S3_PKS2_S5_S5_S5_S5_S5_PKiS5_S5_iiii:
        /* <DEDUP_REMOVED lines=19> */
[----:B------:R-:W-:Y:S02]  /*0130*/  ISETP.NE.AND.EX P2, PT, RZ, c[0x0][0x1b4], PT, P2 ;  /* 0x00006d00ff007a0c */ /* 0x000fe40003f45320 */
[----:B------:R-:W-:-:S04]  /*0140*/  ISETP.NE.U32.AND P1, PT, RZ, c[0x0][0x1b8], PT ;  /* 0x00006e00ff007a0c */ /* 0x000fc80003f25070 */
[----:B------:R-:W-:Y:S01]  /*0150*/  ISETP.NE.AND.EX P1, PT, RZ, c[0x0][0x1bc], P0, P1 ;  /* 0x00006f00ff007a0c */ /* 0x000fe20000725310 */
[----:B0-----:R-:W-:-:S04]  /*0160*/  IMAD R0, R5, c[0x0][0x1c4], R2 ;  /* 0x0000710005007a24 */ /* 0x001fc800078e0202 */
[----:B------:R-:W-:Y:S02]  /*0170*/  IMAD R0, R0, UR4, RZ ;  /* 0x0000000400007c24 */ /* 0x000fe4000f8e02ff */
[----:B------:R-:W-:Y:S06]  /*0180*/  @P0 BRA P2, `(.L_x_502) ;  /* 0x0000077000000947 */ /* 0x000fec0001000000 */
        /* <DEDUP_REMOVED lines=12> */
.L_x_504:
[----:B0-----:R-:W-:Y:S01]  /*0250*/  MOV R16, 0x4 ;  /* 0x0000000400107802 */ /* 0x001fe20000000f00 */
[----:B------:R-:W-:-:S04]  /*0260*/  IMAD.IADD R9, R0, 0x1, R3 ;  /* 0x0000000100097824 */ /* 0x000fc800078e0203 */
        /* <DEDUP_REMOVED lines=12> */
[----:B------:R-:W-:Y:S02]  /*0330*/  IABS R23, R3 ;  /* 0x0000000300177213 */ /* 0x000fe40000000000 */
[----:B------:R-:W-:-:S03]  /*0340*/  IABS R24, c[0x0][0x1cc] ;  /* 0x0000730000187a13 */ /* 0x000fc60000000000 */
[----:B0-----:R-:W-:-:S04]  /*0350*/  IMAD.HI.U32 R20, R4, R23, RZ ;  /* 0x0000001704147227 */ /* 0x001fc800078e00ff */
[----:B------:R-:W-:-:S04]  /*0360*/  IMAD.MOV R22, RZ, RZ, -R20 ;  /* 0x000000ffff167224 */ /* 0x000fc800078e0a14 */
[----:B-1----:R-:W-:-:S05]  /*0370*/  IMAD R19, R24, R22, R23 ;  /* 0x0000001618137224 */ /* 0x002fca00078e0217 */
[----:B------:R-:W-:Y:S02]  /*0380*/  ISETP.GT.U32.AND P2, PT, R14, R19, PT ;  /* 0x000000130e00720c */ /* 0x000fe40003f44070 */
[----:B----4-:R-:W-:-:S11]  /*0390*/  LOP3.LUT R7, R3, c[0x0][0x1cc], RZ, 0x3c, !PT ;  /* 0x0000730003077a12 */ /* 0x010fd600078e3cff */
[----:B------:R-:W-:-:S04]  /*03a0*/  @!P2 IADD3 R19, R19, -R24, RZ ;  /* 0x800000181313a210 */ /* 0x000fc80007ffe0ff */
        /* <DEDUP_REMOVED lines=24> */
.L_x_503:
[----:B------:R-:W-:Y:S02]  /*0530*/  IABS R9, c[0x0][0x1cc] ;  /* 0x0000730000097a13 */ /* 0x000fe40000000000 */
[----:B------:R-:W-:-:S02]  /*0540*/  ISETP.NE.AND P0, PT, RZ, c[0x0][0x1cc], PT ;  /* 0x00007300ff007a0c */ /* 0x000fc40003f05270 */
        /* <DEDUP_REMOVED lines=9> */
.L_x_505:
[----:B0-----:R-:W-:Y:S01]  /*05e0*/  HFMA2.MMA R12, -RZ, RZ, 0, 2.384185791015625e-07 ;  /* 0x00000004ff0c7435 */ /* 0x001fe200000001ff */
[----:B------:R-:W-:-:S09]  /*05f0*/  IMAD.IADD R19, R0, 0x1, R3 ;  /* 0x0000000100137824 */ /* 0x000fd200078e0203 */
[----:B------:R-:W-:-:S04]  /*0600*/  IMAD.WIDE R16, R3, R12, c[0x0][0x180] ;  /* 0x0000600003107625 */ /* 0x000fc800078e020c */
[CC--:B------:R-:W-:Y:S02]  /*0610*/  IMAD.WIDE R20, R19.reuse, R12.reuse, c[0x0][0x178] ;  /* 0x00005e0013147625 */ /* 0x0c0fe400078e020c */
[----:B------:R-:W2:Y:S02]  /*0620*/  LDG.E.CONSTANT R16, [R16.64] ;  /* 0x0000000610107981 */ /* 0x000ea4000c1e9900 */
[-C--:B------:R-:W-:Y:S02]  /*0630*/  IMAD.WIDE R14, R19, R12.reuse, c[0x0][0x188] ;  /* 0x00006200130e7625 */ /* 0x080fe400078e020c */
[----:B------:R0:W2:Y:S02]  /*0640*/  LDG.E.CONSTANT R11, [R20.64] ;  /* 0x00000006140b7981 */ /* 0x0000a4000c1e9900 */
[----:B------:R-:W-:Y:S02]  /*0650*/  IMAD.WIDE R6, R3, R12, c[0x0][0x190] ;  /* 0x0000640003067625 */ /* 0x000fe400078e020c */
[----:B------:R1:W3:Y:S04]  /*0660*/  LDG.E.CONSTANT R13, [R14.64] ;  /* 0x000000060e0d7981 */ /* 0x0002e8000c1e9900 */
[----:B------:R4:W3:Y:S01]  /*0670*/  LDG.E.CONSTANT R18, [R6.64] ;  /* 0x0000000606127981 */ /* 0x0008e2000c1e9900 */
[----:B------:R-:W-:-:S02]  /*0680*/  IABS R23, R3 ;  /* 0x0000000300177213 */ /* 0x000fc40000000000 */
[----:B------:R-:W-:-:S03]  /*0690*/  IABS R25, c[0x0][0x1cc] ;  /* 0x0000730000197a13 */ /* 0x000fc60000000000 */
[----:B------:R-:W-:-:S04]  /*06a0*/  IMAD.HI.U32 R22, R8, R23, RZ ;  /* 0x0000001708167227 */ /* 0x000fc800078e00ff */
[----:B------:R-:W-:-:S04]  /*06b0*/  IMAD.MOV R24, RZ, RZ, -R22 ;  /* 0x000000ffff187224 */ /* 0x000fc800078e0a16 */
[----:B------:R-:W-:-:S05]  /*06c0*/  IMAD R24, R25, R24, R23 ;  /* 0x0000001819187224 */ /* 0x000fca00078e0217 */
        /* <DEDUP_REMOVED lines=12> */
[----:B------:R-:W-:Y:S02]  /*0790*/  IMAD R6, R6, c[0x0][0x1cc], R3 ;  /* 0x0000730006067a24 */ /* 0x000fe400078e0203 */
[----:B-1----:R-:W-:-:S04]  /*07a0*/  IMAD.WIDE R14, R19, R12, c[0x0][0x198] ;  /* 0x00006600130e7625 */ /* 0x002fc800078e020c */
[----:B------:R-:W-:Y:S02]  /*07b0*/  IMAD R23, R7, c[0x0][0x1cc], R6 ;  /* 0x0000730007177a24 */ /* 0x000fe400078e0206 */
[----:B0-----:R-:W-:Y:S01]  /*07c0*/  IMAD.IADD R21, R4, 0x1, R3 ;  /* 0x0000000104157824 */ /* 0x001fe200078e0203 */
[----:B------:R-:W4:Y:S01]  /*07d0*/  LDG.E.CONSTANT R14, [R14.64] ;  /* 0x000000060e0e7981 */ /* 0x000f22000c1e9900 */
[----:B------:R-:W-:-:S04]  /*07e0*/  IMAD.WIDE R6, R3, R12, c[0x0][0x1a0] ;  /* 0x0000680003067625 */ /* 0x000fc800078e020c */
[-C--:B------:R-:W-:Y:S02]  /*07f0*/  IMAD.WIDE R20, R21, R12.reuse, c[0x0][0x1b8] ;  /* 0x00006e0015147625 */ /* 0x080fe400078e020c */
[----:B------:R-:W4:Y:S01]  /*0800*/  LDG.E.CONSTANT R7, [R6.64] ;  /* 0x0000000606077981 */ /* 0x000f22000c1e9900 */
[----:B--2---:R-:W-:Y:S01]  /*0810*/  HADD2 R11, R11, R16 ;  /* 0x000000100b0b7230 */ /* 0x004fe20000000000 */
[----:B------:R-:W-:Y:S01]  /*0820*/  IMAD.WIDE R16, R23, R12, c[0x0][0x160] ;  /* 0x0000580017107625 */ /* 0x000fe200078e020c */
[----:B---3--:R-:W-:-:S03]  /*0830*/  HFMA2.MMA R25, R13, 1, 1, R18 ;  /* 0x3c003c000d197835 */ /* 0x008fc60000000012 */
[CC--:B------:R-:W-:Y:S01]  /*0840*/  IMAD.WIDE R18, R23.reuse, R12.reuse, c[0x0][0x168] ;  /* 0x00005a0017127625 */ /* 0x0c0fe200078e020c */
[----:B------:R0:W-:Y:S04]  /*0850*/  STG.E [R16.64], R11 ;  /* 0x0000000b10007986 */ /* 0x0001e8000c101906 */
[----:B------:R0:W-:Y:S04]  /*0860*/  STG.E [R18.64], R25 ;  /* 0x0000001912007986 */ /* 0x0001e8000c101906 */
[----:B------:R-:W2:Y:S01]  /*0870*/  LDG.E R20, [R20.64] ;  /* 0x0000000614147981 */ /* 0x000ea2000c1e1900 */
[----:B------:R-:W-:Y:S01]  /*0880*/  IMAD.WIDE R12, R23, R12, c[0x0][0x170] ;  /* 0x00005c00170c7625 */ /* 0x000fe200078e020c */
[----:B------:R-:W-:-:S04]  /*0890*/  IADD3 R3, R3, c[0x0][0x0], RZ ;  /* 0x0000000003037a10 */ /* 0x000fc80007ffe0ff */
[----:B------:R-:W-:Y:S01]  /*08a0*/  ISETP.GE.AND P1, PT, R3, UR4, PT ;  /* 0x0000000403007c0c */ /* 0x000fe2000bf26270 */
[----:B----4-:R-:W-:-:S04]  /*08b0*/  HADD2 R7, R14, R7 ;  /* 0x000000070e077230 */ /* 0x010fc80000000000 */
[----:B--2---:R-:W-:-:S05]  /*08c0*/  HMUL2 R15, R7, R20 ;  /* 0x00000014070f7232 */ /* 0x004fca0000000000 */
[----:B------:R0:W-:Y:S03]  /*08d0*/  STG.E [R12.64], R15 ;  /* 0x0000000f0c007986 */ /* 0x0001e6000c101906 */
[----:B------:R-:W-:Y:S05]  /*08e0*/  @!P1 BRA `(.L_x_505) ;  /* 0xfffffcf000009947 */ /* 0x000fea000383ffff */
[----:B------:R-:W-:Y:S05]  /*08f0*/  EXIT ;  /* 0x000000000000794d */ /* 0x000fea0003800000 */
.L_x_502:
        /* <DEDUP_REMOVED lines=9> */
.L_x_506:
[----:B------:R-:W-:Y:S01]  /*0990*/  IADD3 R9, R0, R3, RZ ;  /* 0x0000000300097210 */ /* 0x000fe20007ffe0ff */
[----:B------:R-:W-:-:S04]  /*09a0*/  IMAD.MOV.U32 R14, RZ, RZ, 0x4 ;  /* 0x00000004ff0e7424 */ /* 0x000fc800078e00ff */
[----:B0-----:R-:W-:-:S04]  /*09b0*/  IMAD.WIDE R6, R9, R14, c[0x0][0x178] ;  /* 0x00005e0009067625 */ /* 0x001fc800078e020e */
[----:B------:R-:W-:Y:S01]  /*09c0*/  IMAD.WIDE R10, R3, R14, c[0x0][0x180] ;  /* 0x00006000030a7625 */ /* 0x000fe200078e020e */
[----:B------:R0:W2:Y:S04]  /*09d0*/  LDG.E.CONSTANT R8, [R6.64] ;  /* 0x0000000606087981 */ /* 0x0000a8000c1e9900 */
[----:B------:R1:W2:Y:S01]  /*09e0*/  LDG.E.CONSTANT R19, [R10.64] ;  /* 0x000000060a137981 */ /* 0x0002a2000c1e9900 */
[----:B------:R-:W-:Y:S02]  /*09f0*/  IABS R17, R3 ;  /* 0x0000000300117213 */ /* 0x000fe40000000000 */
[----:B------:R-:W-:-:S03]  /*0a00*/  IABS R21, c[0x0][0x1cc] ;  /* 0x0000730000157a13 */ /* 0x000fc60000000000 */
[----:B------:R-:W-:Y:S01]  /*0a10*/  IMAD.HI.U32 R15, R12, R17, RZ ;  /* 0x000000110c0f7227 */ /* 0x000fe200078e00ff */
[----:B0-----:R-:W-:-:S03]  /*0a20*/  LOP3.LUT R6, R3, c[0x0][0x1cc], RZ, 0x3c, !PT ;  /* 0x0000730003067a12 */ /* 0x001fc600078e3cff */
[----:B-1----:R-:W-:Y:S01]  /*0a30*/  IMAD.WIDE R10, R9, R14, c[0x0][0x188] ;  /* 0x00006200090a7625 */ /* 0x002fe200078e020e */
[----:B------:R-:W-:Y:S02]  /*0a40*/  IADD3 R16, -R15, RZ, RZ ;  /* 0x000000ff0f107210 */ /* 0x000fe40007ffe1ff */
[----:B------:R-:W-:-:S03]  /*0a50*/  ISETP.GE.AND P0, PT, R6, RZ, PT ;  /* 0x000000ff0600720c */ /* 0x000fc60003f06270 */
[----:B------:R-:W-:Y:S01]  /*0a60*/  IMAD R16, R21, R16, R17 ;  /* 0x0000001015107224 */ /* 0x000fe200078e0211 */
[----:B------:R-:W-:Y:S01]  /*0a70*/  IADD3 R17, R4, R3, RZ ;  /* 0x0000000304117210 */ /* 0x000fe20007ffe0ff */
[----:B------:R-:W3:Y:S03]  /*0a80*/  LDG.E.CONSTANT R10, [R10.64] ;  /* 0x000000060a0a7981 */ /* 0x000ee6000c1e9900 */
        /* <DEDUP_REMOVED lines=13> */
[----:B------:R-:W-:-:S06]  /*0b60*/  IMAD.WIDE R6, R3, R14, c[0x0][0x190] ;  /* 0x0000640003067625 */ /* 0x000fcc00078e020e */
[----:B------:R-:W3:Y:S01]  /*0b70*/  LDG.E.CONSTANT R7, [R6.64] ;  /* 0x0000000606077981 */ /* 0x000ee2000c1e9900 */
[----:B------:R-:W-:Y:S01]  /*0b80*/  IMAD.WIDE R20, R17, R14, c[0x0][0x1b0] ;  /* 0x00006c0011147625 */ /* 0x000fe200078e020e */
[----:B--2---:R-:W-:-:S03]  /*0b90*/  HFMA2.MMA R27, R8, 1, 1, R19 ;  /* 0x3c003c00081b7835 */ /* 0x004fc60000000013 */
[----:B------:R-:W-:-:S05]  /*0ba0*/  IMAD.WIDE R18, R15, R14, c[0x0][0x160] ;  /* 0x000058000f127625 */ /* 0x000fca00078e020e */
[----:B------:R0:W-:Y:S04]  /*0bb0*/  STG.E [R18.64], R27 ;  /* 0x0000001b12007986 */ /* 0x0001e8000c101906 */
[----:B------:R-:W2:Y:S01]  /*0bc0*/  LDG.E R20, [R20.64] ;  /* 0x0000000614147981 */ /* 0x000ea2000c1e1900 */
[----:B------:R-:W-:Y:S01]  /*0bd0*/  IMAD.WIDE R22, R9, R14, c[0x0][0x198] ;  /* 0x0000660009167625 */ /* 0x000fe200078e020e */
[----:B------:R-:W-:Y:S02]  /*0be0*/  SHF.R.S32.HI R16, RZ, 0x1f, R17 ;  /* 0x0000001fff107819 */ /* 0x000fe40000011411 */
[----:B------:R-:W-:-:S03]  /*0bf0*/  @P1 LEA R8, P0, R17, c[0x0][0x1b8], 0x2 ;  /* 0x00006e0011081a11 */ /* 0x000fc600078010ff */
[----:B------:R-:W4:Y:S01]  /*0c00*/  LDG.E.CONSTANT R22, [R22.64] ;  /* 0x0000000616167981 */ /* 0x000f22000c1e9900 */
[-C--:B------:R-:W-:Y:S01]  /*0c10*/  IMAD.WIDE R24, R15, R14.reuse, c[0x0][0x168] ;  /* 0x00005a000f187625 */ /* 0x080fe200078e020e */
[----:B------:R-:W-:Y:S01]  /*0c20*/  @P1 LEA.HI.X R9, R17, c[0x0][0x1bc], R16, 0x2, P0 ;  /* 0x00006f0011091a11 */ /* 0x000fe200000f1410 */
[----:B---3--:R-:W-:Y:S02]  /*0c30*/  HADD2 R7, R10, R7 ;  /* 0x000000070a077230 */ /* 0x008fe40000000000 */
[----:B------:R-:W-:-:S06]  /*0c40*/  IMAD.WIDE R10, R3, R14, c[0x0][0x1a0] ;  /* 0x00006800030a7625 */ /* 0x000fcc00078e020e */
[----:B------:R-:W4:Y:S01]  /*0c50*/  LDG.E.CONSTANT R11, [R10.64] ;  /* 0x000000060a0b7981 */ /* 0x000f22000c1e9900 */
[----:B--2---:R-:W-:-:S05]  /*0c60*/  HMUL2 R29, R7, R20 ;  /* 0x00000014071d7232 */ /* 0x004fca0000000000 */
[----:B------:R0:W-:Y:S04]  /*0c70*/  STG.E [R24.64], R29 ;  /* 0x0000001d18007986 */ /* 0x0001e8000c101906 */
[----:B------:R-:W2:Y:S01]  /*0c80*/  @P1 LDG.E R8, [R8.64] ;  /* 0x0000000608081981 */ /* 0x000ea2000c1e1900 */
[----:B------:R-:W-:Y:S02]  /*0c90*/  SHF.R.S32.HI R14, RZ, 0x1f, R15 ;  /* 0x0000001fff0e7819 */ /* 0x000fe4000001140f */
[----:B------:R-:W-:-:S04]  /*0ca0*/  LEA R6, P0, R15, c[0x0][0x170], 0x2 ;  /* 0x00005c000f067a11 */ /* 0x000fc800078010ff */
[----:B------:R-:W-:Y:S02]  /*0cb0*/  LEA.HI.X R7, R15, c[0x0][0x174], R14, 0x2, P0 ;  /* 0x00005d000f077a11 */ /* 0x000fe400000f140e */
[----:B------:R-:W-:-:S04]  /*0cc0*/  IADD3 R3, R3, c[0x0][0x0], RZ ;  /* 0x0000000003037a10 */ /* 0x000fc80007ffe0ff */
[----:B------:R-:W-:Y:S01]  /*0cd0*/  ISETP.GE.AND P0, PT, R3, UR4, PT ;  /* 0x0000000403007c0c */ /* 0x000fe2000bf06270 */
[----:B----4-:R-:W-:-:S10]  /*0ce0*/  HFMA2.MMA R17, R22, 1, 1, R11 ;  /* 0x3c003c0016117835 */ /* 0x010fd4000000000b */
[----:B--2---:R-:W-:-:S05]  /*0cf0*/  @P1 HMUL2 R17, R17, R8 ;  /* 0x0000000811111232 */ /* 0x004fca0000000000 */
[----:B------:R0:W-:Y:S01]  /*0d00*/  STG.E [R6.64], R17 ;  /* 0x0000001106007986 */ /* 0x0001e2000c101906 */
[----:B------:R-:W-:Y:S05]  /*0d10*/  @!P0 BRA `(.L_x_506) ;  /* 0xfffffc7000008947 */ /* 0x000fea000383ffff */
[----:B------:R-:W-:Y:S05]  /*0d20*/  EXIT ;  /* 0x000000000000794d */ /* 0x000fea0003800000 */
.L_x_507:
        /* <DEDUP_REMOVED lines=13> */
.L_x_571:


//--------------------- .text._ZN17fastertransformer15QKVIA3TransposeIfEEvPT_S2_S2_PKS1_S4_S4_PKiS4_S4_iiii --------------------------
	.section	.text._ZN17fastertransformer15QKVIA3TransposeIfEEvPT_S2_S2_PKS1_S4_S4_PKiS4_S4_iiii,"ax",@progbits
	.sectioninfo	@"SHI_REGISTERS=29"
	.align	128
        .global         _ZN17fastertransformer15QKVIA3TransposeIfEEvPT_S2_S2_PKS1_S4_S4_PKiS4_S4_iiii
        .type           _ZN17fastertransformer15QKVIA3TransposeIfEEvPT_S2_S2_PKS1_S4_S4_PKiS4_S4_iiii,@function
        .size           _ZN17fastertransformer15QKVIA3TransposeIfEEvPT_S2_S2_PKS1_S4_S4_PKiS4_S4_iiii,(.L_x_572 - _ZN17fastertransformer15QKVIA3TransposeIfEEvPT_S2_S2_PKS1_S4_S4_PKiS4_S4_iiii)
        .other          _ZN17fastertransformer15QKVIA3TransposeIfEEvPT_S2_S2_PKS1_S4_S4_PKiS4_S4_iiii,@"STO_CUDA_ENTRY STV_DEFAULT"
_ZN17fastertransformer15QKVIA3TransposeIfEEvPT_S2_S2_PKS1_S4_S4_PKiS4_S4_iiii:
.text._ZN17fastertransformer15QKVIA3TransposeIfEEvPT_S2_S2_PKS1_S4_S4_PKiS4_S4_iiii:
        /* <DEDUP_REMOVED lines=14> */
[----:B0-----:R-:W-:Y:S01]  /*00e0*/  IABS R8, c[0x0][0x1b4] ;  /* 0x00006d0000087a13 */ /* 0x001fe20000000000 */
[----:B------:R-:W0:Y:S01]  /*00f0*/  S2R R9, SR_CTAID.Y ;  /* 0x0000000000097919 */ /* 0x000e220000002600 */
[----:B------:R-:W-:Y:S01]  /*0100*/  ISETP.NE.U32.AND P1, PT, RZ, c[0x0][0x190], PT ;  /* 0x00006400ff007a0c */ /* 0x000fe20003f25070 */
[----:B-----5:R-:W-:Y:S01]  /*0110*/  IMAD R12, R12, UR4, RZ ;  /* 0x000000040c0c7c24 */ /* 0x020fe2000f8e02ff */
[----:B------:R-:W1:Y:S01]  /*0120*/  I2F.RP R2, R8 ;  /* 0x0000000800027306 */ /* 0x000e620000209400 */
[----:B------:R-:W-:Y:S02]  /*0130*/  ISETP.NE.U32.AND P0, PT, RZ, c[0x0][0x1a0], PT ;  /* 0x00006800ff007a0c */ /* 0x000fe40003f05070 */
[----:B------:R-:W-:Y:S02]  /*0140*/  ISETP.NE.AND.EX P1, PT, RZ, c[0x0][0x194], PT, P1 ;  /* 0x00006500ff007a0c */ /* 0x000fe40003f25310 */
[----:B------:R-:W-:Y:S02]  /*0150*/  ISETP.NE.U32.AND P2, PT, RZ, c[0x0][0x198], PT ;  /* 0x00006600ff007a0c */ /* 0x000fe40003f45070 */
[----:B------:R-:W-:-:S02]  /*0160*/  ISETP.NE.AND.EX P0, PT, RZ, c[0x0][0x1a4], P1, P0 ;  /* 0x00006900ff007a0c */ /* 0x000fc40000f05300 */
[----:B------:R-:W-:Y:S01]  /*0170*/  ISETP.NE.AND.EX P1, PT, RZ, c[0x0][0x19c], P1, P2 ;  /* 0x00006700ff007a0c */ /* 0x000fe20000f25320 */
[----:B-1----:R-:W1:Y:S01]  /*0180*/  MUFU.RCP R2, R2 ;  /* 0x0000000200027308 */ /* 0x002e620000001000 */
[----:B0-----:R-:W-:-:S04]  /*0190*/  IMAD R14, R0, c[0x0][0x1ac], R9 ;  /* 0x00006b00000e7a24 */ /* 0x001fc800078e0209 */
[----:B------:R-:W-:Y:S01]  /*01a0*/  IMAD R14, R14, UR4, RZ ;  /* 0x000000040e0e7c24 */ /* 0x000fe2000f8e02ff */
[----:B-1----:R-:W-:-:S04]  /*01b0*/  IADD3 R10, R2, 0xffffffe, RZ ;  /* 0x0ffffffe020a7810 */ /* 0x002fc80007ffe0ff */
[----:B------:R0:W1:Y:S02]  /*01c0*/  F2I.FTZ.U32.TRUNC.NTZ R11, R10 ;  /* 0x0000000a000b7305 */ /* 0x000064000021f000 */
[----:B0-----:R-:W-:Y:S02]  /*01d0*/  IMAD.MOV.U32 R10, RZ, RZ, RZ ;  /* 0x000000ffff0a7224 */ /* 0x001fe400078e00ff */
[----:B-1----:R-:W-:-:S04]  /*01e0*/  IMAD.MOV R3, RZ, RZ, -R11 ;  /* 0x000000ffff037224 */ /* 0x002fc800078e0a0b */
[----:B------:R-:W-:-:S04]  /*01f0*/  IMAD R3, R3, R8, RZ ;  /* 0x0000000803037224 */ /* 0x000fc800078e02ff */
[----:B------:R-:W-:-:S04]  /*0200*/  IMAD.HI.U32 R10, R11, R3, R10 ;  /* 0x000000030b0a7227 */ /* 0x000fc800078e000a */
[----:B------:R-:W-:-:S03]  /*0210*/  IMAD.MOV.U32 R11, RZ, RZ, R4 ;  /* 0x000000ffff0b7224 */ /* 0x000fc600078e0004 */
.L_x_508:
[----:B------:R-:W-:Y:S01]  /*0220*/  HFMA2.MMA R13, -RZ, RZ, 0, 2.384185791015625e-07 ;  /* 0x00000004ff0d7435 */ /* 0x000fe200000001ff */
[--C-:B0-----:R-:W-:Y:S02]  /*0230*/  IMAD.IADD R2, R14, 0x1, R11.reuse ;  /* 0x000000010e027824 */ /* 0x101fe400078e020b */
[C-C-:B------:R-:W-:Y:S02]  /*0240*/  @P1 IMAD.IADD R20, R12.reuse, 0x1, R11.reuse ;  /* 0x000000010c141824 */ /* 0x140fe400078e020b */
[----:B------:R-:W-:Y:S01]  /*0250*/  @P0 IMAD.IADD R6, R12, 0x1, R11 ;  /* 0x000000010c060824 */ /* 0x000fe200078e020b */
[----:B------:R-:W-:Y:S02]  /*0260*/  SHF.R.S32.HI R3, RZ, 0x1f, R2 ;  /* 0x0000001fff037819 */ /* 0x000fe40000011402 */
[C---:B------:R-:W-:Y:S02]  /*0270*/  LEA R4, P2, R2.reuse, c[0x0][0x188], 0x2 ;  /* 0x0000620002047a11 */ /* 0x040fe400078410ff */
[----:B------:R-:W-:-:S02]  /*0280*/  IMAD.WIDE R22, R2, R13, c[0x0][0x180] ;  /* 0x0000600002167625 */ /* 0x000fc400078e020d */
[----:B------:R-:W-:Y:S02]  /*0290*/  LEA.HI.X R5, R2, c[0x0][0x18c], R3, 0x2, P2 ;  /* 0x0000630002057a11 */ /* 0x000fe400010f1403 */
[-C--:B------:R-:W-:Y:S01]  /*02a0*/  @P1 IMAD.WIDE R20, R20, R13.reuse, c[0x0][0x198] ;  /* 0x0000660014141625 */ /* 0x080fe200078e020d */
[----:B------:R0:W2:Y:S03]  /*02b0*/  LDG.E.CONSTANT R15, [R22.64] ;  /* 0x00000006160f7981 */ /* 0x0000a6000c1e9900 */
[-C--:B------:R-:W-:Y:S01]  /*02c0*/  @P0 IMAD.WIDE R6, R6, R13.reuse, c[0x0][0x1a0] ;  /* 0x0000680006060625 */ /* 0x080fe200078e020d */
[----:B------:R-:W2:Y:S03]  /*02d0*/  @P1 LDG.E.CONSTANT R16, [R20.64] ;  /* 0x0000000614101981 */ /* 0x000ea6000c1e9900 */
[----:B------:R-:W-:Y:S01]  /*02e0*/  IMAD.WIDE R2, R2, R13, c[0x0][0x178] ;  /* 0x00005e0002027625 */ /* 0x000fe200078e020d */
[----:B------:R1:W3:Y:S04]  /*02f0*/  @P0 LDG.E.CONSTANT R17, [R6.64] ;  /* 0x0000000606110981 */ /* 0x0002e8000c1e9900 */
[----:B------:R4:W3:Y:S04]  /*0300*/  LDG.E.CONSTANT R18, [R4.64] ;  /* 0x0000000604127981 */ /* 0x0008e8000c1e9900 */
[----:B------:R5:W3:Y:S01]  /*0310*/  LDG.E.CONSTANT R19, [R2.64] ;  /* 0x0000000602137981 */ /* 0x000ae2000c1e9900 */
[----:B------:R-:W-:-:S02]  /*0320*/  IABS R25, R11 ;  /* 0x0000000b00197213 */ /* 0x000fc40000000000 */
[----:B------:R-:W-:-:S03]  /*0330*/  IABS R26, c[0x0][0x1b4] ;  /* 0x00006d00001a7a13 */ /* 0x000fc60000000000 */
[----:B------:R-:W-:-:S04]  /*0340*/  IMAD.HI.U32 R24, R10, R25, RZ ;  /* 0x000000190a187227 */ /* 0x000fc800078e00ff */
[----:B0-----:R-:W-:-:S04]  /*0350*/  IMAD.MOV R22, RZ, RZ, -R24 ;  /* 0x000000ffff167224 */ /* 0x001fc800078e0a18 */
[----:B------:R-:W-:-:S05]  /*0360*/  IMAD R23, R26, R22, R25 ;  /* 0x000000161a177224 */ /* 0x000fca00078e0219 */
[----:B------:R-:W-:Y:S02]  /*0370*/  ISETP.GT.U32.AND P4, PT, R8, R23, PT ;  /* 0x000000170800720c */ /* 0x000fe40003f84070 */
[----:B-----5:R-:W-:-:S11]  /*0380*/  LOP3.LUT R2, R11, c[0x0][0x1b4], RZ, 0x3c, !PT ;  /* 0x00006d000b027a12 */ /* 0x020fd600078e3cff */
        /* <DEDUP_REMOVED lines=12> */
[----:B-1----:R-:W-:-:S04]  /*0450*/  IMAD R6, R2, c[0x0][0x1b4], R3 ;  /* 0x00006d0002067a24 */ /* 0x002fc800078e0203 */
[----:B----4-:R-:W-:Y:S01]  /*0460*/  IMAD.SHL.U32 R4, R6, 0x4, RZ ;  /* 0x0000000406047824 */ /* 0x010fe200078e00ff */
[----:B------:R-:W-:-:S04]  /*0470*/  SHF.R.S32.HI R3, RZ, 0x1f, R6 ;  /* 0x0000001fff037819 */ /* 0x000fc80000011406 */
[----:B------:R-:W-:Y:S02]  /*0480*/  SHF.L.U64.HI R5, R6, 0x2, R3 ;  /* 0x0000000206057819 */ /* 0x000fe40000010203 */
[C---:B------:R-:W-:Y:S02]  /*0490*/  IADD3 R2, P2, R4.reuse, c[0x0][0x168], RZ ;  /* 0x00005a0004027a10 */ /* 0x040fe40007f5e0ff */
[----:B------:R-:W-:Y:S01]  /*04a0*/  IADD3 R4, P3, R4, c[0x0][0x170], RZ ;  /* 0x00005c0004047a10 */ /* 0x000fe20007f7e0ff */
[----:B------:R-:W-:Y:S01]  /*04b0*/  IMAD.WIDE R6, R6, R13, c[0x0][0x160] ;  /* 0x0000580006067625 */ /* 0x000fe200078e020d */
[C---:B------:R-:W-:Y:S02]  /*04c0*/  IADD3.X R3, R5.reuse, c[0x0][0x16c], RZ, P2, !PT ;  /* 0x00005b0005037a10 */ /* 0x040fe400017fe4ff */
[----:B------:R-:W-:Y:S02]  /*04d0*/  IADD3.X R5, R5, c[0x0][0x174], RZ, P3, !PT ;  /* 0x00005d0005057a10 */ /* 0x000fe40001ffe4ff */
[----:B------:R-:W-:-:S04]  /*04e0*/  IADD3 R11, R11, c[0x0][0x0], RZ ;  /* 0x000000000b0b7a10 */ /* 0x000fc80007ffe0ff */
[----:B------:R-:W-:Y:S01]  /*04f0*/  ISETP.GE.AND P2, PT, R11, UR4, PT ;  /* 0x000000040b007c0c */ /* 0x000fe2000bf46270 */
[----:B--2---:R-:W-:Y:S02]  /*0500*/  @P1 FMUL.FTZ R15, R15, R16 ;  /* 0x000000100f0f1220 */ /* 0x004fe40000410000 */
[----:B---3--:R-:W-:Y:S01]  /*0510*/  @P0 FMUL.FTZ R18, R18, R17 ;  /* 0x0000001112120220 */ /* 0x008fe20000410000 */
[----:B------:R0:W-:Y:S04]  /*0520*/  STG.E [R6.64], R19 ;  /* 0x0000001306007986 */ /* 0x0001e8000c101906 */
[----:B------:R0:W-:Y:S04]  /*0530*/  STG.E [R2.64], R15 ;  /* 0x0000000f02007986 */ /* 0x0001e8000c101906 */
[----:B------:R0:W-:Y:S01]  /*0540*/  STG.E [R4.64], R18 ;  /* 0x0000001204007986 */ /* 0x0001e2000c101906 */
[----:B------:R-:W-:Y:S05]  /*0550*/  @!P2 BRA `(.L_x_508) ;  /* 0xfffffcc00000a947 */ /* 0x000fea000383ffff */
[----:B------:R-:W-:Y:S05]  /*0560*/  EXIT ;  /* 0x000000000000794d */ /* 0x000fea0003800000 */
.L_x_509:
        /* <DEDUP_REMOVED lines=9> */
.L_x_572:


//--------------------- .text._ZN17fastertransformer22addQKVBiasIA3TransposeIfEEvPT_S2_S2_PKS1_S4_S4_S4_S4_S4_PKiS4_S4_iiii --------------------------
	.section	.text._ZN17fastertransformer22addQKVBiasIA3TransposeIfEEvPT_S2_S2_PKS1_S4_S4_S4_S4_S4_PKiS4_S4_iiii,"ax",@progbits
	.sectioninfo	@"SHI_REGISTERS=29"
	.align	128
        .global         _ZN17fastertransformer22addQKVBiasIA3TransposeIfEEvPT_S2_S2_PKS1_S4_S4_S4_S4_S4_PKiS4_S4_iiii
        .type           _ZN17fastertransformer22addQKVBiasIA3TransposeIfEEvPT_S2_S2_PKS1_S4_S4_S4_S4_S4_PKiS4_S4_iiii,@function
        .size           _ZN17fastertransformer22addQKVBiasIA3TransposeIfEEvPT_S2_S2_PKS1_S4_S4_S4_S4_S4_PKiS4_S4_iiii,(.L_x_573 - _ZN17fastertransformer22addQKVBiasIA3TransposeIfEEvPT_S2_S2_PKS1_S4_S4_S4_S4_S4_PKiS4_S4_iiii)
        .other          _ZN17fastertransformer22addQKVBiasIA3TransposeIfEEvPT_S2_S2_PKS1_S4_S4_S4_S4_S4_PKiS4_S4_iiii,@"STO_CUDA_ENTRY STV_DEFAULT"
_ZN17fastertransformer22addQKVBiasIA3TransposeIfEEvPT_S2_S2_PKS1_S4_S4_S4_S4_S4_PKiS4_S4_iiii:
.text._ZN17fastertransformer22addQKVBiasIA3TransposeIfEEvPT_S2_S2_PKS1_S4_S4_S4_S4_S4_PKiS4_S4_iiii:
        /* <DEDUP_REMOVED lines=24> */
[----:B-1----:R-:W1:Y:S02]  /*0180*/  MUFU.RCP R2, R2 ;  /* 0x0000000200027308 */ /* 0x002e640000001000 */
[----:B-1----:R-:W-:Y:S01]  /*0190*/  IADD3 R8, R2, 0xffffffe, RZ ;  /* 0x0ffffffe02087810 */ /* 0x002fe20007ffe0ff */
[----:B0-----:R-:W-:-:S05]  /*01a0*/  IMAD R2, R0, c[0x0][0x1c4], R7 ;  /* 0x0000710000027a24 */ /* 0x001fca00078e0207 */
[----:B------:R0:W1:Y:S02]  /*01b0*/  F2I.FTZ.U32.TRUNC.NTZ R9, R8 ;  /* 0x0000000800097305 */ /* 0x000064000021f000 */
[----:B0-----:R-:W-:Y:S01]  /*01c0*/  HFMA2.MMA R8, -RZ, RZ, 0, 0 ;  /* 0x00000000ff087435 */ /* 0x001fe200000001ff */
[----:B-1----:R-:W-:-:S04]  /*01d0*/  IMAD.MOV R3, RZ, RZ, -R9 ;  /* 0x000000ffff037224 */ /* 0x002fc800078e0a09 */
[----:B------:R-:W-:-:S05]  /*01e0*/  IMAD R3, R3, R6, RZ ;  /* 0x0000000603037224 */ /* 0x000fca00078e02ff */
[----:B------:R-:W-:-:S04]  /*01f0*/  IMAD.HI.U32 R8, R9, R3, R8 ;  /* 0x0000000309087227 */ /* 0x000fc800078e0008 */
[----:B------:R-:W-:Y:S02]  /*0200*/  IMAD R9, R2, UR4, RZ ;  /* 0x0000000402097c24 */ /* 0x000fe4000f8e02ff */
.L_x_510:
        /* <DEDUP_REMOVED lines=12> */
[----:B0-----:R-:W-:-:S11]  /*02d0*/  LOP3.LUT R4, R11, c[0x0][0x1cc], RZ, 0x3c, !PT ;  /* 0x000073000b047a12 */ /* 0x001fd600078e3cff */
        /* <DEDUP_REMOVED lines=9> */
[----:B-1----:R-:W-:Y:S02]  /*0370*/  IMAD.MOV R12, RZ, RZ, -R15 ;  /* 0x000000ffff0c7224 */ /* 0x002fe400078e0a0f */
[----:B------:R-:W-:Y:S02]  /*0380*/  IMAD R4, R4, c[0x0][0x1c4], R7 ;  /* 0x0000710004047a24 */ /* 0x000fe400078e0207 */
[----:B------:R-:W-:Y:S02]  /*0390*/  IMAD R15, R12, c[0x0][0x1cc], R11 ;  /* 0x000073000c0f7a24 */ /* 0x000fe400078e020b */
[----:B------:R-:W-:-:S04]  /*03a0*/  IMAD.WIDE R16, R3, R14, c[0x0][0x188] ;  /* 0x0000620003107625 */ /* 0x000fc800078e020e */
[-C--:B------:R-:W-:Y:S02]  /*03b0*/  IMAD.WIDE R12, R11, R14.reuse, c[0x0][0x190] ;  /* 0x000064000b0c7625 */ /* 0x080fe400078e020e */
[----:B------:R0:W3:Y:S02]  /*03c0*/  LDG.E.CONSTANT R16, [R16.64] ;  /* 0x0000000610107981 */ /* 0x0000e4000c1e9900 */
[----:B------:R-:W-:Y:S02]  /*03d0*/  IMAD R15, R4, c[0x0][0x1cc], R15 ;  /* 0x00007300040f7a24 */ /* 0x000fe400078e020f */
[----:B------:R-:W-:Y:S01]  /*03e0*/  @P1 IMAD.IADD R21, R10, 0x1, R11 ;  /* 0x000000010a151824 */ /* 0x000fe200078e020b */
[----:B------:R1:W3:Y:S01]  /*03f0*/  LDG.E.CONSTANT R13, [R12.64] ;  /* 0x000000060c0d7981 */ /* 0x0002e2000c1e9900 */
[----:B------:R-:W-:-:S04]  /*0400*/  IMAD.WIDE R18, R15, R14, c[0x0][0x160] ;  /* 0x000058000f127625 */ /* 0x000fc800078e020e */
[----:B------:R-:W-:-:S04]  /*0410*/  @P1 IMAD.WIDE R20, R21, R14, c[0x0][0x1b0] ;  /* 0x00006c0015141625 */ /* 0x000fc800078e020e */
[----:B--2---:R-:W-:-:S05]  /*0420*/  FADD.FTZ R23, R2, R5 ;  /* 0x0000000502177221 */ /* 0x004fca0000010000 */
[----:B------:R3:W-:Y:S04]  /*0430*/  STG.E [R18.64], R23 ;  /* 0x0000001712007986 */ /* 0x0007e8000c101906 */
[----:B------:R-:W2:Y:S01]  /*0440*/  @P1 LDG.E R20, [R20.64] ;  /* 0x0000000614141981 */ /* 0x000ea2000c1e1900 */
[----:B------:R-:W-:Y:S02]  /*0450*/  SHF.R.S32.HI R22, RZ, 0x1f, R3 ;  /* 0x0000001fff167819 */ /* 0x000fe40000011403 */
[----:B------:R-:W-:Y:S02]  /*0460*/  LEA R2, P2, R3, c[0x0][0x198], 0x2 ;  /* 0x0000660003027a11 */ /* 0x000fe400078410ff */
[----:B------:R-:W-:Y:S02]  /*0470*/  SHF.R.S32.HI R26, RZ, 0x1f, R15 ;  /* 0x0000001fff1a7819 */ /* 0x000fe4000001140f */
[----:B------:R-:W-:-:S02]  /*0480*/  SHF.R.S32.HI R24, RZ, 0x1f, R11 ;  /* 0x0000001fff187819 */ /* 0x000fc4000001140b */
[----:B------:R-:W-:Y:S02]  /*0490*/  LEA R4, P3, R11, c[0x0][0x1a0], 0x2 ;  /* 0x000068000b047a11 */ /* 0x000fe400078610ff */
[----:B0-----:R-:W-:Y:S02]  /*04a0*/  SHF.L.U32 R17, R15, 0x2, RZ ;  /* 0x000000020f117819 */ /* 0x001fe400000006ff */
[----:B------:R-:W-:Y:S02]  /*04b0*/  LEA.HI.X R3, R3, c[0x0][0x19c], R22, 0x2, P2 ;  /* 0x0000670003037a11 */ /* 0x000fe400010f1416 */
[----:B------:R-:W-:Y:S01]  /*04c0*/  SHF.L.U64.HI R26, R15, 0x2, R26 ;  /* 0x000000020f1a7819 */ /* 0x000fe2000001021a */
[----:B------:R-:W-:Y:S01]  /*04d0*/  @P0 IMAD.IADD R15, R10, 0x1, R11 ;  /* 0x000000010a0f0824 */ /* 0x000fe200078e020b */
[----:B------:R-:W-:Y:S01]  /*04e0*/  LEA.HI.X R5, R11, c[0x0][0x1a4], R24, 0x2, P3 ;  /* 0x000069000b057a11 */ /* 0x000fe200018f1418 */
[----:B------:R-:W4:Y:S01]  /*04f0*/  LDG.E.CONSTANT R2, [R2.64] ;  /* 0x0000000602027981 */ /* 0x000f22000c1e9900 */
[----:B-1----:R-:W-:Y:S01]  /*0500*/  IADD3 R12, P2, R17, c[0x0][0x168], RZ ;  /* 0x00005a00110c7a10 */ /* 0x002fe20007f5e0ff */
[----:B------:R-:W-:-:S03]  /*0510*/  @P0 IMAD.WIDE R14, R15, R14, c[0x0][0x1b8] ;  /* 0x00006e000f0e0625 */ /* 0x000fc600078e020e */
[----:B------:R-:W4:Y:S01]  /*0520*/  LDG.E.CONSTANT R5, [R4.64] ;  /* 0x0000000604057981 */ /* 0x000f22000c1e9900 */
[----:B---3--:R-:W-:Y:S01]  /*0530*/  FADD.FTZ R19, R16, R13 ;  /* 0x0000000d10137221 */ /* 0x008fe20000010000 */
[----:B------:R-:W-:-:S03]  /*0540*/  IADD3.X R13, R26, c[0x0][0x16c], RZ, P2, !PT ;  /* 0x00005b001a0d7a10 */ /* 0x000fc600017fe4ff */
[----:B--2---:R-:W-:-:S05]  /*0550*/  @P1 FMUL.FTZ R19, R19, R20 ;  /* 0x0000001413131220 */ /* 0x004fca0000410000 */
[----:B------:R0:W-:Y:S04]  /*0560*/  STG.E [R12.64], R19 ;  /* 0x000000130c007986 */ /* 0x0001e8000c101906 */
[----:B------:R-:W2:Y:S01]  /*0570*/  @P0 LDG.E R14, [R14.64] ;  /* 0x000000060e0e0981 */ /* 0x000ea2000c1e1900 */
[----:B------:R-:W-:-:S04]  /*0580*/  IADD3 R16, P2, R17, c[0x0][0x170], RZ ;  /* 0x00005c0011107a10 */ /* 0x000fc80007f5e0ff */
[----:B------:R-:W-:Y:S01]  /*0590*/  IADD3.X R17, R26, c[0x0][0x174], RZ, P2, !PT ;  /* 0x00005d001a117a10 */ /* 0x000fe200017fe4ff */
[----:B----4-:R-:W-:Y:S01]  /*05a0*/  FADD.FTZ R21, R2, R5 ;  /* 0x0000000502157221 */ /* 0x010fe20000010000 */
[----:B------:R-:W-:-:S04]  /*05b0*/  IADD3 R11, R11, c[0x0][0x0], RZ ;  /* 0x000000000b0b7a10 */ /* 0x000fc80007ffe0ff */
[----:B------:R-:W-:Y:S01]  /*05c0*/  ISETP.GE.AND P2, PT, R11, UR4, PT ;  /* 0x000000040b007c0c */ /* 0x000fe2000bf46270 */
[----:B--2---:R-:W-:-:S05]  /*05d0*/  @P0 FMUL.FTZ R21, R21, R14 ;  /* 0x0000000e15150220 */ /* 0x004fca0000410000 */
[----:B------:R0:W-:Y:S07]  /*05e0*/  STG.E [R16.64], R21 ;  /* 0x0000001510007986 */ /* 0x0001ee000c101906 */
[----:B------:R-:W-:Y:S05]  /*05f0*/  @!P2 BRA `(.L_x_510) ;  /* 0xfffffc100000a947 */ /* 0x000fea000383ffff */
[----:B------:R-:W-:Y:S05]  /*0600*/  EXIT ;  /* 0x000000000000794d */ /* 0x000fea0003800000 */
.L_x_511:
        /* <DEDUP_REMOVED lines=15> */
.L_x_573:


//--------------------- .text._ZN17fastertransformer22add_head3Size_QKV_biasI7__half2EEvPKT_S4_PS2_S5_S5_iiiii --------------------------
	.section	.text._ZN17fastertransformer22add_head3Size_QKV_biasI7__half2EEvPKT_S4_PS2_S5_S5_iiiii,"ax",@progbits
	.sectioninfo	@"SHI_REGISTERS=26"
	.align	128
        .global         _ZN17fastertransformer22add_head3Size_QKV_biasI7__half2EEvPKT_S4_PS2_S5_S5_iiiii
        .type           _ZN17fastertransformer22add_head3Size_QKV_biasI7__half2EEvPKT_S4_PS2_S5_S5_iiiii,@function
        .size           _ZN17fastertransformer22add_head3Size_QKV_biasI7__half2EEvPKT_S4_PS2_S5_S5_iiiii,(.L_x_574 - _ZN17fastertransformer22add_head3Size_QKV_biasI7__half2EEvPKT_S4_PS2_S5_S5_iiiii)
        .other          _ZN17fastertransformer22add_head3Size_QKV_biasI7__half2EEvPKT_S4_PS2_S5_S5_iiiii,@"STO_CUDA_ENTRY STV_DEFAULT"
_ZN17fastertransformer22add_head3Size_QKV_biasI7__half2EEvPKT_S4_PS2_S5_S5_iiiii:
.text._ZN17fastertransformer22add_head3Size_QKV_biasI7__half2EEvPKT_S4_PS2_S5_S5_iiiii:
[----:B------:R-:W-:Y:S02]  /*0000*/  MOV R1, c[0x0][0x28] ;  /* 0x00000a0000017a02 */ /* 0x000fe40000000f00 */
[----:B------:R-:W0:Y:S01]  /*0010*/  I2F.U32.RP R0, c[0x0][0x198] ;  /* 0x0000660000007b06 */ /* 0x000e220000209000 */
[----:B------:R-:W1:Y:S01]  /*0020*/  S2R R4, SR_TID.X ;  /* 0x0000000000047919 */ /* 0x000e620000002100 */
[----:B------:R-:W-:Y:S01]  /*0030*/  ISETP.NE.U32.AND P2, PT, RZ, c[0x0][0x198], PT ;  /* 0x00006600ff007a0c */ /* 0x000fe20003f45070 */
[----:B------:R-:W-:Y:S02]  /*0040*/  ULDC UR5, c[0x0][0x198] ;  /* 0x0000660000057ab9 */ /* 0x000fe40000000800 */
[----:B------:R-:W2:Y:S01]  /*0050*/  S2R R16, SR_CTAID.Z ;  /* 0x0000000000107919 */ /* 0x000ea20000002700 */
[----:B------:R-:W-:Y:S02]  /*0060*/  UIMAD UR5, UR5, 0x3, URZ ;  /* 0x00000003050578a4 */ /* 0x000fe4000f8e023f */
[----:B------:R-:W-:Y:S01]  /*0070*/  ULDC UR4, c[0x0][0x194] ;  /* 0x0000650000047ab9 */ /* 0x000fe20000000800 */
[----:B------:R-:W3:Y:S01]  /*0080*/  S2R R7, SR_CTAID.X ;  /* 0x0000000000077919 */ /* 0x000ee20000002500 */
[----:B------:R-:W-:Y:S01]  /*0090*/  UIMAD UR4, UR4, UR5, URZ ;  /* 0x00000005040472a4 */ /* 0x000fe2000f8e023f */
[----:B0-----:R-:W0:Y:S02]  /*00a0*/  MUFU.RCP R0, R0 ;  /* 0x0000000000007308 */ /* 0x001e240000001000 */
[----:B0-----:R-:W-:-:S06]  /*00b0*/  IADD3 R2, R0, 0xffffffe, RZ ;  /* 0x0ffffffe00027810 */ /* 0x001fcc0007ffe0ff */
[----:B------:R0:W4:Y:S02]  /*00c0*/  F2I.FTZ.U32.TRUNC.NTZ R3, R2 ;  /* 0x0000000200037305 */ /* 0x000124000021f000 */
[----:B0-----:R-:W-:Y:S01]  /*00d0*/  HFMA2.MMA R2, -RZ, RZ, 0, 0 ;  /* 0x00000000ff027435 */ /* 0x001fe200000001ff */
[----:B----4-:R-:W-:-:S05]  /*00e0*/  IADD3 R5, RZ, -R3, RZ ;  /* 0x80000003ff057210 */ /* 0x010fca0007ffe0ff */
[----:B------:R-:W-:-:S04]  /*00f0*/  IMAD R5, R5, c[0x0][0x198], RZ ;  /* 0x0000660005057a24 */ /* 0x000fc800078e02ff */
[----:B------:R-:W-:-:S06]  /*0100*/  IMAD.HI.U32 R3, R3, R5, R2 ;  /* 0x0000000503037227 */ /* 0x000fcc00078e0002 */
[----:B-1----:R-:W-:-:S05]  /*0110*/  IMAD.HI.U32 R6, R3, R4, RZ ;  /* 0x0000000403067227 */ /* 0x002fca00078e00ff */
[----:B------:R-:W-:-:S05]  /*0120*/  IADD3 R3, -R6, RZ, RZ ;  /* 0x000000ff06037210 */ /* 0x000fca0007ffe1ff */
[----:B------:R-:W-:Y:S02]  /*0130*/  IMAD R0, R3, c[0x0][0x198], R4 ;  /* 0x0000660003007a24 */ /* 0x000fe400078e0204 */
[----:B------:R-:W2:Y:S03]  /*0140*/  S2R R3, SR_CTAID.Y ;  /* 0x0000000000037919 */ /* 0x000ea60000002600 */
[----:B------:R-:W-:-:S13]  /*0150*/  ISETP.GE.U32.AND P0, PT, R0, c[0x0][0x198], PT ;  /* 0x0000660000007a0c */ /* 0x000fda0003f06070 */
[----:B------:R-:W-:Y:S02]  /*0160*/  @P0 IADD3 R0, R0, -c[0x0][0x198], RZ ;  /* 0x8000660000000a10 */ /* 0x000fe40007ffe0ff */
[----:B------:R-:W-:Y:S02]  /*0170*/  @P0 IADD3 R6, R6, 0x1, RZ ;  /* 0x0000000106060810 */ /* 0x000fe40007ffe0ff */
[----:B------:R-:W-:Y:S01]  /*0180*/  ISETP.GE.U32.AND P1, PT, R0, c[0x0][0x198], PT ;  /* 0x0000660000007a0c */ /* 0x000fe20003f26070 */
[----:B------:R-:W-:Y:S01]  /*0190*/  HFMA2.MMA R0, -RZ, RZ, 0, 2.384185791015625e-07 ;  /* 0x00000004ff007435 */ /* 0x000fe200000001ff */
[----:B--2---:R-:W-:-:S04]  /*01a0*/  IMAD R16, R16, c[0x0][0x18c], R3 ;  /* 0x0000630010107a24 */ /* 0x004fc800078e0203 */
[----:B---3--:R-:W-:-:S07]  /*01b0*/  IMAD R2, R16, c[0x0][0x190], R7 ;  /* 0x0000640010027a24 */ /* 0x008fce00078e0207 */
[----:B------:R-:W-:Y:S02]  /*01c0*/  @P1 IADD3 R6, R6, 0x1, RZ ;  /* 0x0000000106061810 */ /* 0x000fe40007ffe0ff */
[----:B------:R-:W-:-:S04]  /*01d0*/  @!P2 LOP3.LUT R6, RZ, c[0x0][0x198], RZ, 0x33, !PT ;  /* 0x00006600ff06aa12 */ /* 0x000fc800078e33ff */
[----:B------:R-:W-:-:S05]  /*01e0*/  IADD3 R17, -R6, RZ, RZ ;  /* 0x000000ff06117210 */ /* 0x000fca0007ffe1ff */
[----:B------:R-:W-:-:S04]  /*01f0*/  IMAD R17, R17, c[0x0][0x198], R4 ;  /* 0x0000660011117a24 */ /* 0x000fc800078e0204 */
[----:B------:R-:W-:-:S04]  /*0200*/  IMAD R9, R6, UR5, R17 ;  /* 0x0000000506097c24 */ /* 0x000fc8000f8e0211 */
[----:B------:R-:W-:Y:S01]  /*0210*/  IMAD R11, R2, UR4, R9 ;  /* 0x00000004020b7c24 */ /* 0x000fe2000f8e0209 */
[----:B------:R-:W-:Y:S01]  /*0220*/  ULDC.64 UR4, c[0x0][0x118] ;  /* 0x0000460000047ab9 */ /* 0x000fe20000000a00 */
[----:B------:R-:W-:-:S04]  /*0230*/  IMAD.WIDE R8, R9, R0, c[0x0][0x168] ;  /* 0x00005a0009087625 */ /* 0x000fc800078e0200 */
[----:B------:R-:W-:-:S04]  /*0240*/  IMAD.WIDE R10, R11, R0, c[0x0][0x160] ;  /* 0x000058000b0a7625 */ /* 0x000fc800078e0200 */
[C---:B------:R-:W-:Y:S02]  /*0250*/  IMAD.WIDE R12, R0.reuse, c[0x0][0x198], R8 ;  /* 0x00006600000c7a25 */ /* 0x040fe400078e0208 */
[----:B------:R-:W2:Y:S02]  /*0260*/  LDG.E.CONSTANT R8, [R8.64] ;  /* 0x0000000408087981 */ /* 0x000ea4000c1e9900 */
[C---:B------:R-:W-:Y:S02]  /*0270*/  IMAD.WIDE R4, R0.reuse, c[0x0][0x198], R10 ;  /* 0x0000660000047a25 */ /* 0x040fe400078e020a */
[----:B------:R-:W2:Y:S02]  /*0280*/  LDG.E.CONSTANT R11, [R10.64] ;  /* 0x000000040a0b7981 */ /* 0x000ea4000c1e9900 */
[C---:B------:R-:W-:Y:S02]  /*0290*/  IMAD.WIDE R14, R0.reuse, c[0x0][0x198], R12 ;  /* 0x00006600000e7a25 */ /* 0x040fe400078e020c */
[----:B------:R-:W3:Y:S02]  /*02a0*/  LDG.E.CONSTANT R12, [R12.64] ;  /* 0x000000040c0c7981 */ /* 0x000ee4000c1e9900 */
[----:B------:R-:W-:-:S02]  /*02b0*/  IMAD.WIDE R2, R0, c[0x0][0x198], R4 ;  /* 0x0000660000027a25 */ /* 0x000fc400078e0204 */
[----:B------:R-:W3:Y:S04]  /*02c0*/  LDG.E.CONSTANT R5, [R4.64] ;  /* 0x0000000404057981 */ /* 0x000ee8000c1e9900 */
[----:B------:R-:W4:Y:S04]  /*02d0*/  LDG.E.CONSTANT R14, [R14.64] ;  /* 0x000000040e0e7981 */ /* 0x000f28000c1e9900 */
[----:B------:R-:W4:Y:S01]  /*02e0*/  LDG.E.CONSTANT R3, [R2.64] ;  /* 0x0000000402037981 */ /* 0x000f22000c1e9900 */
[----:B------:R-:W-:-:S04]  /*02f0*/  IMAD R6, R16, c[0x0][0x194], R6 ;  /* 0x0000650010067a24 */ /* 0x000fc800078e0206 */
[----:B------:R-:W-:-:S04]  /*0300*/  IMAD R6, R6, c[0x0][0x190], R7 ;  /* 0x0000640006067a24 */ /* 0x000fc800078e0207 */
[----:B------:R-:W-:-:S04]  /*0310*/  IMAD R17, R6, c[0x0][0x198], R17 ;  /* 0x0000660006117a24 */ /* 0x000fc800078e0211 */
[----:B------:R-:W-:Y:S01]  /*0320*/  IMAD.WIDE R6, R17, R0, c[0x0][0x170] ;  /* 0x00005c0011067625 */ /* 0x000fe200078e0200 */
[----:B--2---:R-:W-:-:S03]  /*0330*/  HADD2 R19, R11, R8 ;  /* 0x000000080b137230 */ /* 0x004fc60000000000 */
[----:B------:R-:W-:-:S04]  /*0340*/  IMAD.WIDE R8, R17, R0, c[0x0][0x178] ;  /* 0x00005e0011087625 */ /* 0x000fc800078e0200 */
[----:B------:R-:W-:Y:S01]  /*0350*/  IMAD.WIDE R10, R17, R0, c[0x0][0x180] ;  /* 0x00006000110a7625 */ /* 0x000fe200078e0200 */
[----:B---3--:R-:W-:Y:S01]  /*0360*/  HFMA2.MMA R21, R5, 1, 1, R12 ;  /* 0x3c003c0005157835 */ /* 0x008fe2000000000c */
[----:B------:R-:W-:Y:S01]  /*0370*/  STG.E [R6.64], R19 ;  /* 0x0000001306007986 */ /* 0x000fe2000c101904 */
[----:B----4-:R-:W-:-:S05]  /*0380*/  HADD2 R23, R3, R14 ;  /* 0x0000000e03177230 */ /* 0x010fca0000000000 */
[----:B------:R-:W-:Y:S04]  /*0390*/  STG.E [R8.64], R21 ;  /* 0x0000001508007986 */ /* 0x000fe8000c101904 */
[----:B------:R-:W-:Y:S01]  /*03a0*/  STG.E [R10.64], R23 ;  /* 0x000000170a007986 */ /* 0x000fe2000c101904 */
[----:B------:R-:W-:Y:S05]  /*03b0*/  EXIT ;  /* 0x000000000000794d */ /* 0x000fea0003800000 */
.L_x_512:
        /* <DEDUP_REMOVED lines=12> */
.L_x_574:


//--------------------- .text._ZN17fastertransformer22add_head3Size_QKV_biasI6float2EEvPKT_S4_PS2_S5_S5_iiiii --------------------------
	.section	.text._ZN17fastertransformer22add_head3Size_QKV_biasI6float2EEvPKT_S4_PS2_S5_S5_iiiii,"ax",@progbits
	.sectioninfo	@"SHI_REGISTERS=14"
	.align	128
        .global         _ZN17fastertransformer22add_head3Size_QKV_biasI6float2EEvPKT_S4_PS2_S5_S5_iiiii
        .type           _ZN17fastertransformer22add_head3Size_QKV_biasI6float2EEvPKT_S4_PS2_S5_S5_iiiii,@function
        .size           _ZN17fastertransformer22add_head3Size_QKV_biasI6float2EEvPKT_S4_PS2_S5_S5_iiiii,(.L_x_575 - _ZN17fastertransformer22add_head3Size_QKV_biasI6float2EEvPKT_S4_PS2_S5_S5_iiiii)
        .other          _ZN17fastertransformer22add_head3Size_QKV_biasI6float2EEvPKT_S4_PS2_S5_S5_iiiii,@"STO_CUDA_ENTRY STV_DEFAULT"
_ZN17fastertransformer22add_head3Size_QKV_biasI6float2EEvPKT_S4_PS2_S5_S5_iiiii:
.text._ZN17fastertransformer22add_head3Size_QKV_biasI6float2EEvPKT_S4_PS2_S5_S5_iiiii:
        /* <DEDUP_REMOVED lines=9> */
[----:B------:R-:W4:Y:S07]  /*0090*/  S2R R8, SR_CTAID.X ;  /* 0x0000000000087919 */ /* 0x000f2e0000002500 */
[----:B0-----:R-:W0:Y:S08]  /*00a0*/  MUFU.RCP R0, R0 ;  /* 0x0000000000007308 */ /* 0x001e300000001000 */
[----:B---3--:R-:W3:Y:S01]  /*00b0*/  MUFU.RCP R6, R6 ;  /* 0x0000000600067308 */ /* 0x008ee20000001000 */
[----:B0-----:R-:W-:-:S07]  /*00c0*/  IADD3 R2, R0, 0xffffffe, RZ ;  /* 0x0ffffffe00027810 */ /* 0x001fce0007ffe0ff */
[----:B------:R0:W5:Y:S01]  /*00d0*/  F2I.FTZ.U32.TRUNC.NTZ R3, R2 ;  /* 0x0000000200037305 */ /* 0x000162000021f000 */
[----:B---3--:R-:W-:-:S07]  /*00e0*/  IADD3 R4, R6, 0xffffffe, RZ ;  /* 0x0ffffffe06047810 */ /* 0x008fce0007ffe0ff */
[----:B------:R3:W1:Y:S01]  /*00f0*/  F2I.FTZ.U32.TRUNC.NTZ R5, R4 ;  /* 0x0000000400057305 */ /* 0x000662000021f000 */
[----:B0-----:R-:W-:Y:S01]  /*0100*/  HFMA2.MMA R2, -RZ, RZ, 0, 0 ;  /* 0x00000000ff027435 */ /* 0x001fe200000001ff */
[----:B-----5:R-:W-:Y:S01]  /*0110*/  IADD3 R11, RZ, -R3, RZ ;  /* 0x80000003ff0b7210 */ /* 0x020fe20007ffe0ff */
[----:B---3--:R-:W-:-:S04]  /*0120*/  IMAD.MOV.U32 R4, RZ, RZ, RZ ;  /* 0x000000ffff047224 */ /* 0x008fc800078e00ff */
[----:B------:R-:W-:Y:S02]  /*0130*/  IMAD R11, R11, c[0x0][0x188], RZ ;  /* 0x000062000b0b7a24 */ /* 0x000fe400078e02ff */
[----:B-1----:R-:W-:Y:S02]  /*0140*/  IMAD.MOV R0, RZ, RZ, -R5 ;  /* 0x000000ffff007224 */ /* 0x002fe400078e0a05 */
[----:B------:R-:W-:Y:S01]  /*0150*/  IMAD.HI.U32 R2, R3, R11, R2 ;  /* 0x0000000b03027227 */ /* 0x000fe200078e0002 */
[----:B------:R-:W-:-:S03]  /*0160*/  MOV R11, c[0x0][0x174] ;  /* 0x00005d00000b7a02 */ /* 0x000fc60000000f00 */
[----:B------:R-:W-:Y:S02]  /*0170*/  IMAD R3, R0, c[0x0][0x198], RZ ;  /* 0x0000660000037a24 */ /* 0x000fe400078e02ff */
[----:B------:R-:W-:-:S04]  /*0180*/  IMAD.HI.U32 R2, R2, R7, RZ ;  /* 0x0000000702027227 */ /* 0x000fc800078e00ff */
[----:B------:R-:W-:Y:S01]  /*0190*/  IMAD.HI.U32 R0, R5, R3, R4 ;  /* 0x0000000305007227 */ /* 0x000fe200078e0004 */
[----:B------:R-:W-:Y:S02]  /*01a0*/  IADD3 R4, -R2, RZ, RZ ;  /* 0x000000ff02047210 */ /* 0x000fe40007ffe1ff */
[----:B------:R-:W-:-:S03]  /*01b0*/  LOP3.LUT R5, RZ, c[0x0][0x188], RZ, 0x33, !PT ;  /* 0x00006200ff057a12 */ /* 0x000fc600078e33ff */
[----:B------:R-:W-:Y:S02]  /*01c0*/  IMAD R3, R4, c[0x0][0x188], R7 ;  /* 0x0000620004037a24 */ /* 0x000fe400078e0207 */
[----:B--2---:R-:W-:-:S03]  /*01d0*/  IMAD.HI.U32 R0, R0, R9, RZ ;  /* 0x0000000900007227 */ /* 0x004fc600078e00ff */
[----:B------:R-:W-:Y:S01]  /*01e0*/  ISETP.GE.U32.AND P3, PT, R3, c[0x0][0x188], PT ;  /* 0x0000620003007a0c */ /* 0x000fe20003f66070 */
[----:B------:R-:W-:-:S04]  /*01f0*/  IMAD.MOV R4, RZ, RZ, -R0 ;  /* 0x000000ffff047224 */ /* 0x000fc800078e0a00 */
[----:B------:R-:W-:-:S05]  /*0200*/  IMAD R4, R4, c[0x0][0x198], R9 ;  /* 0x0000660004047a24 */ /* 0x000fca00078e0209 */
[----:B------:R-:W-:-:S03]  /*0210*/  ISETP.GE.U32.AND P4, PT, R4, c[0x0][0x198], PT ;  /* 0x0000660004007a0c */ /* 0x000fc60003f86070 */
[----:B------:R-:W-:Y:S02]  /*0220*/  @P3 IADD3 R3, R3, -c[0x0][0x188], RZ ;  /* 0x8000620003033a10 */ /* 0x000fe40007ffe0ff */
[----:B------:R-:W-:Y:S02]  /*0230*/  @P3 IADD3 R2, R2, 0x1, RZ ;  /* 0x0000000102023810 */ /* 0x000fe40007ffe0ff */
[----:B------:R-:W-:-:S06]  /*0240*/  ISETP.GE.U32.AND P0, PT, R3, c[0x0][0x188], PT ;  /* 0x0000620003007a0c */ /* 0x000fcc0003f06070 */
[----:B------:R-:W-:Y:S02]  /*0250*/  @P4 IADD3 R4, R4, -c[0x0][0x198], RZ ;  /* 0x8000660004044a10 */ /* 0x000fe40007ffe0ff */
[----:B------:R-:W-:Y:S02]  /*0260*/  @P4 IADD3 R0, R0, 0x1, RZ ;  /* 0x0000000100004810 */ /* 0x000fe40007ffe0ff */
[----:B------:R-:W-:Y:S02]  /*0270*/  ISETP.GE.U32.AND P5, PT, R4, c[0x0][0x198], PT ;  /* 0x0000660004007a0c */ /* 0x000fe40003fa6070 */
[----:B------:R-:W0:Y:S01]  /*0280*/  S2R R4, SR_CTAID.Y ;  /* 0x0000000000047919 */ /* 0x000e220000002600 */
[----:B------:R-:W-:-:S04]  /*0290*/  @P0 IADD3 R2, R2, 0x1, RZ ;  /* 0x0000000102020810 */ /* 0x000fc80007ffe0ff */
[----:B------:R-:W-:Y:S02]  /*02a0*/  SEL R7, R5, R2, !P1 ;  /* 0x0000000205077207 */ /* 0x000fe40004800000 */
[----:B------:R-:W-:Y:S02]  /*02b0*/  IADD3 R2, R3, -c[0x0][0x188], RZ ;  /* 0x8000620003027a10 */ /* 0x000fe40007ffe0ff */
[----:B------:R-:W-:Y:S02]  /*02c0*/  ISETP.NE.AND P3, PT, R7, RZ, PT ;  /* 0x000000ff0700720c */ /* 0x000fe40003f65270 */
[----:B------:R-:W-:Y:S02]  /*02d0*/  @P5 IADD3 R0, R0, 0x1, RZ ;  /* 0x0000000100005810 */ /* 0x000fe40007ffe0ff */
[----:B------:R-:W-:-:S05]  /*02e0*/  @!P2 LOP3.LUT R0, RZ, c[0x0][0x198], RZ, 0x33, !PT ;  /* 0x00006600ff00aa12 */ /* 0x000fca00078e33ff */
[----:B------:R-:W-:-:S04]  /*02f0*/  IMAD.MOV R6, RZ, RZ, -R0 ;  /* 0x000000ffff067224 */ /* 0x000fc800078e0a00 */
[----:B------:R-:W-:Y:S05]  /*0300*/  @!P3 BRA `(.L_x_513) ;  /* 0x000000500000b947 */ /* 0x000fea0003800000 */
[----:B----4-:R-:W-:Y:S01]  /*0310*/  ISETP.NE.AND P2, PT, R7, 0x1, PT ;  /* 0x000000010700780c */ /* 0x010fe20003f45270 */
[----:B------:R-:W-:Y:S01]  /*0320*/  IMAD.MOV.U32 R10, RZ, RZ, c[0x0][0x178] ;  /* 0x00005e00ff0a7624 */ /* 0x000fe200078e00ff */
[----:B------:R-:W-:-:S11]  /*0330*/  MOV R11, c[0x0][0x17c] ;  /* 0x00005f00000b7a02 */ /* 0x000fd60000000f00 */
[----:B------:R-:W-:Y:S01]  /*0340*/  @P2 IMAD.MOV.U32 R10, RZ, RZ, c[0x0][0x180] ;  /* 0x00006000ff0a2624 */ /* 0x000fe200078e00ff */
[----:B------:R-:W-:Y:S02]  /*0350*/  @P2 MOV R11, c[0x0][0x184] ;  /* 0x00006100000b2a02 */ /* 0x000fe40000000f00 */
.L_x_513:
[----:B----4-:R-:W-:Y:S01]  /*0360*/  @P1 SEL R5, R2, R3, P0 ;  /* 0x0000000302051207 */ /* 0x010fe20000000000 */
[----:B------:R-:W-:Y:S01]  /*0370*/  ULDC UR4, c[0x0][0x194] ;  /* 0x0000650000047ab9 */ /* 0x000fe20000000800 */
[----:B------:R-:W-:Y:S01]  /*0380*/  IMAD R6, R6, c[0x0][0x198], R9 ;  /* 0x0000660006067a24 */ /* 0x000fe200078e0209 */
[----:B------:R-:W-:Y:S01]  /*0390*/  ULDC UR5, c[0x0][0x198] ;  /* 0x0000660000057ab9 */ /* 0x000fe20000000800 */
[----:B------:R-:W-:Y:S01]  /*03a0*/  IMAD R7, R0, 0x3, R7 ;  /* 0x0000000300077824 */ /* 0x000fe200078e0207 */
[----:B------:R-:W-:Y:S01]  /*03b0*/  UIMAD UR4, UR4, UR5, URZ ;  /* 0x00000005040472a4 */ /* 0x000fe2000f8e023f */
[----:B0-----:R-:W-:Y:S02]  /*03c0*/  IMAD R9, R5, c[0x0][0x18c], R4 ;  /* 0x0000630005097a24 */ /* 0x001fe400078e0204 */
[----:B------:R-:W-:Y:S01]  /*03d0*/  IMAD R7, R7, c[0x0][0x198], R6 ;  /* 0x0000660007077a24 */ /* 0x000fe200078e0206 */
[----:B------:R-:W-:Y:S01]  /*03e0*/  UIMAD UR4, UR4, 0x3, URZ ;  /* 0x00000003040478a4 */ /* 0x000fe2000f8e023f */
[----:B------:R-:W-:-:S02]  /*03f0*/  IMAD R2, R9, c[0x0][0x190], R8 ;  /* 0x0000640009027a24 */ /* 0x000fc400078e0208 */
[----:B------:R-:W-:-:S03]  /*0400*/  IMAD.MOV.U32 R5, RZ, RZ, 0x8 ;  /* 0x00000008ff057424 */ /* 0x000fc600078e00ff */
[----:B------:R-:W-:Y:S02]  /*0410*/  IMAD R4, R2, UR4, R7 ;  /* 0x0000000402047c24 */ /* 0x000fe4000f8e0207 */
[----:B------:R-:W-:-:S04]  /*0420*/  IMAD.WIDE R2, R7, R5, c[0x0][0x168] ;  /* 0x00005a0007027625 */ /* 0x000fc800078e0205 */
[----:B------:R-:W-:Y:S02]  /*0430*/  IMAD.WIDE R4, R4, R5, c[0x0][0x160] ;  /* 0x0000580004047625 */ /* 0x000fe400078e0205 */
[----:B------:R-:W2:Y:S04]  /*0440*/  LDG.E.64.CONSTANT R2, [R2.64] ;  /* 0x0000000602027981 */ /* 0x000ea8000c1e9b00 */
[----:B------:R-:W2:Y:S01]  /*0450*/  LDG.E.64 R4, [R4.64] ;  /* 0x0000000604047981 */ /* 0x000ea2000c1e1b00 */
[----:B------:R-:W-:-:S04]  /*0460*/  IMAD R0, R9, c[0x0][0x194], R0 ;  /* 0x0000650009007a24 */ /* 0x000fc800078e0200 */
[----:B------:R-:W-:-:S04]  /*0470*/  IMAD R7, R0, c[0x0][0x190], R8 ;  /* 0x0000640000077a24 */ /* 0x000fc800078e0208 */
[----:B------:R-:W-:Y:S01]  /*0480*/  IMAD R9, R7, c[0x0][0x198], R6 ;  /* 0x0000660007097a24 */ /* 0x000fe200078e0206 */
[----:B------:R-:W-:Y:S01]  /*0490*/  MOV R6, R10 ;  /* 0x0000000a00067202 */ /* 0x000fe20000000f00 */
[----:B------:R-:W-:-:S04]  /*04a0*/  IMAD.MOV.U32 R7, RZ, RZ, R11 ;  /* 0x000000ffff077224 */ /* 0x000fc800078e000b */
[----:B------:R-:W-:-:S04]  /*04b0*/  IMAD.WIDE R6, R9, 0x8, R6 ;  /* 0x0000000809067825 */ /* 0x000fc800078e0206 */
[----:B--2---:R-:W-:Y:S02]  /*04c0*/  FADD.FTZ R9, R3, R5 ;  /* 0x0000000503097221 */ /* 0x004fe40000010000 */
[----:B------:R-:W-:-:S05]  /*04d0*/  FADD.FTZ R8, R2, R4 ;  /* 0x0000000402087221 */ /* 0x000fca0000010000 */
[----:B------:R-:W-:Y:S01]  /*04e0*/  STG.E.64 [R6.64], R8 ;  /* 0x0000000806007986 */ /* 0x000fe2000c101b06 */
[----:B------:R-:W-:Y:S05]  /*04f0*/  EXIT ;  /* 0x000000000000794d */ /* 0x000fea0003800000 */
.L_x_514:
        /* <DEDUP_REMOVED lines=16> */
.L_x_575:


//--------------------- .text._ZN17fastertransformer12transpose_4dI6__halfEEvPT_S3_iiiiii --------------------------
	.section	.text._ZN17fastertransformer12transpose_4dI6__halfEEvPT_S3_iiiiii,"ax",@progbits
	.sectioninfo	@"SHI_REGISTERS=20"
	.align	128
        .global         _ZN17fastertransformer12transpose_4dI6__halfEEvPT_S3_iiiiii
        .type           _ZN17fastertransformer12transpose_4dI6__halfEEvPT_S3_iiiiii,@function
        .size           _ZN17fastertransformer12transpose_4dI6__halfEEvPT_S3_iiiiii,(.L_x_576 - _ZN17fastertransformer12transpose_4dI6__halfEEvPT_S3_iiiiii)
        .other          _ZN17fastertransformer12transpose_4dI6__halfEEvPT_S3_iiiiii,@"STO_CUDA_ENTRY STV_DEFAULT"
_ZN17fastertransformer12transpose_4dI6__halfEEvPT_S3_iiiiii:
.text._ZN17fastertransformer12transpose_4dI6__halfEEvPT_S3_iiiiii:
[----:B------:R-:W-:Y:S02]  /*0000*/  IMAD.MOV.U32 R1, RZ, RZ, c[0x0][0x28] ;  /* 0x00000a00ff017624 */ /* 0x000fe400078e00ff */
[----:B------:R-:W0:Y:S01]  /*0010*/  S2R R7, SR_CTAID.X ;  /* 0x0000000000077919 */ /* 0x000e220000002500 */
[----:B------:R-:W-:Y:S01]  /*0020*/  IMAD.MOV.U32 R0, RZ, RZ, c[0x0][0x17c] ;  /* 0x00005f00ff007624 */ /* 0x000fe200078e00ff */
[----:B------:R-:W-:Y:S02]  /*0030*/  ULDC.64 UR4, c[0x0][0x170] ;  /* 0x00005c0000047ab9 */ /* 0x000fe40000000a00 */
[----:B------:R-:W0:Y:S01]  /*0040*/  S2R R2, SR_TID.X ;  /* 0x0000000000027919 */ /* 0x000e220000002100 */
[----:B------:R-:W-:Y:S01]  /*0050*/  UIMAD UR4, UR5, UR4, URZ ;  /* 0x00000004050472a4 */ /* 0x000fe2000f8e023f */
[----:B------:R-:W-:Y:S02]  /*0060*/  LEA.HI R0, R0, c[0x0][0x17c], RZ, 0x1 ;  /* 0x00005f0000007a11 */ /* 0x000fe400078f08ff */
[----:B------:R-:W-:Y:S02]  /*0070*/  ULDC UR5, c[0x0][0x178] ;  /* 0x00005e0000057ab9 */ /* 0x000fe40000000800 */
[----:B------:R-:W-:Y:S01]  /*0080*/  UIMAD UR4, UR4, UR5, URZ ;  /* 0x00000005040472a4 */ /* 0x000fe2000f8e023f */
[----:B------:R-:W-:Y:S01]  /*0090*/  SHF.R.S32.HI R0, RZ, 0x1, R0 ;  /* 0x00000001ff007819 */ /* 0x000fe20000011400 */
[----:B0-----:R-:W-:-:S04]  /*00a0*/  IMAD R7, R7, c[0x0][0x0], R2 ;  /* 0x0000000007077a24 */ /* 0x001fc800078e0202 */
[----:B------:R-:W-:-:S05]  /*00b0*/  IMAD R2, R0, UR4, RZ ;  /* 0x0000000400027c24 */ /* 0x000fca000f8e02ff */
[----:B------:R-:W-:-:S13]  /*00c0*/  ISETP.GE.AND P0, PT, R7, R2, PT ;  /* 0x000000020700720c */ /* 0x000fda0003f06270 */
[----:B------:R-:W-:Y:S05]  /*00d0*/  @P0 EXIT ;  /* 0x000000000000094d */ /* 0x000fea0003800000 */
[----:B------:R-:W-:Y:S01]  /*00e0*/  IABS R3, R0 ;  /* 0x0000000000037213 */ /* 0x000fe20000000000 */
[----:B------:R-:W-:Y:S01]  /*00f0*/  ULDC.64 UR4, c[0x0][0x118] ;  /* 0x0000460000047ab9 */ /* 0x000fe20000000a00 */
[----:B------:R-:W-:Y:S02]  /*0100*/  MOV R9, c[0x0][0x184] ;  /* 0x0000610000097a02 */ /* 0x000fe40000000f00 */
[----:B------:R-:W0:Y:S01]  /*0110*/  I2F.RP R6, R3 ;  /* 0x0000000300067306 */ /* 0x000e220000209400 */
[----:B------:R-:W-:-:S07]  /*0120*/  ISETP.NE.AND P0, PT, RZ, c[0x0][0x170], PT ;  /* 0x00005c00ff007a0c */ /* 0x000fce0003f05270 */
[----:B0-----:R-:W0:Y:S02]  /*0130*/  MUFU.RCP R6, R6 ;  /* 0x0000000600067308 */ /* 0x001e240000001000 */
[----:B0-----:R-:W-:Y:S02]  /*0140*/  IADD3 R8, R6, 0xffffffe, RZ ;  /* 0x0ffffffe06087810 */ /* 0x001fe40007ffe0ff */
[----:B------:R-:W-:-:S04]  /*0150*/  LOP3.LUT R6, RZ, c[0x0][0x170], RZ, 0x33, !PT ;  /* 0x00005c00ff067a12 */ /* 0x000fc800078e33ff */
[----:B------:R-:W0:Y:S02]  /*0160*/  F2I.FTZ.U32.TRUNC.NTZ R5, R8 ;  /* 0x0000000800057305 */ /* 0x000e24000021f000 */
[----:B0-----:R-:W-:-:S04]  /*0170*/  IMAD.MOV R4, RZ, RZ, -R5 ;  /* 0x000000ffff047224 */ /* 0x001fc800078e0a05 */
[----:B------:R-:W-:Y:S02]  /*0180*/  IMAD R11, R4, R3, RZ ;  /* 0x00000003040b7224 */ /* 0x000fe400078e02ff */
[----:B------:R-:W-:-:S04]  /*0190*/  IMAD.MOV.U32 R4, RZ, RZ, RZ ;  /* 0x000000ffff047224 */ /* 0x000fc800078e00ff */
[----:B------:R-:W-:-:S04]  /*01a0*/  IMAD.HI.U32 R4, R5, R11, R4 ;  /* 0x0000000b05047227 */ /* 0x000fc800078e0004 */
[----:B------:R-:W-:Y:S02]  /*01b0*/  IMAD R5, R9, c[0x0][0x170], RZ ;  /* 0x00005c0009057a24 */ /* 0x000fe400078e02ff */
.L_x_515:
[----:B------:R-:W-:-:S04]  /*01c0*/  IMAD.MOV.U32 R8, RZ, RZ, 0x4 ;  /* 0x00000004ff087424 */ /* 0x000fc800078e00ff */
[----:B------:R-:W-:-:S05]  /*01d0*/  IMAD.WIDE R10, R7, R8, c[0x0][0x168] ;  /* 0x00005a00070a7625 */ /* 0x000fca00078e0208 */
[----:B------:R0:W2:Y:S01]  /*01e0*/  LDG.E R9, [R10.64] ;  /* 0x000000040a097981 */ /* 0x0000a2000c1e1900 */
[----:B------:R-:W-:Y:S02]  /*01f0*/  IABS R13, c[0x0][0x178] ;  /* 0x00005e00000d7a13 */ /* 0x000fe40000000000 */
[-C--:B------:R-:W-:Y:S02]  /*0200*/  IABS R12, R0.reuse ;  /* 0x00000000000c7213 */ /* 0x080fe40000000000 */
[----:B------:R-:W1:Y:S01]  /*0210*/  I2F.RP R15, R13 ;  /* 0x0000000d000f7306 */ /* 0x000e620000209400 */
[----:B------:R-:W-:Y:S02]  /*0220*/  IABS R17, R7 ;  /* 0x0000000700117213 */ /* 0x000fe40000000000 */
[----:B------:R-:W-:Y:S01]  /*0230*/  IMAD.MOV R14, RZ, RZ, -R12 ;  /* 0x000000ffff0e7224 */ /* 0x000fe200078e0a0c */
[-C--:B0-----:R-:W-:Y:S02]  /*0240*/  IABS R11, R0.reuse ;  /* 0x00000000000b7213 */ /* 0x081fe40000000000 */
[----:B------:R-:W-:Y:S01]  /*0250*/  IMAD.HI.U32 R12, R4, R17, RZ ;  /* 0x00000011040c7227 */ /* 0x000fe200078e00ff */
[----:B------:R-:W-:-:S03]  /*0260*/  LOP3.LUT R10, R7, R0, RZ, 0x3c, !PT ;  /* 0x00000000070a7212 */ /* 0x000fc600078e3cff */
[----:B------:R-:W-:Y:S01]  /*0270*/  IMAD R14, R12, R14, R17 ;  /* 0x0000000e0c0e7224 */ /* 0x000fe200078e0211 */
[----:B------:R-:W-:Y:S02]  /*0280*/  ISETP.GE.AND P2, PT, R10, RZ, PT ;  /* 0x000000ff0a00720c */ /* 0x000fe40003f46270 */
[----:B------:R-:W-:Y:S02]  /*0290*/  IABS R17, c[0x0][0x170] ;  /* 0x00005c0000117a13 */ /* 0x000fe40000000000 */
[----:B------:R-:W-:Y:S01]  /*02a0*/  ISETP.GT.U32.AND P3, PT, R3, R14, PT ;  /* 0x0000000e0300720c */ /* 0x000fe20003f64070 */
[----:B-1----:R-:W0:-:S12]  /*02b0*/  MUFU.RCP R15, R15 ;  /* 0x0000000f000f7308 */ /* 0x002e180000001000 */
[----:B------:R-:W-:Y:S02]  /*02c0*/  @!P3 IADD3 R14, R14, -R11, RZ ;  /* 0x8000000b0e0eb210 */ /* 0x000fe40007ffe0ff */
[----:B------:R-:W-:Y:S02]  /*02d0*/  @!P3 IADD3 R12, R12, 0x1, RZ ;  /* 0x000000010c0cb810 */ /* 0x000fe40007ffe0ff */
[----:B0-----:R-:W-:Y:S02]  /*02e0*/  IADD3 R11, R15, 0xffffffe, RZ ;  /* 0x0ffffffe0f0b7810 */ /* 0x001fe40007ffe0ff */
[----:B------:R-:W-:Y:S02]  /*02f0*/  ISETP.GE.U32.AND P1, PT, R14, R3, PT ;  /* 0x000000030e00720c */ /* 0x000fe40003f26070 */
[----:B------:R-:W-:Y:S02]  /*0300*/  ISETP.NE.AND P3, PT, R0, RZ, PT ;  /* 0x000000ff0000720c */ /* 0x000fe40003f65270 */
[----:B------:R-:W0:Y:S01]  /*0310*/  F2I.FTZ.U32.TRUNC.NTZ R11, R11 ;  /* 0x0000000b000b7305 */ /* 0x000e22000021f000 */
[----:B------:R-:W-:-:S08]  /*0320*/  IABS R14, c[0x0][0x174] ;  /* 0x00005d00000e7a13 */ /* 0x000fd00000000000 */
[----:B------:R-:W-:-:S05]  /*0330*/  @P1 IADD3 R12, R12, 0x1, RZ ;  /* 0x000000010c0c1810 */ /* 0x000fca0007ffe0ff */
[----:B------:R-:W-:Y:S01]  /*0340*/  @!P2 IMAD.MOV R12, RZ, RZ, -R12 ;  /* 0x000000ffff0ca224 */ /* 0x000fe200078e0a0c */
[----:B------:R-:W-:Y:S01]  /*0350*/  @!P3 LOP3.LUT R12, RZ, R0, RZ, 0x33, !PT ;  /* 0x00000000ff0cb212 */ /* 0x000fe200078e33ff */
[----:B0-----:R-:W-:-:S03]  /*0360*/  IMAD.MOV R10, RZ, RZ, -R11 ;  /* 0x000000ffff0a7224 */ /* 0x001fc600078e0a0b */
[----:B------:R-:W-:Y:S01]  /*0370*/  IABS R16, R12 ;  /* 0x0000000c00107213 */ /* 0x000fe20000000000 */
[----:B------:R-:W-:Y:S02]  /*0380*/  IMAD R15, R10, R13, RZ ;  /* 0x0000000d0a0f7224 */ /* 0x000fe400078e02ff */
[----:B------:R-:W-:-:S04]  /*0390*/  IMAD.MOV.U32 R10, RZ, RZ, RZ ;  /* 0x000000ffff0a7224 */ /* 0x000fc800078e00ff */
[----:B------:R-:W-:Y:S02]  /*03a0*/  IMAD.HI.U32 R10, R11, R15, R10 ;  /* 0x0000000f0b0a7227 */ /* 0x000fe400078e000a */
[----:B------:R-:W0:Y:S04]  /*03b0*/  I2F.RP R15, R14 ;  /* 0x0000000e000f7306 */ /* 0x000e280000209400 */
[----:B------:R-:W-:-:S05]  /*03c0*/  IMAD.HI.U32 R10, R10, R16, RZ ;  /* 0x000000100a0a7227 */ /* 0x000fca00078e00ff */
[----:B------:R-:W-:-:S05]  /*03d0*/  IADD3 R11, -R10, RZ, RZ ;  /* 0x000000ff0a0b7210 */ /* 0x000fca0007ffe1ff */
[C---:B------:R-:W-:Y:S01]  /*03e0*/  IMAD R16, R13.reuse, R11, R16 ;  /* 0x0000000b0d107224 */ /* 0x040fe200078e0210 */
[----:B0-----:R-:W0:Y:S04]  /*03f0*/  MUFU.RCP R15, R15 ;  /* 0x0000000f000f7308 */ /* 0x001e280000001000 */
[----:B------:R-:W-:-:S13]  /*0400*/  ISETP.GT.U32.AND P3, PT, R13, R16, PT ;  /* 0x000000100d00720c */ /* 0x000fda0003f64070 */
[----:B------:R-:W-:Y:S01]  /*0410*/  @!P3 IMAD.IADD R16, R16, 0x1, -R13 ;  /* 0x000000011010b824 */ /* 0x000fe200078e0a0d */
[----:B0-----:R-:W-:Y:S02]  /*0420*/  IADD3 R11, R15, 0xffffffe, RZ ;  /* 0x0ffffffe0f0b7810 */ /* 0x001fe40007ffe0ff */
[----:B------:R-:W-:Y:S02]  /*0430*/  @!P3 IADD3 R10, R10, 0x1, RZ ;  /* 0x000000010a0ab810 */ /* 0x000fe40007ffe0ff */
[----:B------:R-:W-:Y:S02]  /*0440*/  ISETP.GE.U32.AND P1, PT, R16, R13, PT ;  /* 0x0000000d1000720c */ /* 0x000fe40003f26070 */
[----:B------:R-:W-:Y:S01]  /*0450*/  LOP3.LUT R13, R12, c[0x0][0x178], RZ, 0x3c, !PT ;  /* 0x00005e000c0d7a12 */ /* 0x000fe200078e3cff */
[----:B------:R-:W0:Y:S01]  /*0460*/  F2I.FTZ.U32.TRUNC.NTZ R11, R11 ;  /* 0x0000000b000b7305 */ /* 0x000e22000021f000 */
[----:B------:R-:W-:Y:S02]  /*0470*/  ISETP.NE.AND P3, PT, RZ, c[0x0][0x178], PT ;  /* 0x00005e00ff007a0c */ /* 0x000fe40003f65270 */
[----:B------:R-:W-:-:S07]  /*0480*/  ISETP.GE.AND P2, PT, R13, RZ, PT ;  /* 0x000000ff0d00720c */ /* 0x000fce0003f46270 */
[----:B------:R-:W-:-:S05]  /*0490*/  @P1 IADD3 R10, R10, 0x1, RZ ;  /* 0x000000010a0a1810 */ /* 0x000fca0007ffe0ff */
[----:B------:R-:W-:Y:S02]  /*04a0*/  IMAD.MOV.U32 R13, RZ, RZ, R10 ;  /* 0x000000ffff0d7224 */ /* 0x000fe400078e000a */
[----:B0-----:R-:W-:Y:S02]  /*04b0*/  IMAD.MOV R15, RZ, RZ, -R11 ;  /* 0x000000ffff0f7224 */ /* 0x001fe400078e0a0b */
[----:B------:R-:W-:Y:S01]  /*04c0*/  IMAD.MOV.U32 R10, RZ, RZ, RZ ;  /* 0x000000ffff0a7224 */ /* 0x000fe200078e00ff */
[----:B------:R-:W-:Y:S01]  /*04d0*/  @!P2 IADD3 R13, -R13, RZ, RZ ;  /* 0x000000ff0d0da210 */ /* 0x000fe20007ffe1ff */
[----:B------:R-:W-:Y:S01]  /*04e0*/  IMAD R15, R15, R14, RZ ;  /* 0x0000000e0f0f7224 */ /* 0x000fe200078e02ff */
[----:B------:R-:W-:-:S03]  /*04f0*/  @!P3 LOP3.LUT R13, RZ, c[0x0][0x178], RZ, 0x33, !PT ;  /* 0x00005e00ff0dba12 */ /* 0x000fc600078e33ff */
[----:B------:R-:W-:Y:S01]  /*0500*/  IMAD.HI.U32 R10, R11, R15, R10 ;  /* 0x0000000f0b0a7227 */ /* 0x000fe200078e000a */
[----:B------:R-:W-:-:S03]  /*0510*/  IABS R16, R13 ;  /* 0x0000000d00107213 */ /* 0x000fc60000000000 */
        /* <DEDUP_REMOVED lines=12> */
[----:B------:R-:W0:Y:S01]  /*05e0*/  F2I.FTZ.U32.TRUNC.NTZ R11, R17 ;  /* 0x00000011000b7305 */ /* 0x000e22000021f000 */
[----:B------:R-:W-:Y:S02]  /*05f0*/  LOP3.LUT R14, R13, c[0x0][0x174], RZ, 0x3c, !PT ;  /* 0x00005d000d0e7a12 */ /* 0x000fe400078e3cff */
[----:B------:R-:W-:-:S02]  /*0600*/  ISETP.NE.AND P3, PT, RZ, c[0x0][0x174], PT ;  /* 0x00005d00ff007a0c */ /* 0x000fc40003f65270 */
[----:B------:R-:W-:-:S06]  /*0610*/  ISETP.GE.AND P2, PT, R14, RZ, PT ;  /* 0x000000ff0e00720c */ /* 0x000fcc0003f46270 */
[----:B------:R-:W-:-:S05]  /*0620*/  @P1 IADD3 R10, R10, 0x1, RZ ;  /* 0x000000010a0a1810 */ /* 0x000fca0007ffe0ff */
[----:B------:R-:W-:Y:S02]  /*0630*/  IMAD.MOV.U32 R14, RZ, RZ, R10 ;  /* 0x000000ffff0e7224 */ /* 0x000fe400078e000a */
[----:B0-----:R-:W-:-:S03]  /*0640*/  IMAD.MOV R10, RZ, RZ, -R11 ;  /* 0x000000ffff0a7224 */ /* 0x001fc600078e0a0b */
[----:B------:R-:W-:Y:S01]  /*0650*/  @!P2 IADD3 R14, -R14, RZ, RZ ;  /* 0x000000ff0e0ea210 */ /* 0x000fe20007ffe1ff */
[----:B------:R-:W-:Y:S01]  /*0660*/  IMAD R17, R10, R15, RZ ;  /* 0x0000000f0a117224 */ /* 0x000fe200078e02ff */
[----:B------:R-:W-:Y:S01]  /*0670*/  @!P3 LOP3.LUT R14, RZ, c[0x0][0x174], RZ, 0x33, !PT ;  /* 0x00005d00ff0eba12 */ /* 0x000fe200078e33ff */
[----:B------:R-:W-:-:S03]  /*0680*/  IMAD.MOV.U32 R10, RZ, RZ, RZ ;  /* 0x000000ffff0a7224 */ /* 0x000fc600078e00ff */
        /* <DEDUP_REMOVED lines=10> */
[--C-:B------:R-:W-:Y:S02]  /*0730*/  IMAD R16, R11, c[0x0][0x178], R12.reuse ;  /* 0x00005e000b107a24 */ /* 0x100fe400078e020c */
[----:B------:R-:W-:Y:S02]  /*0740*/  IMAD.MOV R12, RZ, RZ, -R12 ;  /* 0x000000ffff0c7224 */ /* 0x000fe400078e0a0c */
[----:B------:R-:W-:Y:S02]  /*0750*/  IMAD R11, R16, c[0x0][0x180], R5 ;  /* 0x00006000100b7a24 */ /* 0x000fe400078e0205 */
[----:B------:R-:W-:-:S06]  /*0760*/  IMAD R12, R0, R12, R7 ;  /* 0x0000000c000c7224 */ /* 0x000fcc00078e0207 */
[----:B------:R-:W-:-:S04]  /*0770*/  @!P1 IADD3 R10, R10, -R15, RZ ;  /* 0x8000000f0a0a9210 */ /* 0x000fc80007ffe0ff */
[----:B------:R-:W-:-:S13]  /*0780*/  ISETP.GT.U32.AND P1, PT, R15, R10, PT ;  /* 0x0000000a0f00720c */ /* 0x000fda0003f24070 */
[----:B------:R-:W-:-:S05]  /*0790*/  @!P1 IMAD.IADD R10, R10, 0x1, -R15 ;  /* 0x000000010a0a9824 */ /* 0x000fca00078e0a0f */
[----:B------:R-:W-:-:S04]  /*07a0*/  @!P2 IADD3 R10, -R10, RZ, RZ ;  /* 0x000000ff0a0aa210 */ /* 0x000fc80007ffe1ff */
[----:B------:R-:W-:-:S04]  /*07b0*/  SEL R10, R6, R10, !P0 ;  /* 0x0000000a060a7207 */ /* 0x000fc80004000000 */
[----:B------:R-:W-:Y:S01]  /*07c0*/  IADD3 R10, R10, R11, RZ ;  /* 0x0000000b0a0a7210 */ /* 0x000fe20007ffe0ff */
[----:B------:R-:W-:-:S04]  /*07d0*/  IMAD R11, R14, c[0x0][0x174], R13 ;  /* 0x00005d000e0b7a24 */ /* 0x000fc800078e020d */
[----:B------:R-:W-:-:S04]  /*07e0*/  IMAD R11, R10, c[0x0][0x174], R11 ;  /* 0x00005d000a0b7a24 */ /* 0x000fc800078e020b */
[----:B------:R-:W-:-:S04]  /*07f0*/  IMAD R11, R0, R11, R12 ;  /* 0x0000000b000b7224 */ /* 0x000fc800078e020c */
[----:B------:R-:W-:-:S04]  /*0800*/  IMAD.WIDE R10, R11, R8, c[0x0][0x160] ;  /* 0x000058000b0a7625 */ /* 0x000fc800078e0208 */
[----:B------:R-:W-:-:S04]  /*0810*/  IMAD.MOV.U32 R8, RZ, RZ, c[0x0][0x0] ;  /* 0x00000000ff087624 */ /* 0x000fc800078e00ff */
[----:B------:R-:W-:-:S05]  /*0820*/  IMAD R7, R8, c[0x0][0xc], R7 ;  /* 0x0000030008077a24 */ /* 0x000fca00078e0207 */
[----:B------:R-:W-:Y:S01]  /*0830*/  ISETP.GE.AND P1, PT, R7, R2, PT ;  /* 0x000000020700720c */ /* 0x000fe20003f26270 */
[----:B--2---:R0:W-:-:S12]  /*0840*/  STG.E [R10.64], R9 ;  /* 0x000000090a007986 */ /* 0x0041d8000c101904 */
[----:B0-----:R-:W-:Y:S05]  /*0850*/  @!P1 BRA `(.L_x_515) ;  /* 0xfffff96000009947 */ /* 0x001fea000383ffff */
[----:B------:R-:W-:Y:S05]  /*0860*/  EXIT ;  /* 0x000000000000794d */ /* 0x000fea0003800000 */
.L_x_516:
        /* <DEDUP_REMOVED lines=9> */
.L_x_576:


//--------------------- .text._ZN17fastertransformer9transposeIfEEvPKT_PS1_iiiiPKfi --------------------------
	.section	.text._ZN17fastertransformer9transposeIfEEvPKT_PS1_iiiiPKfi,"ax",@progbits
	.sectioninfo	@"SHI_REGISTERS=16"
	.align	128
        .global         _ZN17fastertransformer9transposeIfEEvPKT_PS1_iiiiPKfi
        .type           _ZN17fastertransformer9transposeIfEEvPKT_PS1_iiiiPKfi,@function
        .size           _ZN17fastertransformer9transposeIfEEvPKT_PS1_iiiiPKfi,(.L_x_577 - _ZN17fastertransformer9transposeIfEEvPKT_PS1_iiiiPKfi)
        .other          _ZN17fastertransformer9transposeIfEEvPKT_PS1_iiiiPKfi,@"STO_CUDA_ENTRY STV_DEFAULT"
_ZN17fastertransformer9transposeIfEEvPKT_PS1_iiiiPKfi:
.text._ZN17fastertransformer9transposeIfEEvPKT_PS1_iiiiPKfi:
[----:B------:R-:W-:Y:S02]  /*0000*/  IMAD.MOV.U32 R1, RZ, RZ, c[0x0][0x28] ;  /* 0x00000a00ff017624 */ /* 0x000fe400078e00ff */
[----:B------:R-:W0:Y:S01]  /*0010*/  S2R R6, SR_CTAID.X ;  /* 0x0000000000067919 */ /* 0x000e220000002500 */
[----:B------:R-:W-:Y:S01]  /*0020*/  IMAD.MOV.U32 R0, RZ, RZ, c[0x0][0x188] ;  /* 0x00006200ff007624 */ /* 0x000fe200078e00ff */
[----:B------:R-:W-:Y:S01]  /*0030*/  HFMA2.MMA R4, -RZ, RZ, 0, 2.384185791015625e-07 ;  /* 0x00000004ff047435 */ /* 0x000fe200000001ff */
[----:B------:R-:W-:Y:S01]  /*0040*/  ULDC.64 UR4, c[0x0][0x118] ;  /* 0x0000460000047ab9 */ /* 0x000fe20000000a00 */
[----:B------:R-:W0:Y:S02]  /*0050*/  S2R R5, SR_TID.X ;  /* 0x0000000000057919 */ /* 0x000e240000002100 */
[----:B------:R-:W-:Y:S01]  /*0060*/  ISETP.NE.AND P0, PT, R0, 0x2, PT ;  /* 0x000000020000780c */ /* 0x000fe20003f05270 */
[----:B0-----:R-:W-:-:S05]  /*0070*/  IMAD R3, R6, c[0x0][0x17c], R5 ;  /* 0x00005f0006037a24 */ /* 0x001fca00078e0205 */
[----:B------:R-:W-:-:S07]  /*0080*/  IMAD.WIDE R2, R3, R4, c[0x0][0x160] ;  /* 0x0000580003027625 */ /* 0x000fce00078e0204 */
[----:B------:R-:W2:Y:S01]  /*0090*/  @P0 LDG.E R0, [R2.64] ;  /* 0x0000000402000981 */ /* 0x000ea2000c1e1900 */
[----:B------:R-:W-:Y:S01]  /*00a0*/  IMAD.MOV.U32 R11, RZ, RZ, c[0x0][0x178] ;  /* 0x00005e00ff0b7624 */ /* 0x000fe200078e00ff */
[----:B------:R-:W0:Y:S01]  /*00b0*/  I2F.U32.RP R7, c[0x0][0x174] ;  /* 0x00005d0000077b06 */ /* 0x000e220000209000 */
[----:B------:R-:W-:Y:S01]  /*00c0*/  HFMA2.MMA R8, -RZ, RZ, 0, 0 ;  /* 0x00000000ff087435 */ /* 0x000fe200000001ff */
[----:B------:R-:W-:Y:S01]  /*00d0*/  ISETP.NE.U32.AND P3, PT, RZ, c[0x0][0x174], PT ;  /* 0x00005d00ff007a0c */ /* 0x000fe20003f65070 */
[----:B------:R-:W-:-:S04]  /*00e0*/  IMAD R11, R11, c[0x0][0x174], RZ ;  /* 0x00005d000b0b7a24 */ /* 0x000fc800078e02ff */
[----:B------:R-:W-:Y:S01]  /*00f0*/  IMAD.MOV R13, RZ, RZ, -R11 ;  /* 0x000000ffff0d7224 */ /* 0x000fe200078e0a0b */
[----:B------:R-:W1:Y:S01]  /*0100*/  I2F.U32.RP R10, R11 ;  /* 0x0000000b000a7306 */ /* 0x000e620000209000 */
[----:B------:R-:W-:-:S07]  /*0110*/  ISETP.NE.U32.AND P2, PT, R11, RZ, PT ;  /* 0x000000ff0b00720c */ /* 0x000fce0003f45070 */
[----:B0-----:R-:W-:Y:S08]  /*0120*/  MUFU.RCP R7, R7 ;  /* 0x0000000700077308 */ /* 0x001ff00000001000 */
[----:B-1----:R-:W0:Y:S02]  /*0130*/  MUFU.RCP R10, R10 ;  /* 0x0000000a000a7308 */ /* 0x002e240000001000 */
[----:B0-----:R-:W-:-:S06]  /*0140*/  IADD3 R9, R10, 0xffffffe, RZ ;  /* 0x0ffffffe0a097810 */ /* 0x001fcc0007ffe0ff */
[----:B------:R-:W0:Y:S02]  /*0150*/  F2I.FTZ.U32.TRUNC.NTZ R9, R9 ;  /* 0x0000000900097305 */ /* 0x000e24000021f000 */
[----:B0-----:R-:W-:-:S04]  /*0160*/  IMAD R13, R13, R9, RZ ;  /* 0x000000090d0d7224 */ /* 0x001fc800078e02ff */
[----:B------:R-:W-:Y:S01]  /*0170*/  IMAD.HI.U32 R13, R9, R13, R8 ;  /* 0x0000000d090d7227 */ /* 0x000fe200078e0008 */
[----:B------:R-:W-:-:S04]  /*0180*/  IADD3 R8, R7, 0xffffffe, RZ ;  /* 0x0ffffffe07087810 */ /* 0x000fc80007ffe0ff */
[----:B------:R0:W1:Y:S01]  /*0190*/  F2I.FTZ.U32.TRUNC.NTZ R9, R8 ;  /* 0x0000000800097305 */ /* 0x000062000021f000 */
[----:B------:R-:W-:-:S04]  /*01a0*/  IMAD.HI.U32 R13, R13, R6, RZ ;  /* 0x000000060d0d7227 */ /* 0x000fc800078e00ff */
[----:B------:R-:W-:-:S04]  /*01b0*/  IMAD.MOV R13, RZ, RZ, -R13 ;  /* 0x000000ffff0d7224 */ /* 0x000fc800078e0a0d */
[----:B------:R-:W-:Y:S02]  /*01c0*/  IMAD R10, R11, R13, R6 ;  /* 0x0000000d0b0a7224 */ /* 0x000fe400078e0206 */
[----:B0-----:R-:W-:-:S03]  /*01d0*/  IMAD.MOV.U32 R8, RZ, RZ, RZ ;  /* 0x000000ffff087224 */ /* 0x001fc600078e00ff */
[----:B------:R-:W-:Y:S02]  /*01e0*/  ISETP.GE.U32.AND P1, PT, R10, R11, PT ;  /* 0x0000000b0a00720c */ /* 0x000fe40003f26070 */
[----:B-1----:R-:W-:-:S05]  /*01f0*/  IADD3 R7, RZ, -R9, RZ ;  /* 0x80000009ff077210 */ /* 0x002fca0007ffe0ff */
[----:B------:R-:W-:-:S04]  /*0200*/  IMAD R7, R7, c[0x0][0x174], RZ ;  /* 0x00005d0007077a24 */ /* 0x000fc800078e02ff */
[----:B------:R-:W-:-:S04]  /*0210*/  IMAD.HI.U32 R9, R9, R7, R8 ;  /* 0x0000000709097227 */ /* 0x000fc800078e0008 */
[----:B------:R-:W-:Y:S02]  /*0220*/  @P1 IMAD.IADD R10, R10, 0x1, -R11 ;  /* 0x000000010a0a1824 */ /* 0x000fe400078e0a0b */
[----:B------:R-:W-:-:S03]  /*0230*/  IMAD.HI.U32 R7, R9, R6, RZ ;  /* 0x0000000609077227 */ /* 0x000fc600078e00ff */
[----:B------:R-:W-:Y:S02]  /*0240*/  ISETP.GE.U32.AND P1, PT, R10, R11, PT ;  /* 0x0000000b0a00720c */ /* 0x000fe40003f26070 */
[----:B------:R-:W-:-:S05]  /*0250*/  IADD3 R7, -R7, RZ, RZ ;  /* 0x000000ff07077210 */ /* 0x000fca0007ffe1ff */
[----:B------:R-:W-:-:S06]  /*0260*/  IMAD R7, R7, c[0x0][0x174], R6 ;  /* 0x00005d0007077a24 */ /* 0x000fcc00078e0206 */
[----:B------:R-:W-:Y:S01]  /*0270*/  @P1 IMAD.IADD R10, R10, 0x1, -R11 ;  /* 0x000000010a0a1824 */ /* 0x000fe200078e0a0b */
[----:B------:R-:W-:Y:S02]  /*0280*/  @!P2 LOP3.LUT R10, RZ, R11, RZ, 0x33, !PT ;  /* 0x0000000bff0aa212 */ /* 0x000fe400078e33ff */
[----:B------:R-:W-:-:S03]  /*0290*/  ISETP.GE.U32.AND P2, PT, R7, c[0x0][0x174], PT ;  /* 0x00005d0007007a0c */ /* 0x000fc60003f46070 */
[----:B------:R-:W-:-:S04]  /*02a0*/  IMAD.HI.U32 R9, R9, R10, RZ ;  /* 0x0000000a09097227 */ /* 0x000fc800078e00ff */
[----:B------:R-:W-:Y:S02]  /*02b0*/  IMAD.MOV R11, RZ, RZ, -R9 ;  /* 0x000000ffff0b7224 */ /* 0x000fe400078e0a09 */
[--C-:B------:R-:W-:Y:S02]  /*02c0*/  IMAD.IADD R6, R6, 0x1, -R10.reuse ;  /* 0x0000000106067824 */ /* 0x100fe400078e0a0a */
[----:B------:R-:W-:Y:S02]  /*02d0*/  IMAD R8, R11, c[0x0][0x174], R10 ;  /* 0x00005d000b087a24 */ /* 0x000fe400078e020a */
[----:B------:R-:W-:-:S03]  /*02e0*/  @P2 IADD3 R7, R7, -c[0x0][0x174], RZ ;  /* 0x80005d0007072a10 */ /* 0x000fc60007ffe0ff */
[----:B------:R-:W-:Y:S02]  /*02f0*/  ISETP.GE.U32.AND P1, PT, R8, c[0x0][0x174], PT ;  /* 0x00005d0008007a0c */ /* 0x000fe40003f26070 */
[----:B------:R-:W-:-:S11]  /*0300*/  ISETP.GE.U32.AND P2, PT, R7, c[0x0][0x174], PT ;  /* 0x00005d0007007a0c */ /* 0x000fd60003f46070 */
[----:B------:R-:W-:Y:S02]  /*0310*/  @P1 IADD3 R8, R8, -c[0x0][0x174], RZ ;  /* 0x80005d0008081a10 */ /* 0x000fe40007ffe0ff */
[----:B------:R-:W-:Y:S02]  /*0320*/  @P2 IADD3 R7, R7, -c[0x0][0x174], RZ ;  /* 0x80005d0007072a10 */ /* 0x000fe40007ffe0ff */
[----:B------:R-:W-:Y:S02]  /*0330*/  ISETP.GE.U32.AND P4, PT, R8, c[0x0][0x174], PT ;  /* 0x00005d0008007a0c */ /* 0x000fe40003f86070 */
[----:B------:R-:W-:Y:S02]  /*0340*/  LOP3.LUT R8, RZ, c[0x0][0x174], RZ, 0x33, !PT ;  /* 0x00005d00ff087a12 */ /* 0x000fe400078e33ff */
[----:B------:R-:W-:Y:S02]  /*0350*/  @P1 IADD3 R9, R9, 0x1, RZ ;  /* 0x0000000109091810 */ /* 0x000fe40007ffe0ff */
[----:B------:R-:W-:-:S05]  /*0360*/  SEL R7, R8, R7, !P3 ;  /* 0x0000000708077207 */ /* 0x000fca0005800000 */
[----:B------:R-:W-:Y:S02]  /*0370*/  IMAD R7, R7, c[0x0][0x178], R6 ;  /* 0x00005e0007077a24 */ /* 0x000fe400078e0206 */
[----:B------:R-:W-:-:S04]  /*0380*/  @P4 IADD3 R9, R9, 0x1, RZ ;  /* 0x0000000109094810 */ /* 0x000fc80007ffe0ff */
[----:B------:R-:W-:-:S04]  /*0390*/  SEL R8, R8, R9, !P3 ;  /* 0x0000000908087207 */ /* 0x000fc80005800000 */
[----:B------:R-:W-:-:S05]  /*03a0*/  IADD3 R8, R8, R7, RZ ;  /* 0x0000000708087210 */ /* 0x000fca0007ffe0ff */
[----:B------:R-:W-:-:S04]  /*03b0*/  IMAD R7, R8, c[0x0][0x17c], R5 ;  /* 0x00005f0008077a24 */ /* 0x000fc800078e0205 */
[----:B------:R-:W-:-:S05]  /*03c0*/  @P0 IMAD.WIDE R4, R7, R4, c[0x0][0x168] ;  /* 0x00005a0007040625 */ /* 0x000fca00078e0204 */
[----:B--2---:R0:W-:Y:S01]  /*03d0*/  @P0 STG.E [R4.64], R0 ;  /* 0x0000000004000986 */ /* 0x0041e2000c101904 */
[----:B------:R-:W-:Y:S05]  /*03e0*/  @P0 EXIT ;  /* 0x000000000000094d */ /* 0x000fea0003800000 */
[----:B0-----:R-:W-:Y:S01]  /*03f0*/  MOV R5, c[0x0][0x184] ;  /* 0x0000610000057a02 */ /* 0x001fe20000000f00 */
[----:B------:R-:W-:Y:S01]  /*0400*/  IMAD.MOV.U32 R4, RZ, RZ, c[0x0][0x180] ;  /* 0x00006000ff047624 */ /* 0x000fe200078e00ff */
[----:B------:R-:W2:Y:S04]  /*0410*/  LDG.E R2, [R2.64] ;  /* 0x0000000402027981 */ /* 0x000ea8000c1e1900 */
[----:B------:R-:W2:Y:S01]  /*0420*/  LDG.E R5, [R4.64] ;  /* 0x0000000404057981 */ /* 0x000ea2000c1e1900 */
[----:B------:R-:W-:-:S04]  /*0430*/  IADD3 R6, P0, R7, c[0x0][0x168], RZ ;  /* 0x00005a0007067a10 */ /* 0x000fc80007f1e0ff */
[----:B------:R-:W-:Y:S01]  /*0440*/  LEA.HI.X.SX32 R7, R7, c[0x0][0x16c], 0x1, P0 ;  /* 0x00005b0007077a11 */ /* 0x000fe200000f0eff */
[----:B--2---:R-:W-:-:S06]  /*0450*/  FMUL.FTZ R0, R2, R5 ;  /* 0x0000000502007220 */ /* 0x004fcc0000410000 */
[----:B------:R-:W0:Y:S02]  /*0460*/  F2I.S8.NTZ R0, R0 ;  /* 0x0000000000007305 */ /* 0x000e240000202100 */
[----:B0-----:R-:W-:-:S04]  /*0470*/  PRMT R9, R0, 0x8880, RZ ;  /* 0x0000888000097816 */ /* 0x001fc800000000ff */
[----:B------:R-:W-:-:S05]  /*0480*/  PRMT R9, R9, 0x7710, RZ ;  /* 0x0000771009097816 */ /* 0x000fca00000000ff */
[----:B------:R-:W-:Y:S01]  /*0490*/  STG.E.U8 [R6.64], R9 ;  /* 0x0000000906007986 */ /* 0x000fe2000c101104 */
[----:B------:R-:W-:Y:S05]  /*04a0*/  EXIT ;  /* 0x000000000000794d */ /* 0x000fea0003800000 */
.L_x_517:
        /* <DEDUP_REMOVED lines=13> */
.L_x_577:


//--------------------- .nv.global.init           --------------------------
	.section	.nv.global.init,"aw",@progbits
	.align	4
.nv.global.init:
	.type		mrg32k3aM1SubSeq,@object
	.size		mrg32k3aM1SubSeq,(mrg32k3aM2SubSeq - mrg32k3aM1SubSeq)
mrg32k3aM1SubSeq:
        /*0000*/ 	.byte	0x0b, 0xcc, 0xee, 0x04, 0x73, 0x29, 0x8b, 0x6f, 0xf6, 0x53, 0x03, 0xf6, 0x23, 0xf6, 0xea, 0xda
        /* <DEDUP_REMOVED lines=125> */
	.type		mrg32k3aM2SubSeq,@object
	.size		mrg32k3aM2SubSeq,(mrg32k3aM1 - mrg32k3aM2SubSeq)
mrg32k3aM2SubSeq:
        /* <DEDUP_REMOVED lines=126> */
	.type		mrg32k3aM1,@object
	.size		mrg32k3aM1,(mrg32k3aM1Seq - mrg32k3aM1)
mrg32k3aM1:
        /* <DEDUP_REMOVED lines=144> */
	.type		mrg32k3aM1Seq,@object
	.size		mrg32k3aM1Seq,(mrg32k3aM2 - mrg32k3aM1Seq)
mrg32k3aM1Seq:
        /* <DEDUP_REMOVED lines=144> */
	.type		mrg32k3aM2,@object
	.size		mrg32k3aM2,(mrg32k3aM2Seq - mrg32k3aM2)
mrg32k3aM2:
        /* <DEDUP_REMOVED lines=144> */
	.type		mrg32k3aM2Seq,@object
	.size		mrg32k3aM2Seq,(precalc_xorwow_matrix - mrg32k3aM2Seq)
mrg32k3aM2Seq:
        /* <DEDUP_REMOVED lines=144> */
	.type		precalc_xorwow_matrix,@object
	.size		precalc_xorwow_matrix,(precalc_xorwow_offset_matrix - precalc_xorwow_matrix)
precalc_xorwow_matrix:
        /* <DEDUP_REMOVED lines=6400> */
	.type		precalc_xorwow_offset_matrix,@object
	.size		precalc_xorwow_offset_matrix,(.L_1 - precalc_xorwow_offset_matrix)
precalc_xorwow_offset_matrix:
        /* <DEDUP_REMOVED lines=6400> */
.L_1:


//--------------------- .nv.shared._ZN17fastertransformer20transpose_attentionsI6__halfEEvPT_PKS2_mmmm --------------------------
	.section	.nv.shared._ZN17fastertransformer20transpose_attentionsI6__halfEEvPT_PKS2_mmmm,"aw",@nobits
	.sectionflags	@""
	.align	16


//--------------------- .nv.global                --------------------------
	.section	.nv.global,"aw",@nobits
.nv.global:
	.type		_ZN64_INTERNAL_50569b02_28_unfused_attention_kernels_cu_25fb83d6_31894cuda3std6ranges3__45__cpo9iter_moveE,@object
	.size		_ZN64_INTERNAL_50569b02_28_unfused_attention_kernels_cu_25fb83d6_31894cuda3std6ranges3__45__cpo9iter_moveE,(_ZN64_INTERNAL_50569b02_28_unfused_attention_kernels_cu_25fb83d6_31894cuda3std3__466_GLOBAL__N__50569b02_28_unfused_attention_kernels_cu_25fb83d6_31896ignoreE - _ZN64_INTERNAL_50569b02_28_unfused_attention_kernels_cu_25fb83d6_31894cuda3std6ranges3__45__cpo9iter_moveE)
_ZN64_INTERNAL_50569b02_28_unfused_attention_kernels_cu_25fb83d6_31894cuda3std6ranges3__45__cpo9iter_moveE:
	.zero		1
	.type		_ZN64_INTERNAL_50569b02_28_unfused_attention_kernels_cu_25fb83d6_31894cuda3std3__466_GLOBAL__N__50569b02_28_unfused_attention_kernels_cu_25fb83d6_31896ignoreE,@object
	.size		_ZN64_INTERNAL_50569b02_28_unfused_attention_kernels_cu_25fb83d6_31894cuda3std3__466_GLOBAL__N__50569b02_28_unfused_attention_kernels_cu_25fb83d6_31896ignoreE,(_ZN64_INTERNAL_50569b02_28_unfused_attention_kernels_cu_25fb83d6_31894cuda3std3__45__cpo4cendE - _ZN64_INTERNAL_50569b02_28_unfused_attention_kernels_cu_25fb83d6_31894cuda3std3__466_GLOBAL__N__50569b02_28_unfused_attention_kernels_cu_25fb83d6_31896ignoreE)
_ZN64_INTERNAL_50569b02_28_unfused_attention_kernels_cu_25fb83d6_31894cuda3std3__466_GLOBAL__N__50569b02_28_unfused_attention_kernels_cu_25fb83d6_31896ignoreE:
	.zero		1
	.type		_ZN64_INTERNAL_50569b02_28_unfused_attention_kernels_cu_25fb83d6_31894cuda3std3__45__cpo4cendE,@object
	.size		_ZN64_INTERNAL_50569b02_28_unfused_attention_kernels_cu_25fb83d6_31894cuda3std3__45__cpo4cendE,(_ZN64_INTERNAL_50569b02_28_unfused_attention_kernels_cu_25fb83d6_31894cuda3std3__45__cpo3endE - _ZN64_INTERNAL_50569b02_28_unfused_attention_kernels_cu_25fb83d6_31894cuda3std3__45__cpo4cendE)
_ZN64_INTERNAL_50569b02_28_unfused_attention_kernels_cu_25fb83d6_31894cuda3std3__45__cpo4cendE:
	.zero		1
	.type		_ZN64_INTERNAL_50569b02_28_unfused_attention_kernels_cu_25fb83d6_31894cuda3std3__45__cpo3endE,@object
	.size		_ZN64_INTERNAL_50569b02_28_unfused_attention_kernels_cu_25fb83d6_31894cuda3std3__45__cpo3endE,(_ZN64_INTERNAL_50569b02_28_unfused_attention_kernels_cu_25fb83d6_31894cuda3std3__48in_placeE - _ZN64_INTERNAL_50569b02_28_unfused_attention_kernels_cu_25fb83d6_31894cuda3std3__45__cpo3endE)
_ZN64_INTERNAL_50569b02_28_unfused_attention_kernels_cu_25fb83d6_31894cuda3std3__45__cpo3endE:
	.zero		1
	.type		_ZN64_INTERNAL_50569b02_28_unfused_attention_kernels_cu_25fb83d6_31894cuda3std3__48in_placeE,@object
	.size		_ZN64_INTERNAL_50569b02_28_unfused_attention_kernels_cu_25fb83d6_31894cuda3std3__48in_placeE,(_ZN64_INTERNAL_50569b02_28_unfused_attention_kernels_cu_25fb83d6_31894cuda3std6ranges3__45__cpo7advanceE - _ZN64_INTERNAL_50569b02_28_unfused_attention_kernels_cu_25fb83d6_31894cuda3std3__48in_placeE)
_ZN64_INTERNAL_50569b02_28_unfused_attention_kernels_cu_25fb83d6_31894cuda3std3__48in_placeE:
	.zero		1
	.type		_ZN64_INTERNAL_50569b02_28_unfused_attention_kernels_cu_25fb83d6_31894cuda3std6ranges3__45__cpo7advanceE,@object
	.size		_ZN64_INTERNAL_50569b02_28_unfused_attention_kernels_cu_25fb83d6_31894cuda3std6ranges3__45__cpo7advanceE,(_ZN64_INTERNAL_50569b02_28_unfused_attention_kernels_cu_25fb83d6_31894cuda3std3__45__cpo5beginE - _ZN64_INTERNAL_50569b02_28_unfused_attention_kernels_cu_25fb83d6_31894cuda3std6ranges3__45__cpo7advanceE)
_ZN64_INTERNAL_50569b02_28_unfused_attention_kernels_cu_25fb83d6_31894cuda3std6ranges3__45__cpo7advanceE:
	.zero		1
	.type		_ZN64_INTERNAL_50569b02_28_unfused_attention_kernels_cu_25fb83d6_31894cuda3std3__45__cpo5beginE,@object
	.size		_ZN64_INTERNAL_50569b02_28_unfused_attention_kernels_cu_25fb83d6_31894cuda3std3__45__cpo5beginE,(_ZN64_INTERNAL_50569b02_28_unfused_attention_kernels_cu_25fb83d6_31894cuda3std3__419piecewise_constructE - _ZN64_INTERNAL_50569b02_28_unfused_attention_kernels_cu_25fb83d6_31894cuda3std3__45__cpo5beginE)
_ZN64_INTERNAL_50569b02_28_unfused_attention_kernels_cu_25fb83d6_31894cuda3std3__45__cpo5beginE:
	.zero		1
	.type		_ZN64_INTERNAL_50569b02_28_unfused_attention_kernels_cu_25fb83d6_31894cuda3std3__419piecewise_constructE,@object
	.size		_ZN64_INTERNAL_50569b02_28_unfused_attention_kernels_cu_25fb83d6_31894cuda3std3__419piecewise_constructE,(_ZN64_INTERNAL_50569b02_28_unfused_attention_kernels_cu_25fb83d6_31894cuda3std3__45__cpo6cbeginE - _ZN64_INTERNAL_50569b02_28_unfused_attention_kernels_cu_25fb83d6_31894cuda3std3__419piecewise_constructE)
_ZN64_INTERNAL_50569b02_28_unfused_attention_kernels_cu_25fb83d6_31894cuda3std3__419piecewise_constructE:
	.zero		1
	.type		_ZN64_INTERNAL_50569b02_28_unfused_attention_kernels_cu_25fb83d6_31894cuda3std3__45__cpo6cbeginE,@object
	.size		_ZN64_INTERNAL_50569b02_28_unfused_attention_kernels_cu_25fb83d6_31894cuda3std3__45__cpo6cbeginE,(_ZN64_INTERNAL_50569b02_28_unfused_attention_kernels_cu_25fb83d6_31894cuda3std6ranges3__45__cpo4swapE - _ZN64_INTERNAL_50569b02_28_unfused_attention_kernels_cu_25fb83d6_31894cuda3std3__45__cpo6cbeginE)
_ZN64_INTERNAL_50569b02_28_unfused_attention_kernels_cu_25fb83d6_31894cuda3std3__45__cpo6cbeginE:
	.zero		1
	.type		_ZN64_INTERNAL_50569b02_28_unfused_attention_kernels_cu_25fb83d6_31894cuda3std6ranges3__45__cpo4swapE,@object
	.size		_ZN64_INTERNAL_50569b02_28_unfused_attention_kernels_cu_25fb83d6_31894cuda3std6ranges3__45__cpo4swapE,(.L_16 - _ZN64_INTERNAL_50569b02_28_unfused_attention_kernels_cu_25fb83d6_31894cuda3std6ranges3__45__cpo4swapE)
_ZN64_INTERNAL_50569b02_28_unfused_attention_kernels_cu_25fb83d6_31894cuda3std6ranges3__45__cpo4swapE:
	.zero		1
.L_16:


//--------------------- .nv.shared._ZN17fastertransformer20transpose_attentionsIfEEvPT_PKS1_mmmm --------------------------
	.section	.nv.shared._ZN17fastertransformer20transpose_attentionsIfEEvPT_PKS1_mmmm,"aw",@nobits
	.sectionflags	@""
	.align	16


//--------------------- .nv.shared._ZN17fastertransformer38softmax_withRelPosBias_element1_kernelI6__halfEEvPT_PKS2_S5_iiiiif --------------------------
	.section	.nv.shared._ZN17fastertransformer38softmax_withRelPosBias_element1_kernelI6__halfEEvPT_PKS2_S5_iiiiif,"aw",@nobits
	.sectionflags	@""
	.align	16
.nv.shared._ZN17fastertransformer38softmax_withRelPosBias_element1_kernelI6__halfEEvPT_PKS2_S5_iiiiif:
	.zero		272


//--------------------- .nv.shared._ZN17fastertransformer38softmax_withRelPosBias_element1_kernelIfEEvPT_PKS1_S4_iiiiif --------------------------
	.section	.nv.shared._ZN17fastertransformer38softmax_withRelPosBias_element1_kernelIfEEvPT_PKS1_S4_iiiiif,"aw",@nobits
	.sectionflags	@""
	.align	16
.nv.shared._ZN17fastertransformer38softmax_withRelPosBias_element1_kernelIfEEvPT_PKS1_S4_iiiiif:
	.zero		272


//--------------------- .nv.shared._ZN17fastertransformer38softmax_withRelPosBias_element2_kernelI7__half26__halfEEvPT_PKS3_S6_iiiiif --------------------------
	.section	.nv.shared._ZN17fastertransformer38softmax_withRelPosBias_element2_kernelI7__half26__halfEEvPT_PKS3_S6_iiiiif,"aw",@nobits
	.sectionflags	@""
	.align	16
.nv.shared._ZN17fastertransformer38softmax_withRelPosBias_element2_kernelI7__half26__halfEEvPT_PKS3_S6_iiiiif:
	.zero		272


//--------------------- .nv.shared._ZN17fastertransformer38softmax_withRelPosBias_element2_kernelI6float2fEEvPT_PKS2_S5_iiiiif --------------------------
	.section	.nv.shared._ZN17fastertransformer38softmax_withRelPosBias_element2_kernelI6float2fEEvPT_PKS2_S5_iiiiif,"aw",@nobits
	.sectionflags	@""
	.align	16
.nv.shared._ZN17fastertransformer38softmax_withRelPosBias_element2_kernelI6float2fEEvPT_PKS2_S5_iiiiif:
	.zero		272


//--------------------- .nv.shared._ZN17fastertransformer38softmax_withRelPosBias_element4_kernelINS_5half4E6__halfEEvPT_PKS3_S6_iiiiif --------------------------
	.section	.nv.shared._ZN17fastertransformer38softmax_withRelPosBias_element4_kernelINS_5half4E6__halfEEvPT_PKS3_S6_iiiiif,"aw",@nobits
	.sectionflags	@""
	.align	16
.nv.shared._ZN17fastertransformer38softmax_withRelPosBias_element4_kernelINS_5half4E6__halfEEvPT_PKS3_S6_iiiiif:
	.zero		272


//--------------------- .nv.shared._ZN17fastertransformer38softmax_withRelPosBias_element4_kernelI6float4fEEvPT_PKS2_S5_iiiiif --------------------------
	.section	.nv.shared._ZN17fastertransformer38softmax_withRelPosBias_element4_kernelI6float4fEEvPT_PKS2_S5_iiiiif,"aw",@nobits
	.sectionflags	@""
	.align	16
.nv.shared._ZN17fastertransformer38softmax_withRelPosBias_element4_kernelI6float4fEEvPT_PKS2_S5_iiiiif:
	.zero		272


//--------------------- .nv.shared._ZN17fastertransformer22add_head3Size_QKV_biasI6__halfEEvPKT_S4_PS2_S5_S5_iiiii --------------------------
	.section	.nv.shared._ZN17fastertransformer22add_head3Size_QKV_biasI6__halfEEvPKT_S4_PS2_S5_S5_iiiii,"aw",@nobits
	.sectionflags	@""
	.align	16


//--------------------- .nv.shared._ZN17fastertransformer22add_head3Size_QKV_biasIfEEvPKT_S3_PS1_S4_S4_iiiii --------------------------
	.section	.nv.shared._ZN17fastertransformer22add_head3Size_QKV_biasIfEEvPKT_S3_PS1_S4_S4_iiiii,"aw",@nobits
	.sectionflags	@""
	.align	16


//--------------------- .nv.shared._ZN17fastertransformer24addRelativeAttentionBiasI6__halfEEvPT_PKS2_iii --------------------------
	.section	.nv.shared._ZN17fastertransformer24addRelativeAttentionBiasI6__halfEEvPT_PKS2_iii,"aw",@nobits
	.sectionflags	@""
	.align	16


//--------------------- .nv.shared._ZN17fastertransformer24addRelativeAttentionBiasIfEEvPT_PKS1_iii --------------------------
	.section	.nv.shared._ZN17fastertransformer24addRelativeAttentionBiasIfEEvPT_PKS1_iii,"aw",@nobits
	.sectionflags	@""
	.align	16


//--------------------- .nv.shared._ZN17fastertransformer24addRelativeAttentionBiasI7__half2EEvPT_PKS2_iii --------------------------
	.section	.nv.shared._ZN17fastertransformer24addRelativeAttentionBiasI7__half2EEvPT_PKS2_iii,"aw",@nobits
	.sectionflags	@""
	.align	16


//--------------------- .nv.shared._ZN17fastertransformer32transpose_4d_batch_major_v_cacheI6__halfEEvPT_PKS2_iiii --------------------------
	.section	.nv.shared._ZN17fastertransformer32transpose_4d_batch_major_v_cacheI6__halfEEvPT_PKS2_iiii,"aw",@nobits
	.sectionflags	@""
	.align	16


//--------------------- .nv.shared._ZN17fastertransformer32transpose_4d_batch_major_k_cacheI6__halfEEvPT_PKS2_iiii --------------------------
	.section	.nv.shared._ZN17fastertransformer32transpose_4d_batch_major_k_cacheI6__halfEEvPT_PKS2_iiii,"aw",@nobits
	.sectionflags	@""
	.align	16


//--------------------- .nv.shared._ZN17fastertransformer32transpose_4d_batch_major_v_cacheIfEEvPT_PKS1_iiii --------------------------
	.section	.nv.shared._ZN17fastertransformer32transpose_4d_batch_major_v_cacheIfEEvPT_PKS1_iiii,"aw",@nobits
	.sectionflags	@""
	.align	16


//--------------------- .nv.shared._ZN17fastertransformer32transpose_4d_batch_major_k_cacheIfEEvPT_PKS1_iiii --------------------------
	.section	.nv.shared._ZN17fastertransformer32transpose_4d_batch_major_k_cacheIfEEvPT_PKS1_iiii,"aw",@nobits
	.sectionflags	@""
	.align	16


//--------------------- .nv.shared._ZN17fastertransformer12transpose_4dIfEEvPT_S2_iiiiii --------------------------
	.section	.nv.shared._ZN17fastertransformer12transpose_4dIfEEvPT_S2_iiiiii,"aw",@nobits
	.sectionflags	@""
	.align	16


//--------------------- .nv.shared._ZN17fastertransformer34add_fusedQKV_bias_transpose_kernelI6__halfLb1EEEvPT_S3_S3_NS_29PrefixPromptBatchWeightsParamIS2_EES3_PKS2_PKiiiiiib --------------------------
	.section	.nv.shared._ZN17fastertransformer34add_fusedQKV_bias_transpose_kernelI6__halfLb1EEEvPT_S3_S3_NS_29PrefixPromptBatchWeightsParamIS2_EES3_PKS2_PKiiiiiib,"aw",@nobits
	.sectionflags	@""
	.align	16


//--------------------- .nv.shared._ZN17fastertransformer34add_fusedQKV_bias_transpose_kernelI6__halfLb0EEEvPT_S3_S3_NS_29PrefixPromptBatchWeightsParamIS2_EES3_PKS2_PKiiiiiib --------------------------
	.section	.nv.shared._ZN17fastertransformer34add_fusedQKV_bias_transpose_kernelI6__halfLb0EEEvPT_S3_S3_NS_29PrefixPromptBatchWeightsParamIS2_EES3_PKS2_PKiiiiiib,"aw",@nobits
	.sectionflags	@""
	.align	16


//--------------------- .nv.shared._ZN17fastertransformer34add_fusedQKV_bias_transpose_kernelI6__halfEEvPT_S3_S3_S3_PKS2_PKiiiiiiPKfi --------------------------
	.section	.nv.shared._ZN17fastertransformer34add_fusedQKV_bias_transpose_kernelI6__halfEEvPT_S3_S3_S3_PKS2_PKiiiiiiPKfi,"aw",@nobits
	.sectionflags	@""
	.align	16


//--------------------- .nv.shared._ZN17fastertransformer34add_fusedQKV_bias_transpose_kernelIfLb1EEEvPT_S2_S2_NS_29PrefixPromptBatchWeightsParamIS1_EES2_PKS1_PKiiiiiib --------------------------
	.section	.nv.shared._ZN17fastertransformer34add_fusedQKV_bias_transpose_kernelIfLb1EEEvPT_S2_S2_NS_29PrefixPromptBatchWeightsParamIS1_EES2_PKS1_PKiiiiiib,"aw",@nobits
	.sectionflags	@""
	.align	16


//--------------------- .nv.shared._ZN17fastertransformer34add_fusedQKV_bias_transpose_kernelIfLb0EEEvPT_S2_S2_NS_29PrefixPromptBatchWeightsParamIS1_EES2_PKS1_PKiiiiiib --------------------------
	.section	.nv.shared._ZN17fastertransformer34add_fusedQKV_bias_transpose_kernelIfLb0EEEvPT_S2_S2_NS_29PrefixPromptBatchWeightsParamIS1_EES2_PKS1_PKiiiiiib,"aw",@nobits
	.sectionflags	@""
	.align	16


//--------------------- .nv.shared._ZN17fastertransformer34add_fusedQKV_bias_transpose_kernelIfEEvPT_S2_S2_S2_PKS1_PKiiiiiiPKfi --------------------------
	.section	.nv.shared._ZN17fastertransformer34add_fusedQKV_bias_transpose_kernelIfEEvPT_S2_S2_S2_PKS1_PKiiiiiiPKfi,"aw",@nobits
	.sectionflags	@""
	.align	16


//--------------------- .nv.shared._ZN17fastertransformer24transpose_remove_paddingI6__halfEEvPKT_PS2_iiiiPKiPKfi --------------------------
	.section	.nv.shared._ZN17fastertransformer24transpose_remove_paddingI6__halfEEvPKT_PS2_iiiiPKiPKfi,"aw",@nobits
	.sectionflags	@""
	.align	16


//--------------------- .nv.shared._ZN17fastertransformer24transpose_remove_paddingIfEEvPKT_PS1_iiiiPKiPKfi --------------------------
	.section	.nv.shared._ZN17fastertransformer24transpose_remove_paddingIfEEvPKT_PS1_iiiiPKiPKfi,"aw",@nobits
	.sectionflags	@""
	.align	16


//--------------------- .nv.shared._ZN17fastertransformer24transpose_remove_paddingI7__half2EEvPKT_PS2_iiiiPKiPKfi --------------------------
	.section	.nv.shared._ZN17fastertransformer24transpose_remove_paddingI7__half2EEvPKT_PS2_iiiiPKiPKfi,"aw",@nobits
	.sectionflags	@""
	.align	16


//--------------------- .nv.shared._ZN17fastertransformer32add_QKV_bias_rebuild_padding_ia3I6__halfEEvPKT_S4_S4_S4_S4_S4_PS2_S5_S5_PKiS4_S4_iiiiS7_ --------------------------
	.section	.nv.shared._ZN17fastertransformer32add_QKV_bias_rebuild_padding_ia3I6__halfEEvPKT_S4_S4_S4_S4_S4_PS2_S5_S5_PKiS4_S4_iiiiS7_,"aw",@nobits
	.sectionflags	@""
	.align	16


//--------------------- .nv.shared._ZN17fastertransformer19rebuild_padding_ia3I6__halfEEvPKT_S4_S4_PS2_S5_S5_PKiS4_S4_iiiiS7_ --------------------------
	.section	.nv.shared._ZN17fastertransformer19rebuild_padding_ia3I6__halfEEvPKT_S4_S4_PS2_S5_S5_PKiS4_S4_iiiiS7_,"aw",@nobits
	.sectionflags	@""
	.align	16


//--------------------- .nv.shared._ZN17fastertransformer32add_QKV_bias_rebuild_padding_ia3IfEEvPKT_S3_S3_S3_S3_S3_PS1_S4_S4_PKiS3_S3_iiiiS6_ --------------------------
	.section	.nv.shared._ZN17fastertransformer32add_QKV_bias_rebuild_padding_ia3IfEEvPKT_S3_S3_S3_S3_S3_PS1_S4_S4_PKiS3_S3_iiiiS6_,"aw",@nobits
	.sectionflags	@""
	.align	16


//--------------------- .nv.shared._ZN17fastertransformer32add_QKV_bias_rebuild_padding_ia3I7__half2EEvPKT_S4_S4_S4_S4_S4_PS2_S5_S5_PKiS4_S4_iiiiS7_ --------------------------
	.section	.nv.shared._ZN17fastertransformer32add_QKV_bias_rebuild_padding_ia3I7__half2EEvPKT_S4_S4_S4_S4_S4_PS2_S5_S5_PKiS4_S4_iiiiS7_,"aw",@nobits
	.sectionflags	@""
	.align	16


//--------------------- .nv.shared._ZN17fastertransformer19rebuild_padding_ia3IfEEvPKT_S3_S3_PS1_S4_S4_PKiS3_S3_iiiiS6_ --------------------------
	.section	.nv.shared._ZN17fastertransformer19rebuild_padding_ia3IfEEvPKT_S3_S3_PS1_S4_S4_PKiS3_S3_iiiiS6_,"aw",@nobits
	.sectionflags	@""
	.align	16


//--------------------- .nv.shared._ZN17fastertransformer19rebuild_padding_ia3I7__half2EEvPKT_S4_S4_PS2_S5_S5_PKiS4_S4_iiiiS7_ --------------------------
	.section	.nv.shared._ZN17fastertransformer19rebuild_padding_ia3I7__half2EEvPKT_S4_S4_PS2_S5_S5_PKiS4_S4_iiiiS7_,"aw",@nobits
	.sectionflags	@""
	.align	16


//--------------------- .nv.shared._ZN17fastertransformer9transposeI6__halfEEvPKT_PS2_iiiiPKfi --------------------------
	.section	.nv.shared._ZN17fastertransformer9transposeI6__halfEEvPKT_PS2_iiiiPKfi,"aw",@nobits
	.sectionflags	@""
	.align	16


//--------------------- .nv.shared._ZN17fastertransformer9transposeI7__half2EEvPKT_PS2_iiiiPKfi --------------------------
	.section	.nv.shared._ZN17fastertransformer9transposeI7__half2EEvPKT_PS2_iiiiPKfi,"aw",@nobits
	.sectionflags	@""
	.align	16


//--------------------- .nv.shared._ZN17fastertransformer14softmax_kernelI6__halfS1_Li1EEEvPT_PKT0_PKS2_S8_iiiif --------------------------
	.section	.nv.shared._ZN17fastertransformer14softmax_kernelI6__halfS1_Li1EEEvPT_PKT0_PKS2_S8_iiiif,"aw",@nobits
	.sectionflags	@""
	.align	16
.nv.shared._ZN17fastertransformer14softmax_kernelI6__halfS1_Li1EEEvPT_PKT0_PKS2_S8_iiiif:
	.zero		272


//--------------------- .nv.shared._ZN17fastertransformer14softmax_kernelI6__halfS1_Li2EEEvPT_PKT0_PKS2_S8_iiiif --------------------------
	.section	.nv.shared._ZN17fastertransformer14softmax_kernelI6__halfS1_Li2EEEvPT_PKT0_PKS2_S8_iiiif,"aw",@nobits
	.sectionflags	@""
	.align	16
.nv.shared._ZN17fastertransformer14softmax_kernelI6__halfS1_Li2EEEvPT_PKT0_PKS2_S8_iiiif:
	.zero		272


//--------------------- .nv.shared._ZN17fastertransformer14softmax_kernelI6__halfS1_Li4EEEvPT_PKT0_PKS2_S8_iiiif --------------------------
	.section	.nv.shared._ZN17fastertransformer14softmax_kernelI6__halfS1_Li4EEEvPT_PKT0_PKS2_S8_iiiif,"aw",@nobits
	.sectionflags	@""
	.align	16
.nv.shared._ZN17fastertransformer14softmax_kernelI6__halfS1_Li4EEEvPT_PKT0_PKS2_S8_iiiif:
	.zero		272


//--------------------- .nv.shared._ZN17fastertransformer14softmax_kernelI6__halffLi1EEEvPT_PKT0_PKS2_S8_iiiif --------------------------
	.section	.nv.shared._ZN17fastertransformer14softmax_kernelI6__halffLi1EEEvPT_PKT0_PKS2_S8_iiiif,"aw",@nobits
	.sectionflags	@""
	.align	16
.nv.shared._ZN17fastertransformer14softmax_kernelI6__halffLi1EEEvPT_PKT0_PKS2_S8_iiiif:
	.zero		272


//--------------------- .nv.shared._ZN17fastertransformer14softmax_kernelI6__halffLi2EEEvPT_PKT0_PKS2_S8_iiiif --------------------------
	.section	.nv.shared._ZN17fastertransformer14softmax_kernelI6__halffLi2EEEvPT_PKT0_PKS2_S8_iiiif,"aw",@nobits
	.sectionflags	@""
	.align	16
.nv.shared._ZN17fastertransformer14softmax_kernelI6__halffLi2EEEvPT_PKT0_PKS2_S8_iiiif:
	.zero		272


//--------------------- .nv.shared._ZN17fastertransformer14softmax_kernelI6__halffLi4EEEvPT_PKT0_PKS2_S8_iiiif --------------------------
	.section	.nv.shared._ZN17fastertransformer14softmax_kernelI6__halffLi4EEEvPT_PKT0_PKS2_S8_iiiif,"aw",@nobits
	.sectionflags	@""
	.align	16
.nv.shared._ZN17fastertransformer14softmax_kernelI6__halffLi4EEEvPT_PKT0_PKS2_S8_iiiif:
	.zero		272


//--------------------- .nv.shared._ZN17fastertransformer14softmax_kernelIffLi1EEEvPT_PKT0_PKS1_S7_iiiif --------------------------
	.section	.nv.shared._ZN17fastertransformer14softmax_kernelIffLi1EEEvPT_PKT0_PKS1_S7_iiiif,"aw",@nobits
	.sectionflags	@""
	.align	16
.nv.shared._ZN17fastertransformer14softmax_kernelIffLi1EEEvPT_PKT0_PKS1_S7_iiiif:
	.zero		272


//--------------------- .nv.shared._ZN17fastertransformer17softmax_kernel_h2I6__halfLi1EEEvPT_PKS2_S5_S5_iiiiS2_ --------------------------
	.section	.nv.shared._ZN17fastertransformer17softmax_kernel_h2I6__halfLi1EEEvPT_PKS2_S5_S5_iiiiS2_,"aw",@nobits
	.sectionflags	@""
	.align	16
.nv.shared._ZN17fastertransformer17softmax_kernel_h2I6__halfLi1EEEvPT_PKS2_S5_S5_iiiiS2_:
	.zero		272


//--------------------- .nv.shared._ZN17fastertransformer20softmax_kernel_h2_v2I6__halfLi1ELi4EEEvPT_PKS2_S5_S5_iiiiS2_ --------------------------
	.section	.nv.shared._ZN17fastertransformer20softmax_kernel_h2_v2I6__halfLi1ELi4EEEvPT_PKS2_S5_S5_iiiiS2_,"aw",@nobits
	.sectionflags	@""
	.align	16
.nv.shared._ZN17fastertransformer20softmax_kernel_h2_v2I6__halfLi1ELi4EEEvPT_PKS2_S5_S5_iiiiS2_:
	.zero		1072


//--------------------- .nv.shared._ZN17fastertransformer14softmax_kernelIffLi2EEEvPT_PKT0_PKS1_S7_iiiif --------------------------
	.section	.nv.shared._ZN17fastertransformer14softmax_kernelIffLi2EEEvPT_PKT0_PKS1_S7_iiiif,"aw",@nobits
	.sectionflags	@""
	.align	16
.nv.shared._ZN17fastertransformer14softmax_kernelIffLi2EEEvPT_PKT0_PKS1_S7_iiiif:
	.zero		272


//--------------------- .nv.shared._ZN17fastertransformer17softmax_kernel_h2I6__halfLi2EEEvPT_PKS2_S5_S5_iiiiS2_ --------------------------
	.section	.nv.shared._ZN17fastertransformer17softmax_kernel_h2I6__halfLi2EEEvPT_PKS2_S5_S5_iiiiS2_,"aw",@nobits
	.sectionflags	@""
	.align	16
.nv.shared._ZN17fastertransformer17softmax_kernel_h2I6__halfLi2EEEvPT_PKS2_S5_S5_iiiiS2_:
	.zero		272


//--------------------- .nv.shared._ZN17fastertransformer20softmax_kernel_h2_v2I6__halfLi2ELi4EEEvPT_PKS2_S5_S5_iiiiS2_ --------------------------
	.section	.nv.shared._ZN17fastertransformer20softmax_kernel_h2_v2I6__halfLi2ELi4EEEvPT_PKS2_S5_S5_iiiiS2_,"aw",@nobits
	.sectionflags	@""
	.align	16
.nv.shared._ZN17fastertransformer20softmax_kernel_h2_v2I6__halfLi2ELi4EEEvPT_PKS2_S5_S5_iiiiS2_:
	.zero		1072


//--------------------- .nv.shared._ZN17fastertransformer14softmax_kernelIffLi4EEEvPT_PKT0_PKS1_S7_iiiif --------------------------
	.section	.nv.shared._ZN17fastertransformer14softmax_kernelIffLi4EEEvPT_PKT0_PKS1_S7_iiiif,"aw",@nobits
	.sectionflags	@""
	.align	16
.nv.shared._ZN17fastertransformer14softmax_kernelIffLi4EEEvPT_PKT0_PKS1_S7_iiiif:
	.zero		272


//--------------------- .nv.shared._ZN17fastertransformer17softmax_kernel_h2I6__halfLi4EEEvPT_PKS2_S5_S5_iiiiS2_ --------------------------
	.section	.nv.shared._ZN17fastertransformer17softmax_kernel_h2I6__halfLi4EEEvPT_PKS2_S5_S5_iiiiS2_,"aw",@nobits
	.sectionflags	@""
	.align	16
.nv.shared._ZN17fastertransformer17softmax_kernel_h2I6__halfLi4EEEvPT_PKS2_S5_S5_iiiiS2_:
	.zero		272


//--------------------- .nv.shared._ZN17fastertransformer20softmax_kernel_h2_v2I6__halfLi4ELi4EEEvPT_PKS2_S5_S5_iiiiS2_ --------------------------
	.section	.nv.shared._ZN17fastertransformer20softmax_kernel_h2_v2I6__halfLi4ELi4EEEvPT_PKS2_S5_S5_iiiiS2_,"aw",@nobits
	.sectionflags	@""
	.align	16
.nv.shared._ZN17fastertransformer20softmax_kernel_h2_v2I6__halfLi4ELi4EEEvPT_PKS2_S5_S5_iiiiS2_:
	.zero		1072


//--------------------- .nv.shared._ZN17fastertransformer15QKVIA3TransposeI6__halfEEvPT_S3_S3_PKS2_S5_S5_PKiS5_S5_iiii --------------------------
	.section	.nv.shared._ZN17fastertransformer15QKVIA3TransposeI6__halfEEvPT_S3_S3_PKS2_S5_S5_PKiS5_S5_iiii,"aw",@nobits
	.sectionflags	@""
	.align	16


//--------------------- .nv.shared._ZN17fastertransformer22addQKVBiasIA3TransposeI6__halfEEvPT_S3_S3_PKS2_S5_S5_S5_S5_S5_PKiS5_S5_iiii --------------------------
	.section	.nv.shared._ZN17fastertransformer22addQKVBiasIA3TransposeI6__halfEEvPT_S3_S3_PKS2_S5_S5_S5_S5_S5_PKiS5_S5_iiii,"aw",@nobits
	.sectionflags	@""
	.align	16


//--------------------- .nv.shared._ZN17fastertransformer15QKVIA3TransposeI7__half2EEvPT_S3_S3_PKS2_S5_S5_PKiS5_S5_iiii --------------------------
	.section	.nv.shared._ZN17fastertransformer15QKVIA3TransposeI7__half2EEvPT_S3_S3_PKS2_S5_S5_PKiS5_S5_iiii,"aw",@nobits
	.sectionflags	@""
	.align	16


//--------------------- .nv.shared._ZN17fastertransformer22addQKVBiasIA3TransposeI7__half2EEvPT_S3_S3_PKS2_S5_S5_S5_S5_S5_PKiS5_S5_iiii --------------------------
	.section	.nv.shared._ZN17fastertransformer22addQKVBiasIA3TransposeI7__half2EEvPT_S3_S3_PKS2_S5_S5_S5_S5_S5_PKiS5_S5_iiii,"aw",@nobits
	.sectionflags	@""
	.align	16


//--------------------- .nv.shared._ZN17fastertransformer15QKVIA3TransposeIfEEvPT_S2_S2_PKS1_S4_S4_PKiS4_S4_iiii --------------------------
	.section	.nv.shared._ZN17fastertransformer15QKVIA3TransposeIfEEvPT_S2_S2_PKS1_S4_S4_PKiS4_S4_iiii,"aw",@nobits
	.sectionflags	@""
	.align	16


//--------------------- .nv.shared._ZN17fastertransformer22addQKVBiasIA3TransposeIfEEvPT_S2_S2_PKS1_S4_S4_S4_S4_S4_PKiS4_S4_iiii --------------------------
	.section	.nv.shared._ZN17fastertransformer22addQKVBiasIA3TransposeIfEEvPT_S2_S2_PKS1_S4_S4_S4_S4_S4_PKiS4_S4_iiii,"aw",@nobits
	.sectionflags	@""
	.align	16


//--------------------- .nv.shared._ZN17fastertransformer22add_head3Size_QKV_biasI7__half2EEvPKT_S4_PS2_S5_S5_iiiii --------------------------
	.section	.nv.shared._ZN17fastertransformer22add_head3Size_QKV_biasI7__half2EEvPKT_S4_PS2_S5_S5_iiiii,"aw",@nobits
	.sectionflags	@""
	.align	16


//--------------------- .nv.shared._ZN17fastertransformer22add_head3Size_QKV_biasI6float2EEvPKT_S4_PS2_S5_S5_iiiii --------------------------
	.section	.nv.shared._ZN17fastertransformer22add_head3Size_QKV_biasI6float2EEvPKT_S4_PS2_S5_S5_iiiii,"aw",@nobits
	.sectionflags	@""
	.align	16


//--------------------- .nv.shared._ZN17fastertransformer12transpose_4dI6__halfEEvPT_S3_iiiiii --------------------------
	.section	.nv.shared._ZN17fastertransformer12transpose_4dI6__halfEEvPT_S3_iiiiii,"aw",@nobits
	.sectionflags	@""
	.align	16


//--------------------- .nv.shared._ZN17fastertransformer9transposeIfEEvPKT_PS1_iiiiPKfi --------------------------
	.section	.nv.shared._ZN17fastertransformer9transposeIfEEvPKT_PS1_iiiiPKfi,"aw",@nobits
	.sectionflags	@""
	.align	16
